def attn_fwd(
    Q,
    K,
    V,
    Out,
    Lse,
    sm_scale,
    stride_qz,
    stride_qh,
    stride_qm,
    stride_qk,
    stride_kz,
    stride_kh,
    stride_kn,
    stride_kk,
    stride_vz,
    stride_vh,
    stride_vn,
    stride_vk,
    stride_oz,
    stride_oh,
    stride_om,
    stride_ok,
    seqlen_q,
    seqlen_k,
    BLOCK_M: tl.constexpr,
    BLOCK_N: tl.constexpr,
    HEAD_DIM: tl.constexpr,
    CAUSAL: tl.constexpr,
):
    start_m = tl.program_id(0)
    off_hz = tl.program_id(1)
    q_off = off_hz * stride_qh
    k_off = off_hz * stride_kh
    v_off = off_hz * stride_vh
    offs_m = start_m * BLOCK_M + tl.arange(0, BLOCK_M)
    offs_d = tl.arange(0, HEAD_DIM)
    offs_n = tl.arange(0, BLOCK_N)
    q_ptrs = Q + q_off + offs_m[:, None] * stride_qm + offs_d[None, :] * stride_qk
    k_ptrs = K + k_off + offs_d[:, None] * stride_kk + offs_n[None, :] * stride_kn
    v_ptrs = V + v_off + offs_n[:, None] * stride_vn + offs_d[None, :] * stride_vk
    m_i = tl.full([BLOCK_M], float("-inf"), dtype=tl.float32)
    l_i = tl.zeros([BLOCK_M], dtype=tl.float32) + 1.0
    acc = tl.zeros([BLOCK_M, HEAD_DIM], dtype=tl.float32)
    q = tl.load(q_ptrs)
    acc, l_i, m_i = _attn_fwd_inner(
        acc,
        l_i,
        m_i,
        q,
        k_ptrs,
        v_ptrs,
        sm_scale,
        stride_kn,
        stride_vn,
        start_m,
        seqlen_k,
        BLOCK_M,
        BLOCK_N,
        HEAD_DIM,
        CAUSAL,
    )
    acc = acc / l_i[:, None]
    lse = m_i + tl.math.log2(l_i) / 1.4426950408889634
    o_ptrs = (
        Out
        + off_hz * stride_oh
        + offs_m[:, None] * stride_om
        + offs_d[None, :] * stride_ok
    )
    tl.store(o_ptrs, acc.to(Out.dtype.element_ty))
    tl.store(Lse + off_hz * seqlen_q + offs_m, lse)

# config = {"BLOCK_M": 256, "BLOCK_N": 64, "HEAD_DIM": 512, "arch": "sm_80", "causal": true, "dtype": "fp16", "num_stages": 3, "num_warps": 8}
# arch = sm_80


// ===== COMPILED SASS (sm_80) =====

	.target	sm_80

	.elftype	@"ET_EXEC"


//--------------------- .note.nv.tkinfo           --------------------------
	.section	.note.nv.tkinfo,"",@"SHT_NOTE"
	.sectionflags	@"SHF_NOTE_NV_TKINFO"
	.tkinfo
        /*0018*/ 	.word	0x00000002
        /*0030*/ 	.string	""
        /*0030*/ 	.string	"ptxas"
        /*0030*/ 	.string	"Cuda compilation tools, release 13.0, V13.0.88"
        /*0030*/ 	.string	"Build cuda_13.0.r13.0/compiler.36424714_0"
        /*0030*/ 	.string	"-v  -suppress-debug-info  -lineinfo  -arch sm_80 "



//--------------------- .note.nv.cuinfo           --------------------------
	.section	.note.nv.cuinfo,"",@"SHT_NOTE"
	.sectionflags	@"SHF_NOTE_NV_CUINFO"
        /*0018*/ 	.short	0x0002
        /*001a*/ 	.short	0x0050
        /*001c*/ 	.short	0x0082
	.zero		2


//--------------------- .nv.info                  --------------------------
	.section	.nv.info,"",@"SHT_CUDA_INFO"
	.align	4


	//----- nvinfo : EIATTR_REGCOUNT
	.align		4
        /*0000*/ 	.byte	0x04, 0x2f
        /*0002*/ 	.short	(.L_2 - .L_1)
	.align		4
.L_1:
        /*0004*/ 	.word	index@(attn_fwd)
        /*0008*/ 	.word	0x00000020


	//----- nvinfo : EIATTR_FRAME_SIZE
	.align		4
.L_2:
        /*000c*/ 	.byte	0x04, 0x11
        /*000e*/ 	.short	(.L_4 - .L_3)
	.align		4
.L_3:
        /*0010*/ 	.word	index@(attn_fwd)
        /*0014*/ 	.word	0x00005b30


	//----- nvinfo : EIATTR_MIN_STACK_SIZE
	.align		4
.L_4:
        /*0018*/ 	.byte	0x04, 0x12
        /*001a*/ 	.short	(.L_6 - .L_5)
	.align		4
.L_5:
        /*001c*/ 	.word	index@(attn_fwd)
        /*0020*/ 	.word	0x00005b30
.L_6:


//--------------------- .nv.info.attn_fwd         --------------------------
	.section	.nv.info.attn_fwd,"",@"SHT_CUDA_INFO"
	.sectionflags	@""
	.align	4


	//----- nvinfo : EIATTR_CUDA_API_VERSION
	.align		4
        /*0000*/ 	.byte	0x04, 0x37
        /*0002*/ 	.short	(.L_8 - .L_7)
.L_7:
        /*0004*/ 	.word	0x00000082


	//----- nvinfo : EIATTR_SW2861232_WAR
	.align		4
.L_8:
        /*0008*/ 	.byte	0x01, 0x35
	.zero		2


	//----- nvinfo : EIATTR_PARAM_CBANK
	.align		4
        /*000c*/ 	.byte	0x04, 0x0a
        /*000e*/ 	.short	(.L_10 - .L_9)
	.align		4
.L_9:
        /*0010*/ 	.word	index@(.nv.constant0.attn_fwd)
        /*0014*/ 	.short	0x0160
        /*0016*/ 	.short	0x0088


	//----- nvinfo : EIATTR_CBANK_PARAM_SIZE
	.align		4
.L_10:
        /*0018*/ 	.byte	0x03, 0x19
        /*001a*/ 	.short	0x0088


	//----- nvinfo : EIATTR_KPARAM_INFO
	.align		4
        /*001c*/ 	.byte	0x04, 0x17
        /*001e*/ 	.short	(.L_12 - .L_11)
.L_11:
        /*0020*/ 	.word	0x00000000
        /*0024*/ 	.short	0x0019
        /*0026*/ 	.short	0x0080
        /*0028*/ 	.byte	0x00, 0xf4, 0x21, 0x00


	//----- nvinfo : EIATTR_KPARAM_INFO
	.align		4
.L_12:
        /*002c*/ 	.byte	0x04, 0x17
        /*002e*/ 	.short	(.L_14 - .L_13)
.L_13:
        /*0030*/ 	.word	0x00000000
        /*0034*/ 	.short	0x0018
        /*0036*/ 	.short	0x0078
        /*0038*/ 	.byte	0x00, 0xf4, 0x21, 0x00


	//----- nvinfo : EIATTR_KPARAM_INFO
	.align		4
.L_14:
        /*003c*/ 	.byte	0x04, 0x17
        /*003e*/ 	.short	(.L_16 - .L_15)
.L_15:
        /*0040*/ 	.word	0x00000000
        /*0044*/ 	.short	0x0017
        /*0046*/ 	.short	0x0070
        /*0048*/ 	.byte	0x00, 0xf0, 0x11, 0x00


	//----- nvinfo : EIATTR_KPARAM_INFO
	.align		4
.L_16:
        /*004c*/ 	.byte	0x04, 0x17
        /*004e*/ 	.short	(.L_18 - .L_17)
.L_17:
        /*0050*/ 	.word	0x00000000
        /*0054*/ 	.short	0x0016
        /*0056*/ 	.short	0x006c
        /*0058*/ 	.byte	0x00, 0xf0, 0x11, 0x00


	//----- nvinfo : EIATTR_KPARAM_INFO
	.align		4
.L_18:
        /*005c*/ 	.byte	0x04, 0x17
        /*005e*/ 	.short	(.L_20 - .L_19)
.L_19:
        /*0060*/ 	.word	0x00000000
        /*0064*/ 	.short	0x0015
        /*0066*/ 	.short	0x0068
        /*0068*/ 	.byte	0x00, 0xf0, 0x11, 0x00


	//----- nvinfo : EIATTR_KPARAM_INFO
	.align		4
.L_20:
        /*006c*/ 	.byte	0x04, 0x17
        /*006e*/ 	.short	(.L_22 - .L_21)
.L_21:
        /*0070*/ 	.word	0x00000000
        /*0074*/ 	.short	0x0014
        /*0076*/ 	.short	0x0064
        /*0078*/ 	.byte	0x00, 0xf0, 0x11, 0x00


	//----- nvinfo : EIATTR_KPARAM_INFO
	.align		4
.L_22:
        /*007c*/ 	.byte	0x04, 0x17
        /*007e*/ 	.short	(.L_24 - .L_23)
.L_23:
        /*0080*/ 	.word	0x00000000
        /*0084*/ 	.short	0x0013
        /*0086*/ 	.short	0x0060
        /*0088*/ 	.byte	0x00, 0xf0, 0x11, 0x00


	//----- nvinfo : EIATTR_KPARAM_INFO
	.align		4
.L_24:
        /*008c*/ 	.byte	0x04, 0x17
        /*008e*/ 	.short	(.L_26 - .L_25)
.L_25:
        /*0090*/ 	.word	0x00000000
        /*0094*/ 	.short	0x0012
        /*0096*/ 	.short	0x005c
        /*0098*/ 	.byte	0x00, 0xf0, 0x11, 0x00


	//----- nvinfo : EIATTR_KPARAM_INFO
	.align		4
.L_26:
        /*009c*/ 	.byte	0x04, 0x17
        /*009e*/ 	.short	(.L_28 - .L_27)
.L_27:
        /*00a0*/ 	.word	0x00000000
        /*00a4*/ 	.short	0x0011
        /*00a6*/ 	.short	0x0058
        /*00a8*/ 	.byte	0x00, 0xf0, 0x11, 0x00


	//----- nvinfo : EIATTR_KPARAM_INFO
	.align		4
.L_28:
        /*00ac*/ 	.byte	0x04, 0x17
        /*00ae*/ 	.short	(.L_30 - .L_29)
.L_29:
        /*00b0*/ 	.word	0x00000000
        /*00b4*/ 	.short	0x0010
        /*00b6*/ 	.short	0x0054
        /*00b8*/ 	.byte	0x00, 0xf0, 0x11, 0x00


	//----- nvinfo : EIATTR_KPARAM_INFO
	.align		4
.L_30:
        /*00bc*/ 	.byte	0x04, 0x17
        /*00be*/ 	.short	(.L_32 - .L_31)
.L_31:
        /*00c0*/ 	.word	0x00000000
        /*00c4*/ 	.short	0x000f
        /*00c6*/ 	.short	0x0050
        /*00c8*/ 	.byte	0x00, 0xf0, 0x11, 0x00


	//----- nvinfo : EIATTR_KPARAM_INFO
	.align		4
.L_32:
        /*00cc*/ 	.byte	0x04, 0x17
        /*00ce*/ 	.short	(.L_34 - .L_33)
.L_33:
        /*00d0*/ 	.word	0x00000000
        /*00d4*/ 	.short	0x000e
        /*00d6*/ 	.short	0x004c
        /*00d8*/ 	.byte	0x00, 0xf0, 0x11, 0x00


	//----- nvinfo : EIATTR_KPARAM_INFO
	.align		4
.L_34:
        /*00dc*/ 	.byte	0x04, 0x17
        /*00de*/ 	.short	(.L_36 - .L_35)
.L_35:
        /*00e0*/ 	.word	0x00000000
        /*00e4*/ 	.short	0x000d
        /*00e6*/ 	.short	0x0048
        /*00e8*/ 	.byte	0x00, 0xf0, 0x11, 0x00


	//----- nvinfo : EIATTR_KPARAM_INFO
	.align		4
.L_36:
        /*00ec*/ 	.byte	0x04, 0x17
        /*00ee*/ 	.short	(.L_38 - .L_37)
.L_37:
        /*00f0*/ 	.word	0x00000000
        /*00f4*/ 	.short	0x000c
        /*00f6*/ 	.short	0x0044
        /*00f8*/ 	.byte	0x00, 0xf0, 0x11, 0x00


	//----- nvinfo : EIATTR_KPARAM_INFO
	.align		4
.L_38:
        /*00fc*/ 	.byte	0x04, 0x17
        /*00fe*/ 	.short	(.L_40 - .L_39)
.L_39:
        /*0100*/ 	.word	0x00000000
        /*0104*/ 	.short	0x000b
        /*0106*/ 	.short	0x0040
        /*0108*/ 	.byte	0x00, 0xf0, 0x11, 0x00


	//----- nvinfo : EIATTR_KPARAM_INFO
	.align		4
.L_40:
        /*010c*/ 	.byte	0x04, 0x17
        /*010e*/ 	.short	(.L_42 - .L_41)
.L_41:
        /*0110*/ 	.word	0x00000000
        /*0114*/ 	.short	0x000a
        /*0116*/ 	.short	0x003c
        /*0118*/ 	.byte	0x00, 0xf0, 0x11, 0x00


	//----- nvinfo : EIATTR_KPARAM_INFO
	.align		4
.L_42:
        /*011c*/ 	.byte	0x04, 0x17
        /*011e*/ 	.short	(.L_44 - .L_43)
.L_43:
        /*0120*/ 	.word	0x00000000
        /*0124*/ 	.short	0x0009
        /*0126*/ 	.short	0x0038
        /*0128*/ 	.byte	0x00, 0xf0, 0x11, 0x00


	//----- nvinfo : EIATTR_KPARAM_INFO
	.align		4
.L_44:
        /*012c*/ 	.byte	0x04, 0x17
        /*012e*/ 	.short	(.L_46 - .L_45)
.L_45:
        /*0130*/ 	.word	0x00000000
        /*0134*/ 	.short	0x0008
        /*0136*/ 	.short	0x0034
        /*0138*/ 	.byte	0x00, 0xf0, 0x11, 0x00


	//----- nvinfo : EIATTR_KPARAM_INFO
	.align		4
.L_46:
        /*013c*/ 	.byte	0x04, 0x17
        /*013e*/ 	.short	(.L_48 - .L_47)
.L_47:
        /*0140*/ 	.word	0x00000000
        /*0144*/ 	.short	0x0007
        /*0146*/ 	.short	0x0030
        /*0148*/ 	.byte	0x00, 0xf0, 0x11, 0x00


	//----- nvinfo : EIATTR_KPARAM_INFO
	.align		4
.L_48:
        /*014c*/ 	.byte	0x04, 0x17
        /*014e*/ 	.short	(.L_50 - .L_49)
.L_49:
        /*0150*/ 	.word	0x00000000
        /*0154*/ 	.short	0x0006
        /*0156*/ 	.short	0x002c
        /*0158*/ 	.byte	0x00, 0xf0, 0x11, 0x00


	//----- nvinfo : EIATTR_KPARAM_INFO
	.align		4
.L_50:
        /*015c*/ 	.byte	0x04, 0x17
        /*015e*/ 	.short	(.L_52 - .L_51)
.L_51:
        /*0160*/ 	.word	0x00000000
        /*0164*/ 	.short	0x0005
        /*0166*/ 	.short	0x0028
        /*0168*/ 	.byte	0x00, 0xf0, 0x11, 0x00


	//----- nvinfo : EIATTR_KPARAM_INFO
	.align		4
.L_52:
        /*016c*/ 	.byte	0x04, 0x17
        /*016e*/ 	.short	(.L_54 - .L_53)
.L_53:
        /*0170*/ 	.word	0x00000000
        /*0174*/ 	.short	0x0004
        /*0176*/ 	.short	0x0020
        /*0178*/ 	.byte	0x00, 0xf4, 0x21, 0x00


	//----- nvinfo : EIATTR_KPARAM_INFO
	.align		4
.L_54:
        /*017c*/ 	.byte	0x04, 0x17
        /*017e*/ 	.short	(.L_56 - .L_55)
.L_55:
        /*0180*/ 	.word	0x00000000
        /*0184*/ 	.short	0x0003
        /*0186*/ 	.short	0x0018
        /*0188*/ 	.byte	0x00, 0xf4, 0x21, 0x00


	//----- nvinfo : EIATTR_KPARAM_INFO
	.align		4
.L_56:
        /*018c*/ 	.byte	0x04, 0x17
        /*018e*/ 	.short	(.L_58 - .L_57)
.L_57:
        /*0190*/ 	.word	0x00000000
        /*0194*/ 	.short	0x0002
        /*0196*/ 	.short	0x0010
        /*0198*/ 	.byte	0x00, 0xf4, 0x21, 0x00


	//----- nvinfo : EIATTR_KPARAM_INFO
	.align		4
.L_58:
        /*019c*/ 	.byte	0x04, 0x17
        /*019e*/ 	.short	(.L_60 - .L_59)
.L_59:
        /*01a0*/ 	.word	0x00000000
        /*01a4*/ 	.short	0x0001
        /*01a6*/ 	.short	0x0008
        /*01a8*/ 	.byte	0x00, 0xf4, 0x21, 0x00


	//----- nvinfo : EIATTR_KPARAM_INFO
	.align		4
.L_60:
        /*01ac*/ 	.byte	0x04, 0x17
        /*01ae*/ 	.short	(.L_62 - .L_61)
.L_61:
        /*01b0*/ 	.word	0x00000000
        /*01b4*/ 	.short	0x0000
        /*01b6*/ 	.short	0x0000
        /*01b8*/ 	.byte	0x00, 0xf4, 0x21, 0x00


	//----- nvinfo : EIATTR_MAXREG_COUNT
	.align		4
.L_62:
        /*01bc*/ 	.byte	0x03, 0x1b
        /*01be*/ 	.short	0x00ff


	//----- nvinfo : EIATTR_NUM_BARRIERS
	.align		4
        /*01c0*/ 	.byte	0x02, 0x4c
        /*01c2*/ 	.byte	0x01
	.zero		1


	//----- nvinfo : EIATTR_ANNOTATIONS
	.align		4
        /*01c4*/ 	.byte	0x04, 0x55
        /*01c6*/ 	.short	(.L_64 - .L_63)


	//   ....[0]....
.L_63:
        /*01c8*/ 	.word	0x00000001
        /*01cc*/ 	.byte	0x10, 0x04, 0x00, 0x00, 0x01, 0x00, 0x00, 0x00, 0x20, 0x04, 0x00, 0x00, 0x01, 0x00, 0x00, 0x00
        /* <DEDUP_REMOVED lines=1057> */
        /*43ec*/ 	.byte	0x40, 0x3d, 0x01, 0x00


	//----- nvinfo : EIATTR_MERCURY_ISA_VERSION
	.align		4
.L_64:
        /*43f0*/ 	.byte	0x03, 0x5f
        /*43f2*/ 	.short	0x0000


	//----- nvinfo : EIATTR_COOP_GROUP_MASK_REGIDS
	.align		4
        /*43f4*/ 	.byte	0x04, 0x29
        /*43f6*/ 	.short	(.L_66 - .L_65)


	//   ....[0]....
.L_65:
        /*43f8*/ 	.word	0xffffffff


	//   ....[1]....
        /*43fc*/ 	.word	0xffffffff


	//   ....[2]....
        /*4400*/ 	.word	0xffffffff


	//   ....[3]....
        /*4404*/ 	.word	0xffffffff


	//   ....[4]....
        /*4408*/ 	.word	0xffffffff


	//   ....[5]....
        /*440c*/ 	.word	0xffffffff


	//   ....[6]....
        /*4410*/ 	.word	0xffffffff


	//   ....[7]....
        /*4414*/ 	.word	0xffffffff


	//   ....[8]....
        /*4418*/ 	.word	0xffffffff


	//   ....[9]....
        /*441c*/ 	.word	0xffffffff


	//   ....[10]....
        /*4420*/ 	.word	0xffffffff


	//   ....[11]....
        /*4424*/ 	.word	0xffffffff


	//   ....[12]....
        /*4428*/ 	.word	0xffffffff


	//   ....[13]....
        /*442c*/ 	.word	0xffffffff


	//   ....[14]....
        /*4430*/ 	.word	0xffffffff


	//   ....[15]....
        /*4434*/ 	.word	0xffffffff


	//   ....[16]....
        /*4438*/ 	.word	0xffffffff


	//   ....[17]....
        /*443c*/ 	.word	0xffffffff


	//   ....[18]....
        /*4440*/ 	.word	0xffffffff


	//   ....[19]....
        /*4444*/ 	.word	0xffffffff


	//   ....[20]....
        /*4448*/ 	.word	0xffffffff


	//   ....[21]....
        /*444c*/ 	.word	0xffffffff


	//   ....[22]....
        /*4450*/ 	.word	0xffffffff


	//   ....[23]....
        /*4454*/ 	.word	0xffffffff


	//   ....[24]....
        /*4458*/ 	.word	0xffffffff


	//   ....[25]....
        /*445c*/ 	.word	0xffffffff


	//   ....[26]....
        /*4460*/ 	.word	0xffffffff


	//   ....[27]....
        /*4464*/ 	.word	0xffffffff


	//   ....[28]....
        /*4468*/ 	.word	0xffffffff


	//   ....[29]....
        /*446c*/ 	.word	0xffffffff


	//   ....[30]....
        /*4470*/ 	.word	0xffffffff


	//   ....[31]....
        /*4474*/ 	.word	0xffffffff


	//   ....[32]....
        /*4478*/ 	.word	0xffffffff


	//   ....[33]....
        /*447c*/ 	.word	0xffffffff


	//   ....[34]....
        /*4480*/ 	.word	0xffffffff


	//   ....[35]....
        /*4484*/ 	.word	0xffffffff


	//   ....[36]....
        /*4488*/ 	.word	0xffffffff


	//   ....[37]....
        /*448c*/ 	.word	0xffffffff


	//   ....[38]....
        /*4490*/ 	.word	0xffffffff


	//   ....[39]....
        /*4494*/ 	.word	0xffffffff


	//   ....[40]....
        /*4498*/ 	.word	0xffffffff


	//   ....[41]....
        /*449c*/ 	.word	0xffffffff


	//   ....[42]....
        /*44a0*/ 	.word	0xffffffff


	//   ....[43]....
        /*44a4*/ 	.word	0xffffffff


	//   ....[44]....
        /*44a8*/ 	.word	0xffffffff


	//   ....[45]....
        /*44ac*/ 	.word	0xffffffff


	//   ....[46]....
        /*44b0*/ 	.word	0xffffffff


	//   ....[47]....
        /*44b4*/ 	.word	0xffffffff


	//   ....[48]....
        /*44b8*/ 	.word	0xffffffff


	//   ....[49]....
        /*44bc*/ 	.word	0xffffffff


	//   ....[50]....
        /*44c0*/ 	.word	0xffffffff


	//   ....[51]....
        /*44c4*/ 	.word	0xffffffff


	//   ....[52]....
        /*44c8*/ 	.word	0xffffffff


	//   ....[53]....
        /*44cc*/ 	.word	0xffffffff


	//   ....[54]....
        /*44d0*/ 	.word	0xffffffff


	//   ....[55]....
        /*44d4*/ 	.word	0xffffffff


	//   ....[56]....
        /*44d8*/ 	.word	0xffffffff


	//   ....[57]....
        /*44dc*/ 	.word	0xffffffff


	//   ....[58]....
        /*44e0*/ 	.word	0xffffffff


	//   ....[59]....
        /*44e4*/ 	.word	0xffffffff


	//   ....[60]....
        /*44e8*/ 	.word	0xffffffff


	//   ....[61]....
        /*44ec*/ 	.word	0xffffffff


	//   ....[62]....
        /*44f0*/ 	.word	0xffffffff


	//   ....[63]....
        /*44f4*/ 	.word	0xffffffff


	//   ....[64]....
        /*44f8*/ 	.word	0xffffffff


	//   ....[65]....
        /*44fc*/ 	.word	0xffffffff


	//   ....[66]....
        /*4500*/ 	.word	0xffffffff


	//   ....[67]....
        /*4504*/ 	.word	0xffffffff


	//   ....[68]....
        /*4508*/ 	.word	0xffffffff


	//   ....[69]....
        /*450c*/ 	.word	0xffffffff


	//   ....[70]....
        /*4510*/ 	.word	0xffffffff


	//   ....[71]....
        /*4514*/ 	.word	0xffffffff


	//   ....[72]....
        /*4518*/ 	.word	0xffffffff


	//   ....[73]....
        /*451c*/ 	.word	0xffffffff


	//   ....[74]....
        /*4520*/ 	.word	0xffffffff


	//   ....[75]....
        /*4524*/ 	.word	0xffffffff


	//   ....[76]....
        /*4528*/ 	.word	0xffffffff


	//   ....[77]....
        /*452c*/ 	.word	0xffffffff


	//   ....[78]....
        /*4530*/ 	.word	0xffffffff


	//   ....[79]....
        /*4534*/ 	.word	0xffffffff


	//   ....[80]....
        /*4538*/ 	.word	0xffffffff


	//   ....[81]....
        /*453c*/ 	.word	0xffffffff


	//   ....[82]....
        /*4540*/ 	.word	0xffffffff


	//   ....[83]....
        /*4544*/ 	.word	0xffffffff


	//   ....[84]....
        /*4548*/ 	.word	0xffffffff


	//   ....[85]....
        /*454c*/ 	.word	0xffffffff


	//   ....[86]....
        /*4550*/ 	.word	0xffffffff


	//   ....[87]....
        /*4554*/ 	.word	0xffffffff


	//   ....[88]....
        /*4558*/ 	.word	0xffffffff


	//   ....[89]....
        /*455c*/ 	.word	0xffffffff


	//   ....[90]....
        /*4560*/ 	.word	0xffffffff


	//   ....[91]....
        /*4564*/ 	.word	0xffffffff


	//   ....[92]....
        /*4568*/ 	.word	0xffffffff


	//   ....[93]....
        /*456c*/ 	.word	0xffffffff


	//   ....[94]....
        /*4570*/ 	.word	0xffffffff


	//   ....[95]....
        /*4574*/ 	.word	0xffffffff


	//   ....[96]....
        /*4578*/ 	.word	0xffffffff


	//   ....[97]....
        /*457c*/ 	.word	0xffffffff


	//   ....[98]....
        /*4580*/ 	.word	0xffffffff


	//   ....[99]....
        /*4584*/ 	.word	0xffffffff


	//   ....[100]....
        /*4588*/ 	.word	0xffffffff


	//   ....[101]....
        /*458c*/ 	.word	0xffffffff


	//   ....[102]....
        /*4590*/ 	.word	0xffffffff


	//   ....[103]....
        /*4594*/ 	.word	0xffffffff


	//   ....[104]....
        /*4598*/ 	.word	0xffffffff


	//   ....[105]....
        /*459c*/ 	.word	0xffffffff


	//   ....[106]....
        /*45a0*/ 	.word	0xffffffff


	//   ....[107]....
        /*45a4*/ 	.word	0xffffffff


	//   ....[108]....
        /*45a8*/ 	.word	0xffffffff


	//   ....[109]....
        /*45ac*/ 	.word	0xffffffff


	//   ....[110]....
        /*45b0*/ 	.word	0xffffffff


	//   ....[111]....
        /*45b4*/ 	.word	0xffffffff


	//   ....[112]....
        /*45b8*/ 	.word	0xffffffff


	//   ....[113]....
        /*45bc*/ 	.word	0xffffffff


	//   ....[114]....
        /*45c0*/ 	.word	0xffffffff


	//   ....[115]....
        /*45c4*/ 	.word	0xffffffff


	//   ....[116]....
        /*45c8*/ 	.word	0xffffffff


	//   ....[117]....
        /*45cc*/ 	.word	0xffffffff


	//   ....[118]....
        /*45d0*/ 	.word	0xffffffff


	//   ....[119]....
        /*45d4*/ 	.word	0xffffffff


	//   ....[120]....
        /*45d8*/ 	.word	0xffffffff


	//   ....[121]....
        /*45dc*/ 	.word	0xffffffff


	//   ....[122]....
        /*45e0*/ 	.word	0xffffffff


	//   ....[123]....
        /*45e4*/ 	.word	0xffffffff


	//   ....[124]....
        /*45e8*/ 	.word	0xffffffff


	//   ....[125]....
        /*45ec*/ 	.word	0xffffffff


	//   ....[126]....
        /*45f0*/ 	.word	0xffffffff


	//   ....[127]....
        /*45f4*/ 	.word	0xffffffff


	//   ....[128]....
        /*45f8*/ 	.word	0xffffffff


	//   ....[129]....
        /*45fc*/ 	.word	0xffffffff


	//   ....[130]....
        /*4600*/ 	.word	0xffffffff


	//   ....[131]....
        /*4604*/ 	.word	0xffffffff


	//   ....[132]....
        /*4608*/ 	.word	0xffffffff


	//   ....[133]....
        /*460c*/ 	.word	0xffffffff


	//   ....[134]....
        /*4610*/ 	.word	0xffffffff


	//   ....[135]....
        /*4614*/ 	.word	0xffffffff


	//   ....[136]....
        /*4618*/ 	.word	0xffffffff


	//   ....[137]....
        /*461c*/ 	.word	0xffffffff


	//   ....[138]....
        /*4620*/ 	.word	0xffffffff


	//   ....[139]....
        /*4624*/ 	.word	0xffffffff


	//   ....[140]....
        /*4628*/ 	.word	0xffffffff


	//   ....[141]....
        /*462c*/ 	.word	0xffffffff


	//   ....[142]....
        /*4630*/ 	.word	0xffffffff


	//   ....[143]....
        /*4634*/ 	.word	0xffffffff


	//   ....[144]....
        /*4638*/ 	.word	0xffffffff


	//   ....[145]....
        /*463c*/ 	.word	0xffffffff


	//   ....[146]....
        /*4640*/ 	.word	0xffffffff


	//   ....[147]....
        /*4644*/ 	.word	0xffffffff


	//   ....[148]....
        /*4648*/ 	.word	0xffffffff


	//   ....[149]....
        /*464c*/ 	.word	0xffffffff


	//   ....[150]....
        /*4650*/ 	.word	0xffffffff


	//   ....[151]....
        /*4654*/ 	.word	0xffffffff


	//   ....[152]....
        /*4658*/ 	.word	0xffffffff


	//   ....[153]....
        /*465c*/ 	.word	0xffffffff


	//   ....[154]....
        /*4660*/ 	.word	0xffffffff


	//   ....[155]....
        /*4664*/ 	.word	0xffffffff


	//   ....[156]....
        /*4668*/ 	.word	0xffffffff


	//   ....[157]....
        /*466c*/ 	.word	0xffffffff


	//   ....[158]....
        /*4670*/ 	.word	0xffffffff


	//   ....[159]....
        /*4674*/ 	.word	0xffffffff


	//   ....[160]....
        /*4678*/ 	.word	0xffffffff


	//   ....[161]....
        /*467c*/ 	.word	0xffffffff


	//   ....[162]....
        /*4680*/ 	.word	0xffffffff


	//   ....[163]....
        /*4684*/ 	.word	0xffffffff


	//   ....[164]....
        /*4688*/ 	.word	0xffffffff


	//   ....[165]....
        /*468c*/ 	.word	0xffffffff


	//   ....[166]....
        /*4690*/ 	.word	0xffffffff


	//   ....[167]....
        /*4694*/ 	.word	0xffffffff


	//   ....[168]....
        /*4698*/ 	.word	0xffffffff


	//   ....[169]....
        /*469c*/ 	.word	0xffffffff


	//   ....[170]....
        /*46a0*/ 	.word	0xffffffff


	//   ....[171]....
        /*46a4*/ 	.word	0xffffffff


	//   ....[172]....
        /*46a8*/ 	.word	0xffffffff


	//   ....[173]....
        /*46ac*/ 	.word	0xffffffff


	//   ....[174]....
        /*46b0*/ 	.word	0xffffffff


	//   ....[175]....
        /*46b4*/ 	.word	0xffffffff


	//----- nvinfo : EIATTR_COOP_GROUP_INSTR_OFFSETS
	.align		4
.L_66:
        /*46b8*/ 	.byte	0x04, 0x28
        /*46ba*/ 	.short	(.L_68 - .L_67)


	//   ....[0]....
.L_67:
        /*46bc*/ 	.word	0x00055c10


	//   ....[1]....
        /*46c0*/ 	.word	0x00055c30


	//   ....[2]....
        /*46c4*/ 	.word	0x00055c40


	//   ....[3]....
        /*46c8*/ 	.word	0x00055c60


	//   ....[4]....
        /*46cc*/ 	.word	0x00055c70


	//   ....[5]....
        /*46d0*/ 	.word	0x00055c80


	//   ....[6]....
        /*46d4*/ 	.word	0x00055c90


	//   ....[7]....
        /*46d8*/ 	.word	0x00055cd0


	//   ....[8]....
        /*46dc*/ 	.word	0x00055ce0


	//   ....[9]....
        /*46e0*/ 	.word	0x00055cf0


	//   ....[10]....
        /*46e4*/ 	.word	0x00055d10


	//   ....[11]....
        /*46e8*/ 	.word	0x00055d20


	//   ....[12]....
        /*46ec*/ 	.word	0x000560a0


	//   ....[13]....
        /*46f0*/ 	.word	0x00056470


	//   ....[14]....
        /*46f4*/ 	.word	0x00056490


	//   ....[15]....
        /*46f8*/ 	.word	0x00056500


	//   ....[16]....
        /*46fc*/ 	.word	0x00056540


	//   ....[17]....
        /*4700*/ 	.word	0x00056560


	//   ....[18]....
        /*4704*/ 	.word	0x00056580


	//   ....[19]....
        /*4708*/ 	.word	0x000565e0


	//   ....[20]....
        /*470c*/ 	.word	0x000565f0


	//   ....[21]....
        /*4710*/ 	.word	0x00056600


	//   ....[22]....
        /*4714*/ 	.word	0x00056620


	//   ....[23]....
        /*4718*/ 	.word	0x00056640


	//   ....[24]....
        /*471c*/ 	.word	0x00056660


	//   ....[25]....
        /*4720*/ 	.word	0x00056680


	//   ....[26]....
        /*4724*/ 	.word	0x000566a0


	//   ....[27]....
        /*4728*/ 	.word	0x000567c0


	//   ....[28]....
        /*472c*/ 	.word	0x000567d0


	//   ....[29]....
        /*4730*/ 	.word	0x000567e0


	//   ....[30]....
        /*4734*/ 	.word	0x000567f0


	//   ....[31]....
        /*4738*/ 	.word	0x00056800


	//   ....[32]....
        /*473c*/ 	.word	0x00056810


	//   ....[33]....
        /*4740*/ 	.word	0x00056820


	//   ....[34]....
        /*4744*/ 	.word	0x00056b50


	//   ....[35]....
        /*4748*/ 	.word	0x00056b80


	//   ....[36]....
        /*474c*/ 	.word	0x00056b90


	//   ....[37]....
        /*4750*/ 	.word	0x00056bd0


	//   ....[38]....
        /*4754*/ 	.word	0x00056bf0


	//   ....[39]....
        /*4758*/ 	.word	0x00056c10


	//   ....[40]....
        /*475c*/ 	.word	0x00056c30


	//   ....[41]....
        /*4760*/ 	.word	0x00056c50


	//   ....[42]....
        /*4764*/ 	.word	0x00056c70


	//   ....[43]....
        /*4768*/ 	.word	0x00056c90


	//   ....[44]....
        /*476c*/ 	.word	0x00056cb0


	//   ....[45]....
        /*4770*/ 	.word	0x00056cd0


	//   ....[46]....
        /*4774*/ 	.word	0x00056cf0


	//   ....[47]....
        /*4778*/ 	.word	0x00056d10


	//   ....[48]....
        /*477c*/ 	.word	0x00056d30


	//   ....[49]....
        /*4780*/ 	.word	0x00056d50


	//   ....[50]....
        /*4784*/ 	.word	0x00056d80


	//   ....[51]....
        /*4788*/ 	.word	0x00056d90


	//   ....[52]....
        /*478c*/ 	.word	0x00056da0


	//   ....[53]....
        /*4790*/ 	.word	0x00056db0


	//   ....[54]....
        /*4794*/ 	.word	0x00056dc0


	//   ....[55]....
        /*4798*/ 	.word	0x00056dd0


	//   ....[56]....
        /*479c*/ 	.word	0x00056de0


	//   ....[57]....
        /*47a0*/ 	.word	0x00056df0


	//   ....[58]....
        /*47a4*/ 	.word	0x00056e00


	//   ....[59]....
        /*47a8*/ 	.word	0x00056e10


	//   ....[60]....
        /*47ac*/ 	.word	0x00056e20


	//   ....[61]....
        /*47b0*/ 	.word	0x00056e30


	//   ....[62]....
        /*47b4*/ 	.word	0x00056e40


	//   ....[63]....
        /*47b8*/ 	.word	0x00056e50


	//   ....[64]....
        /*47bc*/ 	.word	0x00058a10


	//   ....[65]....
        /*47c0*/ 	.word	0x00058a20


	//   ....[66]....
        /*47c4*/ 	.word	0x00058a30


	//   ....[67]....
        /*47c8*/ 	.word	0x00058a60


	//   ....[68]....
        /*47cc*/ 	.word	0x00058a80


	//   ....[69]....
        /*47d0*/ 	.word	0x00058a90


	//   ....[70]....
        /*47d4*/ 	.word	0x00058ad0


	//   ....[71]....
        /*47d8*/ 	.word	0x00058ae0


	//   ....[72]....
        /*47dc*/ 	.word	0x00058af0


	//   ....[73]....
        /*47e0*/ 	.word	0x00058bb0


	//   ....[74]....
        /*47e4*/ 	.word	0x00058bc0


	//   ....[75]....
        /*47e8*/ 	.word	0x00058bd0


	//   ....[76]....
        /*47ec*/ 	.word	0x00058be0


	//   ....[77]....
        /*47f0*/ 	.word	0x00058bf0


	//   ....[78]....
        /*47f4*/ 	.word	0x00058c20


	//   ....[79]....
        /*47f8*/ 	.word	0x00058c40


	//   ....[80]....
        /*47fc*/ 	.word	0x00058c70


	//   ....[81]....
        /*4800*/ 	.word	0x00058c80


	//   ....[82]....
        /*4804*/ 	.word	0x00058c90


	//   ....[83]....
        /*4808*/ 	.word	0x00058ce0


	//   ....[84]....
        /*480c*/ 	.word	0x00058d00


	//   ....[85]....
        /*4810*/ 	.word	0x00058d10


	//   ....[86]....
        /*4814*/ 	.word	0x00058d20


	//   ....[87]....
        /*4818*/ 	.word	0x00058d30


	//   ....[88]....
        /*481c*/ 	.word	0x00059b60


	//   ....[89]....
        /*4820*/ 	.word	0x00059ba0


	//   ....[90]....
        /*4824*/ 	.word	0x00059ce0


	//   ....[91]....
        /*4828*/ 	.word	0x00059e50


	//   ....[92]....
        /*482c*/ 	.word	0x00059e80


	//   ....[93]....
        /*4830*/ 	.word	0x00059ea0


	//   ....[94]....
        /*4834*/ 	.word	0x00059f30


	//   ....[95]....
        /*4838*/ 	.word	0x0005a0a0


	//   ....[96]....
        /*483c*/ 	.word	0x0005a370


	//   ....[97]....
        /*4840*/ 	.word	0x0005a3f0


	//   ....[98]....
        /*4844*/ 	.word	0x0005a480


	//   ....[99]....
        /*4848*/ 	.word	0x0005a4c0


	//   ....[100]....
        /*484c*/ 	.word	0x0005a640


	//   ....[101]....
        /*4850*/ 	.word	0x0005a650


	//   ....[102]....
        /*4854*/ 	.word	0x0005a670


	//   ....[103]....
        /*4858*/ 	.word	0x0005a970


	//   ....[104]....
        /*485c*/ 	.word	0x0005a9a0


	//   ....[105]....
        /*4860*/ 	.word	0x0005a9c0


	//   ....[106]....
        /*4864*/ 	.word	0x0005a9d0


	//   ....[107]....
        /*4868*/ 	.word	0x0005a9e0


	//   ....[108]....
        /*486c*/ 	.word	0x0005aa80


	//   ....[109]....
        /*4870*/ 	.word	0x0005aca0


	//   ....[110]....
        /*4874*/ 	.word	0x0005af40


	//   ....[111]....
        /*4878*/ 	.word	0x0005b080


	//   ....[112]....
        /*487c*/ 	.word	0x0005b0a0


	//   ....[113]....
        /*4880*/ 	.word	0x0005b0b0


	//   ....[114]....
        /*4884*/ 	.word	0x0005b1d0


	//   ....[115]....
        /*4888*/ 	.word	0x0005b1f0


	//   ....[116]....
        /*488c*/ 	.word	0x0005b210


	//   ....[117]....
        /*4890*/ 	.word	0x0005b420


	//   ....[118]....
        /*4894*/ 	.word	0x0005b600


	//   ....[119]....
        /*4898*/ 	.word	0x0005b680


	//   ....[120]....
        /*489c*/ 	.word	0x0005b690


	//   ....[121]....
        /*48a0*/ 	.word	0x0005b6a0


	//   ....[122]....
        /*48a4*/ 	.word	0x0005b760


	//   ....[123]....
        /*48a8*/ 	.word	0x0005b7a0


	//   ....[124]....
        /*48ac*/ 	.word	0x0005b860


	//   ....[125]....
        /*48b0*/ 	.word	0x0005b910


	//   ....[126]....
        /*48b4*/ 	.word	0x0005b920


	//   ....[127]....
        /*48b8*/ 	.word	0x0005b940


	//   ....[128]....
        /*48bc*/ 	.word	0x0005b950


	//   ....[129]....
        /*48c0*/ 	.word	0x0005b970


	//   ....[130]....
        /*48c4*/ 	.word	0x0005bb20


	//   ....[131]....
        /*48c8*/ 	.word	0x0005bb30


	//   ....[132]....
        /*48cc*/ 	.word	0x0005bb40


	//   ....[133]....
        /*48d0*/ 	.word	0x0005bb60


	//   ....[134]....
        /*48d4*/ 	.word	0x0005bb70


	//   ....[135]....
        /*48d8*/ 	.word	0x0005bb90


	//   ....[136]....
        /*48dc*/ 	.word	0x0005bca0


	//   ....[137]....
        /*48e0*/ 	.word	0x0005bcf0


	//   ....[138]....
        /*48e4*/ 	.word	0x0005bd00


	//   ....[139]....
        /*48e8*/ 	.word	0x0005bd20


	//   ....[140]....
        /*48ec*/ 	.word	0x0005bd30


	//   ....[141]....
        /*48f0*/ 	.word	0x0005bd40


	//   ....[142]....
        /*48f4*/ 	.word	0x0005bd50


	//   ....[143]....
        /*48f8*/ 	.word	0x0005bd60


	//   ....[144]....
        /*48fc*/ 	.word	0x0005bdb0


	//   ....[145]....
        /*4900*/ 	.word	0x0005bdc0


	//   ....[146]....
        /*4904*/ 	.word	0x0005beb0


	//   ....[147]....
        /*4908*/ 	.word	0x0005bec0


	//   ....[148]....
        /*490c*/ 	.word	0x0005bee0


	//   ....[149]....
        /*4910*/ 	.word	0x0005bf10


	//   ....[150]....
        /*4914*/ 	.word	0x0005bf30


	//   ....[151]....
        /*4918*/ 	.word	0x0005bf40


	//   ....[152]....
        /*491c*/ 	.word	0x0005e050


	//   ....[153]....
        /*4920*/ 	.word	0x0005e060


	//   ....[154]....
        /*4924*/ 	.word	0x0005e070


	//   ....[155]....
        /*4928*/ 	.word	0x0005e0a0


	//   ....[156]....
        /*492c*/ 	.word	0x0005e0c0


	//   ....[157]....
        /*4930*/ 	.word	0x0005e0d0


	//   ....[158]....
        /*4934*/ 	.word	0x0005e100


	//   ....[159]....
        /*4938*/ 	.word	0x0005e120


	//   ....[160]....
        /*493c*/ 	.word	0x0005e130


	//   ....[161]....
        /*4940*/ 	.word	0x0005e200


	//   ....[162]....
        /*4944*/ 	.word	0x0005e210


	//   ....[163]....
        /*4948*/ 	.word	0x0005e220


	//   ....[164]....
        /*494c*/ 	.word	0x0005e230


	//   ....[165]....
        /*4950*/ 	.word	0x0005e240


	//   ....[166]....
        /*4954*/ 	.word	0x0005e270


	//   ....[167]....
        /*4958*/ 	.word	0x0005e290


	//   ....[168]....
        /*495c*/ 	.word	0x0005e2c0


	//   ....[169]....
        /*4960*/ 	.word	0x0005e2d0


	//   ....[170]....
        /*4964*/ 	.word	0x0005e2e0


	//   ....[171]....
        /*4968*/ 	.word	0x0005e310


	//   ....[172]....
        /*496c*/ 	.word	0x0005e350


	//   ....[173]....
        /*4970*/ 	.word	0x0005e380


	//   ....[174]....
        /*4974*/ 	.word	0x0005e390


	//   ....[175]....
        /*4978*/ 	.word	0x0005e3a0


	//----- nvinfo : EIATTR_EXIT_INSTR_OFFSETS
	.align		4
.L_68:
        /*497c*/ 	.byte	0x04, 0x1c
        /*497e*/ 	.short	(.L_70 - .L_69)


	//   ....[0]....
.L_69:
        /*4980*/ 	.word	0x000bc2c0


	//----- nvinfo : EIATTR_REQNTID
	.align		4
.L_70:
        /*4984*/ 	.byte	0x04, 0x10
        /*4986*/ 	.short	(.L_72 - .L_71)
.L_71:
        /*4988*/ 	.word	0x00000100
        /*498c*/ 	.word	0x00000001
        /*4990*/ 	.word	0x00000001


	//----- nvinfo : EIATTR_CRS_STACK_SIZE
	.align		4
.L_72:
        /*4994*/ 	.byte	0x04, 0x1e
        /*4996*/ 	.short	(.L_74 - .L_73)
.L_73:
        /*4998*/ 	.word	0x00000000
.L_74:


//--------------------- .nv.callgraph             --------------------------
	.section	.nv.callgraph,"",@"SHT_CUDA_CALLGRAPH"
	.align	4
	.sectionentsize	8
	.align		4
        /*0000*/ 	.word	0x00000000
	.align		4
        /*0004*/ 	.word	0xffffffff
	.align		4
        /*0008*/ 	.word	0x00000000
	.align		4
        /*000c*/ 	.word	0xfffffffe
	.align		4
        /*0010*/ 	.word	0x00000000
	.align		4
        /*0014*/ 	.word	0xfffffffd
	.align		4
        /*0018*/ 	.word	0x00000000
	.align		4
        /*001c*/ 	.word	0xfffffffc


//--------------------- .nv.rel.action            --------------------------
	.section	.nv.rel.action,"",@"SHT_CUDA_RELOCINFO"
	.align	8
	.sectionentsize	8
        /*0000*/ 	.byte	0x73, 0x00, 0x00, 0x00, 0x00, 0x00, 0x00, 0x00, 0x00, 0x00, 0x00, 0x11, 0x25, 0x00, 0x05, 0x36


//--------------------- .nv.constant4             --------------------------
	.section	.nv.constant4,"a",@progbits
	.align	8
	.align		8
.nv.constant4:
        /*0000*/ 	.dword	_$_str


//--------------------- .nv.constant0.attn_fwd    --------------------------
	.section	.nv.constant0.attn_fwd,"a",@progbits
	.sectionflags	@""
	.align	4
.nv.constant0.attn_fwd:
	.zero		488


//--------------------- .text.attn_fwd            --------------------------
	.section	.text.attn_fwd,"ax",@progbits
	.sectioninfo	@"SHI_REGISTERS=32"
	.align	128
        .global         attn_fwd
        .type           attn_fwd,@function
        .size           attn_fwd,(.L_x_69 - attn_fwd)
        .other          attn_fwd,@"STO_CUDA_ENTRY STV_DEFAULT"
attn_fwd:
.text.attn_fwd:
[----:B------:R-:W-:Y:S02]  /*0000*/  MOV R1, c[0x0][0x28] ;  /* 0x00000a0000017a02 */ /* 0x000fe40000000f00 */
[----:B------:R-:W0:Y:S01]  /*0010*/  S2R R3, SR_CTAID.X ;  /* 0x0000000000037919 */ /* 0x000e220000002500 */
[----:B------:R-:W-:Y:S01]  /*0020*/  ULDC.64 UR6, c[0x0][0x118] ;  /* 0x0000460000067ab9 */ /* 0x000fe20000000a00 */
[----:B------:R-:W-:Y:S02]  /*0030*/  IADD3 R1, R1, -0x5b30, RZ ;  /* 0xffffa4d001017810 */ /* 0x000fe40007ffe0ff */
[----:B------:R-:W0:Y:S04]  /*0040*/  S2R R0, SR_TID.X ;  /* 0x0000000000007919 */ /* 0x000e280000002100 */
[----:B------:R-:W1:Y:S01]  /*0050*/  S2R R2, SR_CTAID.Y ;  /* 0x0000000000027919 */ /* 0x000e620000002600 */
[----:B0-----:R-:W-:Y:S01]  /*0060*/  PRMT R0, R0, 0x6540, R3 ;  /* 0x0000654000007816 */ /* 0x001fe20000000003 */
[----:B-1----:R-:W-:-:S04]  /*0070*/  IMAD R2, R2, c[0x0][0x190], RZ ;  /* 0x0000640002027a24 */ /* 0x002fc800078e02ff */
[----:B------:R-:W-:Y:S02]  /*0080*/  IMAD R5, R0, c[0x0][0x194], RZ ;  /* 0x0000650000057a24 */ /* 0x000fe400078e02ff */
[C---:B------:R-:W-:Y:S02]  /*0090*/  IMAD.SHL.U32 R3, R2.reuse, 0x2, RZ ;  /* 0x0000000202037824 */ /* 0x040fe400078e00ff */
[----:B------:R-:W-:Y:S01]  /*00a0*/  IMAD.HI R4, R2, 0x2, RZ ;  /* 0x0000000202047827 */ /* 0x000fe200078e02ff */
[----:B------:R-:W-:-:S03]  /*00b0*/  SHF.L.U32 R6, R5, 0x1, RZ ;  /* 0x0000000105067819 */ /* 0x000fc600000006ff */
[----:B------:R-:W-:Y:S01]  /*00c0*/  IMAD.HI R5, R5, 0x2, RZ ;  /* 0x0000000205057827 */ /* 0x000fe200078e02ff */
[----:B------:R-:W-:-:S03]  /*00d0*/  IADD3 R2, P0, P1, R6, c[0x0][0x160], R3 ;  /* 0x0000580006027a10 */ /* 0x000fc6000791e003 */
[----:B------:R-:W-:Y:S01]  /*00e0*/  IMAD.MOV.U32 R0, RZ, RZ, c[0x0][0x198] ;  /* 0x00006600ff007624 */ /* 0x000fe200078e00ff */
[----:B------:R-:W-:-:S03]  /*00f0*/  IADD3.X R3, R5, c[0x0][0x164], R4, P0, P1 ;  /* 0x0000590005037a10 */ /* 0x000fc600007e2404 */
[C---:B------:R-:W-:Y:S01]  /*0100*/  IMAD.SHL.U32 R9, R0.reuse, 0x10, RZ ;  /* 0x0000001000097824 */ /* 0x040fe200078e00ff */
[C---:B------:R-:W-:Y:S01]  /*0110*/  SHF.L.U32 R7, R0.reuse, 0x3, RZ ;  /* 0x0000000300077819 */ /* 0x040fe200000006ff */
[----:B------:R-:W2:Y:S01]  /*0120*/  LDG.E.U16 R22, [R2.64] ;  /* 0x0000000602167981 */ /* 0x000ea2000c1e1500 */
[CC--:B------:R-:W-:Y:S02]  /*0130*/  LEA R4, P0, R0.reuse, R2.reuse, 0x4 ;  /* 0x0000000200047211 */ /* 0x0c0fe400078020ff */
[CC--:B------:R-:W-:Y:S02]  /*0140*/  LEA R16, P1, R0.reuse, R2.reuse, 0x5 ;  /* 0x0000000200107211 */ /* 0x0c0fe400078228ff */
[-C--:B------:R-:W-:Y:S02]  /*0150*/  LEA.HI.X.SX32 R5, R7, R3.reuse, 0x1, P0 ;  /* 0x0000000307057211 */ /* 0x080fe400000f0eff */
[C---:B------:R-:W-:Y:S02]  /*0160*/  SHF.L.U32 R11, R0.reuse, 0x5, RZ ;  /* 0x00000005000b7819 */ /* 0x040fe400000006ff */
[----:B------:R-:W-:Y:S01]  /*0170*/  LEA R14, P2, R0, R2, 0x6 ;  /* 0x00000002000e7211 */ /* 0x000fe200078430ff */
[----:B------:R0:W3:Y:S01]  /*0180*/  LDG.E.U16 R21, [R4.64] ;  /* 0x0000000604157981 */ /* 0x0000e2000c1e1500 */
[----:B------:R-:W-:-:S02]  /*0190*/  LEA.HI.X.SX32 R17, R9, R3, 0x1, P1 ;  /* 0x0000000309117211 */ /* 0x000fc400008f0eff */
[----:B------:R-:W-:-:S03]  /*01a0*/  LEA.HI.X.SX32 R15, R11, R3, 0x1, P2 ;  /* 0x000000030b0f7211 */ /* 0x000fc600010f0eff */
[----:B------:R1:W4:Y:S04]  /*01b0*/  LDG.E.U16 R20, [R16.64] ;  /* 0x0000000610147981 */ /* 0x000328000c1e1500 */
[----:B------:R5:W4:Y:S01]  /*01c0*/  LDG.E.U16 R19, [R14.64] ;  /* 0x000000060e137981 */ /* 0x000b22000c1e1500 */
[C---:B------:R-:W-:Y:S01]  /*01d0*/  IMAD.SHL.U32 R7, R0.reuse, 0x40, RZ ;  /* 0x0000004000077824 */ /* 0x040fe200078e00ff */
[CC--:B------:R-:W-:Y:S01]  /*01e0*/  LEA R12, P0, R0.reuse, R2.reuse, 0x7 ;  /* 0x00000002000c7211 */ /* 0x0c0fe200078038ff */
[C---:B------:R-:W-:Y:S01]  /*01f0*/  IMAD R10, R0.reuse, 0x42, RZ ;  /* 0x00000042000a7824 */ /* 0x040fe200078e02ff */
[C---:B------:R-:W-:Y:S01]  /*0200*/  SHF.L.U32 R9, R0.reuse, 0x7, RZ ;  /* 0x0000000700097819 */ /* 0x040fe200000006ff */
[C---:B------:R-:W-:Y:S01]  /*0210*/  IMAD.SHL.U32 R11, R0.reuse, 0x100, RZ ;  /* 0x00000100000b7824 */ /* 0x040fe200078e00ff */
[CC--:B------:R-:W-:Y:S01]  /*0220*/  LEA R8, P1, R0.reuse, R2.reuse, 0x8 ;  /* 0x0000000200087211 */ /* 0x0c0fe200078240ff */
[C---:B0-----:R-:W-:Y:S01]  /*0230*/  IMAD R5, R0.reuse, 0x21, RZ ;  /* 0x0000002100057824 */ /* 0x041fe200078e02ff */
[----:B------:R-:W-:-:S02]  /*0240*/  LEA R6, P2, R0, R2, 0x9 ;  /* 0x0000000200067211 */ /* 0x000fc400078448ff */
[-C--:B------:R-:W-:Y:S02]  /*0250*/  LEA.HI.X.SX32 R13, R7, R3.reuse, 0x1, P0 ;  /* 0x00000003070d7211 */ /* 0x080fe400000f0eff */
[----:B------:R-:W-:Y:S02]  /*0260*/  IADD3 R4, P0, R10, R2, RZ ;  /* 0x000000020a047210 */ /* 0x000fe40007f1e0ff */
[-C--:B------:R-:W-:Y:S01]  /*0270*/  LEA.HI.X.SX32 R9, R9, R3.reuse, 0x1, P1 ;  /* 0x0000000309097211 */ /* 0x080fe200008f0eff */
[----:B------:R0:W4:Y:S01]  /*0280*/  LDG.E.U16 R18, [R12.64] ;  /* 0x000000060c127981 */ /* 0x000122000c1e1500 */
[-C--:B------:R-:W-:Y:S02]  /*0290*/  LEA.HI.X.SX32 R7, R11, R3.reuse, 0x1, P2 ;  /* 0x000000030b077211 */ /* 0x080fe400010f0eff */
[----:B------:R-:W-:Y:S01]  /*02a0*/  LEA.HI.X.SX32 R5, R5, R3, 0x1, P0 ;  /* 0x0000000305057211 */ /* 0x000fe200000f0eff */
[----:B-1----:R1:W4:Y:S04]  /*02b0*/  LDG.E.U16 R17, [R8.64] ;  /* 0x0000000608117981 */ /* 0x002328000c1e1500 */
[----:B------:R0:W4:Y:S04]  /*02c0*/  LDG.E.U16 R16, [R6.64] ;  /* 0x0000000606107981 */ /* 0x000128000c1e1500 */
[----:B-----5:R5:W4:Y:S01]  /*02d0*/  LDG.E.U16 R15, [R4.64] ;  /* 0x00000006040f7981 */ /* 0x020b22000c1e1500 */
[----:B-1----:R-:W-:-:S02]  /*02e0*/  IMAD R9, R0, 0x84, RZ ;  /* 0x0000008400097824 */ /* 0x002fc400078e02ff */
[C---:B------:R-:W-:Y:S02]  /*02f0*/  IMAD R11, R0.reuse, 0x210, RZ ;  /* 0x00000210000b7824 */ /* 0x040fe400078e02ff */
[C---:B0-----:R-:W-:Y:S01]  /*0300*/  IMAD R7, R0.reuse, 0x108, RZ ;  /* 0x0000010800077824 */ /* 0x041fe200078e02ff */
[----:B-----5:R-:W-:Y:S01]  /*0310*/  IADD3 R4, P0, R9, R2, RZ ;  /* 0x0000000209047210 */ /* 0x020fe20007f1e0ff */
[----:B------:R-:W-:-:S03]  /*0320*/  IMAD R13, R0, 0x22, RZ ;  /* 0x00000022000d7824 */ /* 0x000fc600078e02ff */
[-C--:B------:R-:W-:Y:S01]  /*0330*/  IADD3 R8, P1, R7, R2.reuse, RZ ;  /* 0x0000000207087210 */ /* 0x080fe20007f3e0ff */
[----:B------:R-:W-:Y:S01]  /*0340*/  IMAD R12, R0, 0x44, RZ ;  /* 0x00000044000c7824 */ /* 0x000fe200078e02ff */
[-C--:B------:R-:W-:Y:S02]  /*0350*/  LEA.HI.X.SX32 R5, R10, R3.reuse, 0x1, P0 ;  /* 0x000000030a057211 */ /* 0x080fe400000f0eff */
[-C--:B------:R-:W-:Y:S01]  /*0360*/  IADD3 R10, P2, R11, R2.reuse, RZ ;  /* 0x000000020b0a7210 */ /* 0x080fe20007f5e0ff */
[----:B------:R-:W-:Y:S01]  /*0370*/  IMAD R14, R0, 0x11, RZ ;  /* 0x00000011000e7824 */ /* 0x000fe200078e02ff */
[-C--:B------:R-:W-:Y:S01]  /*0380*/  LEA.HI.X.SX32 R9, R9, R3.reuse, 0x1, P1 ;  /* 0x0000000309097211 */ /* 0x080fe200008f0eff */
[----:B------:R0:W5:Y:S01]  /*0390*/  LDG.E.U16 R23, [R4.64] ;  /* 0x0000000604177981 */ /* 0x000162000c1e1500 */
[----:B------:R-:W-:Y:S02]  /*03a0*/  IADD3 R6, P0, R13, R2, RZ ;  /* 0x000000020d067210 */ /* 0x000fe40007f1e0ff */
[----:B------:R-:W-:-:S02]  /*03b0*/  LEA.HI.X.SX32 R11, R7, R3, 0x1, P2 ;  /* 0x00000003070b7211 */ /* 0x000fc400010f0eff */
[----:B------:R-:W-:Y:S02]  /*03c0*/  LEA.HI.X.SX32 R7, R14, R3, 0x1, P0 ;  /* 0x000000030e077211 */ /* 0x000fe400000f0eff */
[----:B0-----:R-:W-:-:S04]  /*03d0*/  IADD3 R4, P1, R12, R2, RZ ;  /* 0x000000020c047210 */ /* 0x001fc80007f3e0ff */
[----:B------:R-:W-:Y:S01]  /*03e0*/  LEA.HI.X.SX32 R5, R13, R3, 0x1, P1 ;  /* 0x000000030d057211 */ /* 0x000fe200008f0eff */
[C---:B------:R-:W-:Y:S02]  /*03f0*/  IMAD R13, R0.reuse, 0x46, RZ ;  /* 0x00000046000d7824 */ /* 0x040fe400078e02ff */
[C---:B------:R-:W-:Y:S01]  /*0400*/  IMAD R14, R0.reuse, 0x23, RZ ;  /* 0x00000023000e7824 */ /* 0x040fe200078e02ff */
[----:B--2---:R0:W-:Y:S04]  /*0410*/  STL [R1+0x214], R22 ;  /* 0x0002141601007387 */ /* 0x0041e80000100800 */
[----:B---3--:R1:W-:Y:S04]  /*0420*/  STL [R1+0x210], R21 ;  /* 0x0002101501007387 */ /* 0x0083e80000100800 */
[----:B0-----:R0:W2:Y:S04]  /*0430*/  LDG.E.U16 R22, [R8.64] ;  /* 0x0000000608167981 */ /* 0x0010a8000c1e1500 */
[----:B-1----:R1:W3:Y:S01]  /*0440*/  LDG.E.U16 R21, [R10.64] ;  /* 0x000000060a157981 */ /* 0x0022e2000c1e1500 */
[----:B0-----:R-:W-:-:S03]  /*0450*/  IMAD R9, R0, 0x88, RZ ;  /* 0x0000008800097824 */ /* 0x001fc600078e02ff */
[----:B----4-:R0:W-:Y:S04]  /*0460*/  STL [R1+0x20c], R20 ;  /* 0x00020c1401007387 */ /* 0x0101e80000100800 */
[----:B------:R4:W-:Y:S01]  /*0470*/  STL [R1+0x204], R19 ;  /* 0x0002041301007387 */ /* 0x0009e20000100800 */
[----:B------:R-:W-:-:S03]  /*0480*/  IMAD R8, R0, 0x220, RZ ;  /* 0x0000022000087824 */ /* 0x000fc600078e02ff */
[----:B0-----:R0:W3:Y:S04]  /*0490*/  LDG.E.U16 R20, [R6.64] ;  /* 0x0000000606147981 */ /* 0x0010e8000c1e1500 */
[----:B----4-:R4:W3:Y:S01]  /*04a0*/  LDG.E.U16 R19, [R4.64] ;  /* 0x0000000604137981 */ /* 0x0108e2000c1e1500 */
[----:B0-----:R-:W-:Y:S01]  /*04b0*/  IADD3 R6, P0, R9, R2, RZ ;  /* 0x0000000209067210 */ /* 0x001fe20007f1e0ff */
[----:B----4-:R-:W-:-:S03]  /*04c0*/  IMAD R5, R0, 0x110, RZ ;  /* 0x0000011000057824 */ /* 0x010fc600078e02ff */
[----:B------:R-:W-:Y:S01]  /*04d0*/  LEA.HI.X.SX32 R7, R12, R3, 0x1, P0 ;  /* 0x000000030c077211 */ /* 0x000fe200000f0eff */
[----:B------:R-:W-:Y:S01]  /*04e0*/  IMAD R12, R0, 0x8c, RZ ;  /* 0x0000008c000c7824 */ /* 0x000fe200078e02ff */
[----:B-1----:R-:W-:-:S03]  /*04f0*/  IADD3 R10, P1, R5, R2, RZ ;  /* 0x00000002050a7210 */ /* 0x002fc60007f3e0ff */
[----:B------:R0:W4:Y:S01]  /*0500*/  LDG.E.U16 R24, [R6.64] ;  /* 0x0000000606187981 */ /* 0x000122000c1e1500 */
[-C--:B------:R-:W-:Y:S02]  /*0510*/  IADD3 R8, P2, R8, R2.reuse, RZ ;  /* 0x0000000208087210 */ /* 0x080fe40007f5e0ff */
[-C--:B------:R-:W-:Y:S02]  /*0520*/  IADD3 R4, P0, R13, R2.reuse, RZ ;  /* 0x000000020d047210 */ /* 0x080fe40007f1e0ff */
[-C--:B------:R-:W-:Y:S02]  /*0530*/  LEA.HI.X.SX32 R11, R9, R3.reuse, 0x1, P1 ;  /* 0x00000003090b7211 */ /* 0x080fe400008f0eff */
[-C--:B------:R-:W-:Y:S02]  /*0540*/  LEA.HI.X.SX32 R9, R5, R3.reuse, 0x1, P2 ;  /* 0x0000000305097211 */ /* 0x080fe400010f0eff */
[----:B0-----:R-:W-:Y:S02]  /*0550*/  IADD3 R6, P1, R12, R2, RZ ;  /* 0x000000020c067210 */ /* 0x001fe40007f3e0ff */
[-C--:B------:R-:W-:Y:S01]  /*0560*/  LEA.HI.X.SX32 R5, R14, R3.reuse, 0x1, P0 ;  /* 0x000000030e057211 */ /* 0x080fe200000f0eff */
[----:B------:R0:W-:Y:S01]  /*0570*/  STL [R1+0x1f0], R18 ;  /* 0x0001f01201007387 */ /* 0x0001e20000100800 */
[----:B------:R-:W-:-:S03]  /*0580*/  LEA.HI.X.SX32 R7, R13, R3, 0x1, P1 ;  /* 0x000000030d077211 */ /* 0x000fc600008f0eff */
[----:B------:R1:W-:Y:S04]  /*0590*/  STL [R1+0x1e0], R17 ;  /* 0x0001e01101007387 */ /* 0x0003e80000100800 */
[----:B------:R5:W-:Y:S04]  /*05a0*/  STL [R1+0x1b8], R16 ;  /* 0x0001b81001007387 */ /* 0x000be80000100800 */
[----:B0-----:R0:W4:Y:S04]  /*05b0*/  LDG.E.U16 R18, [R10.64] ;  /* 0x000000060a127981 */ /* 0x001128000c1e1500 */
[----:B-1----:R1:W4:Y:S04]  /*05c0*/  LDG.E.U16 R17, [R8.64] ;  /* 0x0000000608117981 */ /* 0x002328000c1e1500 */
[----:B------:R0:W-:Y:S04]  /*05d0*/  STL [R1+0x200], R15 ;  /* 0x0002000f01007387 */ /* 0x0001e80000100800 */
[----:B-----5:R5:W4:Y:S04]  /*05e0*/  LDG.E.U16 R16, [R4.64] ;  /* 0x0000000604107981 */ /* 0x020b28000c1e1500 */
[----:B0-----:R0:W4:Y:S01]  /*05f0*/  LDG.E.U16 R15, [R6.64] ;  /* 0x00000006060f7981 */ /* 0x001122000c1e1500 */
[----:B-1----:R-:W-:-:S02]  /*0600*/  IMAD R9, R0, 0x118, RZ ;  /* 0x0000011800097824 */ /* 0x002fc400078e02ff */
[----:B------:R-:W-:-:S03]  /*0610*/  IMAD R10, R0, 0x230, RZ ;  /* 0x00000230000a7824 */ /* 0x000fc600078e02ff */
[-C--:B-----5:R-:W-:Y:S01]  /*0620*/  IADD3 R4, P0, R9, R2.reuse, RZ ;  /* 0x0000000209047210 */ /* 0x0a0fe20007f1e0ff */
[----:B0-----:R-:W-:Y:S01]  /*0630*/  IMAD R7, R0, 0x12, RZ ;  /* 0x0000001200077824 */ /* 0x001fe200078e02ff */
[-C--:B------:R-:W-:Y:S01]  /*0640*/  IADD3 R10, P2, R10, R2.reuse, RZ ;  /* 0x000000020a0a7210 */ /* 0x080fe20007f5e0ff */
[----:B------:R-:W-:Y:S01]  /*0650*/  IMAD R14, R0, 0x9, RZ ;  /* 0x00000009000e7824 */ /* 0x000fe200078e02ff */
[-C--:B------:R-:W-:Y:S01]  /*0660*/  LEA.HI.X.SX32 R5, R12, R3.reuse, 0x1, P0 ;  /* 0x000000030c057211 */ /* 0x080fe200000f0eff */
[C---:B------:R-:W-:Y:S01]  /*0670*/  IMAD R13, R0.reuse, 0x24, RZ ;  /* 0x00000024000d7824 */ /* 0x040fe200078e02ff */
[----:B------:R-:W-:Y:S01]  /*0680*/  IADD3 R8, P0, R7, R2, RZ ;  /* 0x0000000207087210 */ /* 0x000fe20007f1e0ff */
[----:B------:R-:W-:Y:S01]  /*0690*/  IMAD R12, R0, 0x48, RZ ;  /* 0x00000048000c7824 */ /* 0x000fe200078e02ff */
[----:B------:R0:W-:Y:S01]  /*06a0*/  STL [R1+0x1ec], R23 ;  /* 0x0001ec1701007387 */ /* 0x0001e20000100800 */
[-C--:B------:R-:W-:Y:S02]  /*06b0*/  LEA.HI.X.SX32 R11, R9, R3.reuse, 0x1, P2 ;  /* 0x00000003090b7211 */ /* 0x080fe400010f0eff */
[----:B------:R-:W-:-:S02]  /*06c0*/  LEA.HI.X.SX32 R9, R14, R3, 0x1, P0 ;  /* 0x000000030e097211 */ /* 0x000fc400000f0eff */
[-C--:B------:R-:W-:Y:S01]  /*06d0*/  IADD3 R6, P1, R13, R2.reuse, RZ ;  /* 0x000000020d067210 */ /* 0x080fe20007f3e0ff */
[----:B0-----:R0:W5:Y:S03]  /*06e0*/  LDG.E.U16 R23, [R4.64] ;  /* 0x0000000604177981 */ /* 0x001166000c1e1500 */
        /* <DEDUP_REMOVED lines=8> */
[----:B-1----:R1:W3:Y:S04]  /*0770*/  LDG.E.U16 R21, [R8.64] ;  /* 0x0000000608157981 */ /* 0x0022e8000c1e1500 */
[----:B------:R0:W-:Y:S01]  /*0780*/  STL [R1+0x208], R20 ;  /* 0x0002081401007387 */ /* 0x0001e20000100800 */
[----:B-1----:R-:W-:-:S03]  /*0790*/  IMAD R9, R0, 0x90, RZ ;  /* 0x0000009000097824 */ /* 0x002fc600078e02ff */
[----:B------:R1:W-:Y:S04]  /*07a0*/  STL [R1+0x1f4], R19 ;  /* 0x0001f41301007387 */ /* 0x0003e80000100800 */
[----:B0-----:R0:W3:Y:S01]  /*07b0*/  LDG.E.U16 R20, [R6.64] ;  /* 0x0000000606147981 */ /* 0x0010e2000c1e1500 */
[----:B------:R-:W-:-:S03]  /*07c0*/  IMAD R8, R0, 0x240, RZ ;  /* 0x0000024000087824 */ /* 0x000fc600078e02ff */
[----:B-1----:R1:W3:Y:S01]  /*07d0*/  LDG.E.U16 R19, [R4.64] ;  /* 0x0000000604137981 */ /* 0x0022e2000c1e1500 */
[----:B0-----:R-:W-:Y:S01]  /*07e0*/  IADD3 R6, P0, R9, R2, RZ ;  /* 0x0000000209067210 */ /* 0x001fe20007f1e0ff */
[----:B-1----:R-:W-:-:S03]  /*07f0*/  IMAD R5, R0, 0x120, RZ ;  /* 0x0000012000057824 */ /* 0x002fc600078e02ff */
[-C--:B------:R-:W-:Y:S01]  /*0800*/  LEA.HI.X.SX32 R7, R12, R3.reuse, 0x1, P0 ;  /* 0x000000030c077211 */ /* 0x080fe200000f0eff */
[----:B------:R-:W-:Y:S01]  /*0810*/  IMAD R12, R0, 0x94, RZ ;  /* 0x00000094000c7824 */ /* 0x000fe200078e02ff */
[-C--:B------:R-:W-:Y:S01]  /*0820*/  IADD3 R10, P1, R5, R2.reuse, RZ ;  /* 0x00000002050a7210 */ /* 0x080fe20007f3e0ff */
[----:B----4-:R0:W-:Y:S01]  /*0830*/  STL [R1+0x8b4], R24 ;  /* 0x0008b41801007387 */ /* 0x0101e20000100800 */
[-C--:B------:R-:W-:Y:S02]  /*0840*/  IADD3 R8, P2, R8, R2.reuse, RZ ;  /* 0x0000000208087210 */ /* 0x080fe40007f5e0ff */
[----:B------:R-:W-:Y:S02]  /*0850*/  IADD3 R4, P0, R13, R2, RZ ;  /* 0x000000020d047210 */ /* 0x000fe40007f1e0ff */
[-C--:B------:R-:W-:Y:S02]  /*0860*/  LEA.HI.X.SX32 R11, R9, R3.reuse, 0x1, P1 ;  /* 0x00000003090b7211 */ /* 0x080fe400008f0eff */
[-C--:B------:R-:W-:Y:S01]  /*0870*/  LEA.HI.X.SX32 R9, R5, R3.reuse, 0x1, P2 ;  /* 0x0000000305097211 */ /* 0x080fe200010f0eff */
[----:B0-----:R0:W4:Y:S01]  /*0880*/  LDG.E.U16 R24, [R6.64] ;  /* 0x0000000606187981 */ /* 0x001122000c1e1500 */
[----:B------:R-:W-:-:S03]  /*0890*/  LEA.HI.X.SX32 R5, R14, R3, 0x1, P0 ;  /* 0x000000030e057211 */ /* 0x000fc600000f0eff */
[----:B------:R1:W-:Y:S01]  /*08a0*/  STL [R1+0x1dc], R18 ;  /* 0x0001dc1201007387 */ /* 0x0003e20000100800 */
[----:B0-----:R-:W-:-:S03]  /*08b0*/  IADD3 R6, P1, R12, R2, RZ ;  /* 0x000000020c067210 */ /* 0x001fc60007f3e0ff */
[----:B------:R0:W-:Y:S01]  /*08c0*/  STL [R1+0x1a8], R17 ;  /* 0x0001a81101007387 */ /* 0x0001e20000100800 */
[----:B------:R-:W-:-:S03]  /*08d0*/  LEA.HI.X.SX32 R7, R13, R3, 0x1, P1 ;  /* 0x000000030d077211 */ /* 0x000fc600008f0eff */
[----:B-1----:R1:W4:Y:S04]  /*08e0*/  LDG.E.U16 R18, [R10.64] ;  /* 0x000000060a127981 */ /* 0x002328000c1e1500 */
[----:B------:R1:W-:Y:S04]  /*08f0*/  STL [R1+0x830], R16 ;  /* 0x0008301001007387 */ /* 0x0003e80000100800 */
[----:B0-----:R0:W4:Y:S04]  /*0900*/  LDG.E.U16 R17, [R8.64] ;  /* 0x0000000608117981 */ /* 0x001128000c1e1500 */
[----:B------:R0:W-:Y:S04]  /*0910*/  STL [R1+0x8b0], R15 ;  /* 0x0008b00f01007387 */ /* 0x0001e80000100800 */
[----:B-1----:R1:W4:Y:S04]  /*0920*/  LDG.E.U16 R16, [R4.64] ;  /* 0x0000000604107981 */ /* 0x002328000c1e1500 */
[----:B0-----:R0:W4:Y:S01]  /*0930*/  LDG.E.U16 R15, [R6.64] ;  /* 0x00000006060f7981 */ /* 0x001122000c1e1500 */
[----:B-1----:R-:W-:-:S02]  /*0940*/  IMAD R5, R0, 0x128, RZ ;  /* 0x0000012800057824 */ /* 0x002fc400078e02ff */
[----:B------:R-:W-:-:S03]  /*0950*/  IMAD R10, R0, 0x250, RZ ;  /* 0x00000250000a7824 */ /* 0x000fc600078e02ff */
[-C--:B------:R-:W-:Y:S01]  /*0960*/  IADD3 R8, P0, R5, R2.reuse, RZ ;  /* 0x0000000205087210 */ /* 0x080fe20007f1e0ff */
[----:B0-----:R-:W-:Y:S01]  /*0970*/  IMAD R7, R0, 0x26, RZ ;  /* 0x0000002600077824 */ /* 0x001fe200078e02ff */
[-C--:B------:R-:W-:Y:S01]  /*0980*/  IADD3 R10, P2, R10, R2.reuse, RZ ;  /* 0x000000020a0a7210 */ /* 0x080fe20007f5e0ff */
[----:B------:R-:W-:Y:S01]  /*0990*/  IMAD R14, R0, 0x13, RZ ;  /* 0x00000013000e7824 */ /* 0x000fe200078e02ff */
[-C--:B------:R-:W-:Y:S01]  /*09a0*/  LEA.HI.X.SX32 R9, R12, R3.reuse, 0x1, P0 ;  /* 0x000000030c097211 */ /* 0x080fe200000f0eff */
[C---:B------:R-:W-:Y:S01]  /*09b0*/  IMAD R13, R0.reuse, 0x4c, RZ ;  /* 0x0000004c000d7824 */ /* 0x040fe200078e02ff */
[----:B------:R-:W-:Y:S01]  /*09c0*/  IADD3 R4, P0, R7, R2, RZ ;  /* 0x0000000207047210 */ /* 0x000fe20007f1e0ff */
[----:B------:R-:W-:Y:S01]  /*09d0*/  IMAD R12, R0, 0x98, RZ ;  /* 0x00000098000c7824 */ /* 0x000fe200078e02ff */
[----:B-----5:R0:W-:Y:S01]  /*09e0*/  STL [R1+0x8ac], R23 ;  /* 0x0008ac1701007387 */ /* 0x0201e20000100800 */
        /* <DEDUP_REMOVED lines=15> */
[----:B------:R1:W-:Y:S01]  /*0ae0*/  STL [R1+0x8a8], R19 ;  /* 0x0008a81301007387 */ /* 0x0003e20000100800 */
[----:B0-----:R-:W-:-:S03]  /*0af0*/  IMAD R10, R0, 0x260, RZ ;  /* 0x00000260000a7824 */ /* 0x001fc600078e02ff */
[----:B------:R0:W3:Y:S04]  /*0b00*/  LDG.E.U16 R20, [R6.64] ;  /* 0x0000000606147981 */ /* 0x0000e8000c1e1500 */
[----:B-1----:R1:W3:Y:S01]  /*0b10*/  LDG.E.U16 R19, [R8.64] ;  /* 0x0000000608137981 */ /* 0x0022e2000c1e1500 */
[-C--:B------:R-:W-:Y:S01]  /*0b20*/  IADD3 R10, P2, R10, R2.reuse, RZ ;  /* 0x000000020a0a7210 */ /* 0x080fe20007f5e0ff */
[----:B0-----:R-:W-:Y:S01]  /*0b30*/  IMAD R7, R0, 0x4e, RZ ;  /* 0x0000004e00077824 */ /* 0x001fe200078e02ff */
[----:B-1----:R-:W-:-:S04]  /*0b40*/  IADD3 R8, P0, R5, R2, RZ ;  /* 0x0000000205087210 */ /* 0x002fc80007f1e0ff */
[-C--:B------:R-:W-:Y:S01]  /*0b50*/  LEA.HI.X.SX32 R9, R12, R3.reuse, 0x1, P0 ;  /* 0x000000030c097211 */ /* 0x080fe200000f0eff */
[----:B----4-:R0:W-:Y:S01]  /*0b60*/  STL [R1+0x1e8], R24 ;  /* 0x0001e81801007387 */ /* 0x0101e20000100800 */
[----:B------:R-:W-:Y:S01]  /*0b70*/  IMAD R12, R0, 0x138, RZ ;  /* 0x00000138000c7824 */ /* 0x000fe200078e02ff */
[-C--:B------:R-:W-:Y:S02]  /*0b80*/  IADD3 R4, P0, R7, R2.reuse, RZ ;  /* 0x0000000207047210 */ /* 0x080fe40007f1e0ff */
[-C--:B------:R-:W-:Y:S02]  /*0b90*/  IADD3 R6, P1, R13, R2.reuse, RZ ;  /* 0x000000020d067210 */ /* 0x080fe40007f3e0ff */
[-C--:B------:R-:W-:Y:S01]  /*0ba0*/  LEA.HI.X.SX32 R11, R5, R3.reuse, 0x1, P2 ;  /* 0x00000003050b7211 */ /* 0x080fe200010f0eff */
[----:B------:R1:W-:Y:S01]  /*0bb0*/  STL [R1+0x1d8], R18 ;  /* 0x0001d81201007387 */ /* 0x0003e20000100800 */
[-C--:B------:R-:W-:Y:S02]  /*0bc0*/  LEA.HI.X.SX32 R5, R14, R3.reuse, 0x1, P0 ;  /* 0x000000030e057211 */ /* 0x080fe400000f0eff */
[----:B------:R-:W-:Y:S01]  /*0bd0*/  LEA.HI.X.SX32 R7, R7, R3, 0x1, P1 ;  /* 0x0000000307077211 */ /* 0x000fe200008f0eff */
[----:B0-----:R0:W4:Y:S04]  /*0be0*/  LDG.E.U16 R24, [R10.64] ;  /* 0x000000060a187981 */ /* 0x001128000c1e1500 */
[----:B------:R0:W-:Y:S04]  /*0bf0*/  STL [R1+0x194], R17 ;  /* 0x0001941101007387 */ /* 0x0001e80000100800 */
[----:B-1----:R1:W4:Y:S04]  /*0c00*/  LDG.E.U16 R18, [R4.64] ;  /* 0x0000000604127981 */ /* 0x002328000c1e1500 */
[----:B------:R-:W-:Y:S04]  /*0c10*/  STL [R1+0x8a4], R16 ;  /* 0x0008a41001007387 */ /* 0x000fe80000100800 */
[----:B0-----:R0:W4:Y:S04]  /*0c20*/  LDG.E.U16 R17, [R6.64] ;  /* 0x0000000606117981 */ /* 0x001128000c1e1500 */
[----:B------:R0:W-:Y:S04]  /*0c30*/  STL [R1+0x1e4], R15 ;  /* 0x0001e40f01007387 */ /* 0x0001e80000100800 */
[----:B0-----:R0:W4:Y:S02]  /*0c40*/  LDG.E.U16 R15, [R8.64] ;  /* 0x00000006080f7981 */ /* 0x001124000c1e1500 */
[----:B0-----:R-:W-:-:S04]  /*0c50*/  IADD3 R8, P2, R12, R2, RZ ;  /* 0x000000020c087210 */ /* 0x001fc80007f5e0ff */
[----:B------:R-:W-:-:S05]  /*0c60*/  LEA.HI.X.SX32 R9, R13, R3, 0x1, P2 ;  /* 0x000000030d097211 */ /* 0x000fca00010f0eff */
[----:B------:R0:W4:Y:S01]  /*0c70*/  LDG.E.U16 R16, [R8.64] ;  /* 0x0000000608107981 */ /* 0x000122000c1e1500 */
[C---:B------:R-:W-:Y:S02]  /*0c80*/  IMAD R6, R0.reuse, 0x270, RZ ;  /* 0x0000027000067824 */ /* 0x040fe400078e02ff */
[----:B-1----:R-:W-:-:S03]  /*0c90*/  IMAD R5, R0, 0xa, RZ ;  /* 0x0000000a00057824 */ /* 0x002fc600078e02ff */
[-C--:B------:R-:W-:Y:S01]  /*0ca0*/  IADD3 R6, P1, R6, R2.reuse, RZ ;  /* 0x0000000206067210 */ /* 0x080fe20007f3e0ff */
[C---:B------:R-:W-:Y:S02]  /*0cb0*/  IMAD R13, R0.reuse, 0x14, RZ ;  /* 0x00000014000d7824 */ /* 0x040fe400078e02ff */
[----:B------:R-:W-:Y:S01]  /*0cc0*/  IMAD R14, R0, 0x28, RZ ;  /* 0x00000028000e7824 */ /* 0x000fe200078e02ff */
[-C--:B------:R-:W-:Y:S01]  /*0cd0*/  LEA.HI.X.SX32 R7, R12, R3.reuse, 0x1, P1 ;  /* 0x000000030c077211 */ /* 0x080fe200008f0eff */
[C---:B0-----:R-:W-:Y:S01]  /*0ce0*/  IMAD R9, R0.reuse, 0x5, RZ ;  /* 0x0000000500097824 */ /* 0x041fe200078e02ff */
[-C--:B------:R-:W-:Y:S01]  /*0cf0*/  IADD3 R8, P0, R5, R2.reuse, RZ ;  /* 0x0000000205087210 */ /* 0x080fe20007f1e0ff */
[----:B------:R-:W-:Y:S01]  /*0d00*/  IMAD R12, R0, 0x50, RZ ;  /* 0x00000050000c7824 */ /* 0x000fe200078e02ff */
[----:B------:R-:W-:Y:S01]  /*0d10*/  IADD3 R10, P1, R13, R2, RZ ;  /* 0x000000020d0a7210 */ /* 0x000fe20007f3e0ff */
[----:B-----5:R0:W-:Y:S01]  /*0d20*/  STL [R1+0x8a0], R23 ;  /* 0x0008a01701007387 */ /* 0x0201e20000100800 */
[----:B------:R-:W-:-:S02]  /*0d30*/  LEA.HI.X.SX32 R9, R9, R3, 0x1, P0 ;  /* 0x0000000309097211 */ /* 0x000fc400000f0eff */
[-C--:B------:R-:W-:Y:S02]  /*0d40*/  IADD3 R4, P2, R14, R2.reuse, RZ ;  /* 0x000000020e047210 */ /* 0x080fe40007f5e0ff */
[-C--:B------:R-:W-:Y:S01]  /*0d50*/  LEA.HI.X.SX32 R11, R5, R3.reuse, 0x1, P1 ;  /* 0x00000003050b7211 */ /* 0x080fe200008f0eff */
[----:B0-----:R0:W5:Y:S01]  /*0d60*/  LDG.E.U16 R23, [R6.64] ;  /* 0x0000000606177981 */ /* 0x001162000c1e1500 */
        /* <DEDUP_REMOVED lines=10> */
[----:B------:R0:W-:Y:S01]  /*0e10*/  STL [R1+0x89c], R20 ;  /* 0x00089c1401007387 */ /* 0x0001e20000100800 */
[----:B------:R-:W-:-:S03]  /*0e20*/  IMAD R8, R0, 0x280, RZ ;  /* 0x0000028000087824 */ /* 0x000fc600078e02ff */
[----:B------:R1:W-:Y:S04]  /*0e30*/  STL [R1+0x898], R19 ;  /* 0x0008981301007387 */ /* 0x0003e80000100800 */
[----:B0-----:R0:W3:Y:S04]  /*0e40*/  LDG.E.U16 R20, [R4.64] ;  /* 0x0000000604147981 */ /* 0x0010e8000c1e1500 */
[----:B-1----:R1:W3:Y:S01]  /*0e50*/  LDG.E.U16 R19, [R6.64] ;  /* 0x0000000606137981 */ /* 0x0022e2000c1e1500 */
[----:B0-----:R-:W-:Y:S01]  /*0e60*/  IADD3 R4, P0, R9, R2, RZ ;  /* 0x0000000209047210 */ /* 0x001fe20007f1e0ff */
[----:B-1----:R-:W-:-:S03]  /*0e70*/  IMAD R7, R0, 0x140, RZ ;  /* 0x0000014000077824 */ /* 0x002fc600078e02ff */
[----:B------:R-:W-:Y:S02]  /*0e80*/  LEA.HI.X.SX32 R5, R12, R3, 0x1, P0 ;  /* 0x000000030c057211 */ /* 0x000fe400000f0eff */
[----:B------:R-:W-:-:S03]  /*0e90*/  IADD3 R10, P1, R7, R2, RZ ;  /* 0x00000002070a7210 */ /* 0x000fc60007f3e0ff */
[----:B------:R0:W3:Y:S01]  /*0ea0*/  LDG.E.U16 R25, [R4.64] ;  /* 0x0000000604197981 */ /* 0x0000e2000c1e1500 */
[-C--:B------:R-:W-:Y:S02]  /*0eb0*/  IADD3 R8, P2, R8, R2.reuse, RZ ;  /* 0x0000000208087210 */ /* 0x080fe40007f5e0ff */
[-C--:B------:R-:W-:Y:S02]  /*0ec0*/  IADD3 R6, P0, R13, R2.reuse, RZ ;  /* 0x000000020d067210 */ /* 0x080fe40007f1e0ff */
[-C--:B------:R-:W-:Y:S02]  /*0ed0*/  LEA.HI.X.SX32 R11, R9, R3.reuse, 0x1, P1 ;  /* 0x00000003090b7211 */ /* 0x080fe400008f0eff */
[----:B------:R-:W-:Y:S02]  /*0ee0*/  LEA.HI.X.SX32 R9, R7, R3, 0x1, P2 ;  /* 0x0000000307097211 */ /* 0x000fe400010f0eff */
[----:B0-----:R-:W-:-:S04]  /*0ef0*/  IADD3 R4, P1, R14, R2, RZ ;  /* 0x000000020e047210 */ /* 0x001fc80007f3e0ff */
[-C--:B------:R-:W-:Y:S01]  /*0f00*/  LEA.HI.X.SX32 R5, R13, R3.reuse, 0x1, P1 ;  /* 0x000000030d057211 */ /* 0x080fe200008f0eff */
[----:B----4-:R0:W-:Y:S02]  /*0f10*/  STL [R1+0x1d4], R15 ;  /* 0x0001d40f01007387 */ /* 0x0101e40000100800 */
[C---:B0-----:R-:W-:Y:S02]  /*0f20*/  IMAD R15, R0.reuse, 0x29, RZ ;  /* 0x00000029000f7824 */ /* 0x041fe400078e02ff */
[----:B------:R0:W-:Y:S03]  /*0f30*/  STL [R1+0x188], R24 ;  /* 0x0001881801007387 */ /* 0x0001e60000100800 */
[----:B------:R-:W-:Y:S01]  /*0f40*/  LEA.HI.X.SX32 R7, R15, R3, 0x1, P0 ;  /* 0x000000030f077211 */ /* 0x000fe200000f0eff */
[----:B------:R1:W-:Y:S04]  /*0f50*/  STL [R1+0x894], R18 ;  /* 0x0008941201007387 */ /* 0x0003e80000100800 */
[----:B------:R4:W-:Y:S04]  /*0f60*/  STL [R1+0x890], R17 ;  /* 0x0008901101007387 */ /* 0x0009e80000100800 */
[----:B0-----:R0:W3:Y:S04]  /*0f70*/  LDG.E.U16 R24, [R10.64] ;  /* 0x000000060a187981 */ /* 0x0010e8000c1e1500 */
[----:B-1----:R1:W3:Y:S04]  /*0f80*/  LDG.E.U16 R18, [R8.64] ;  /* 0x0000000608127981 */ /* 0x0022e8000c1e1500 */
[----:B------:R0:W-:Y:S04]  /*0f90*/  STL [R1+0x88c], R16 ;  /* 0x00088c1001007387 */ /* 0x0001e80000100800 */
[----:B----4-:R4:W3:Y:S04]  /*0fa0*/  LDG.E.U16 R17, [R6.64] ;  /* 0x0000000606117981 */ /* 0x0108e8000c1e1500 */
[----:B0-----:R0:W3:Y:S01]  /*0fb0*/  LDG.E.U16 R16, [R4.64] ;  /* 0x0000000604107981 */ /* 0x0010e2000c1e1500 */
[----:B------:R-:W-:-:S02]  /*0fc0*/  IMAD R10, R0, 0x290, RZ ;  /* 0x00000290000a7824 */ /* 0x000fc400078e02ff */
[C---:B----4-:R-:W-:Y:S02]  /*0fd0*/  IMAD R7, R0.reuse, 0x148, RZ ;  /* 0x0000014800077824 */ /* 0x050fe400078e02ff */
[----:B-1----:R-:W-:Y:S01]  /*0fe0*/  IMAD R9, R0, 0x2a, RZ ;  /* 0x0000002a00097824 */ /* 0x002fe200078e02ff */
[-C--:B------:R-:W-:Y:S02]  /*0ff0*/  IADD3 R10, P2, R10, R2.reuse, RZ ;  /* 0x000000020a0a7210 */ /* 0x080fe40007f5e0ff */
[-C--:B0-----:R-:W-:Y:S01]  /*1000*/  IADD3 R4, P0, R7, R2.reuse, RZ ;  /* 0x0000000207047210 */ /* 0x081fe20007f1e0ff */
[C---:B------:R-:W-:Y:S02]  /*1010*/  IMAD R12, R0.reuse, 0x54, RZ ;  /* 0x00000054000c7824 */ /* 0x040fe400078e02ff */
[----:B------:R-:W-:Y:S01]  /*1020*/  IMAD R15, R0, 0x15, RZ ;  /* 0x00000015000f7824 */ /* 0x000fe200078e02ff */
[-C--:B------:R-:W-:Y:S02]  /*1030*/  LEA.HI.X.SX32 R5, R14, R3.reuse, 0x1, P0 ;  /* 0x000000030e057211 */ /* 0x080fe400000f0eff */
[-C--:B------:R-:W-:Y:S01]  /*1040*/  IADD3 R6, P0, R9, R2.reuse, RZ ;  /* 0x0000000209067210 */ /* 0x080fe20007f1e0ff */
[----:B------:R-:W-:Y:S01]  /*1050*/  IMAD R13, R0, 0xa8, RZ ;  /* 0x000000a8000d7824 */ /* 0x000fe200078e02ff */
[----:B------:R-:W-:Y:S01]  /*1060*/  LEA.HI.X.SX32 R11, R7, R3, 0x1, P2 ;  /* 0x00000003070b7211 */ /* 0x000fe200010f0eff */
[----:B-----5:R0:W-:Y:S01]  /*1070*/  STL [R1+0x184], R23 ;  /* 0x0001841701007387 */ /* 0x0201e20000100800 */
[----:B------:R-:W-:-:S02]  /*1080*/  IADD3 R8, P1, R12, R2, RZ ;  /* 0x000000020c087210 */ /* 0x000fc40007f3e0ff */
[-C--:B------:R-:W-:Y:S02]  /*1090*/  LEA.HI.X.SX32 R7, R15, R3.reuse, 0x1, P0 ;  /* 0x000000030f077211 */ /* 0x080fe400000f0eff */
[----:B------:R-:W-:Y:S01]  /*10a0*/  LEA.HI.X.SX32 R9, R9, R3, 0x1, P1 ;  /* 0x0000000309097211 */ /* 0x000fe200008f0eff */
[----:B0-----:R0:W4:Y:S02]  /*10b0*/  LDG.E.U16 R23, [R4.64] ;  /* 0x0000000604177981 */ /* 0x001124000c1e1500 */
[----:B0-----:R-:W-:-:S04]  /*10c0*/  IADD3 R4, P2, R13, R2, RZ ;  /* 0x000000020d047210 */ /* 0x001fc80007f5e0ff */
[----:B------:R-:W-:Y:S01]  /*10d0*/  LEA.HI.X.SX32 R5, R12, R3, 0x1, P2 ;  /* 0x000000030c057211 */ /* 0x000fe200010f0eff */
        /* <DEDUP_REMOVED lines=9> */
[----:B0-----:R0:W3:Y:S01]  /*1170*/  LDG.E.U16 R20, [R8.64] ;  /* 0x0000000608147981 */ /* 0x0010e2000c1e1500 */
[----:B-1----:R-:W-:Y:S01]  /*1180*/  IMAD R7, R0, 0x56, RZ ;  /* 0x0000005600077824 */ /* 0x002fe200078e02ff */
[-C--:B------:R-:W-:Y:S02]  /*1190*/  IADD3 R10, P2, R10, R2.reuse, RZ ;  /* 0x000000020a0a7210 */ /* 0x080fe40007f5e0ff */
[----:B-----5:R1:W5:Y:S01]  /*11a0*/  LDG.E.U16 R19, [R4.64] ;  /* 0x0000000604137981 */ /* 0x020362000c1e1500 */
[----:B0-----:R-:W-:-:S04]  /*11b0*/  IADD3 R8, P0, R11, R2, RZ ;  /* 0x000000020b087210 */ /* 0x001fc80007f1e0ff */
[-C--:B------:R-:W-:Y:S01]  /*11c0*/  LEA.HI.X.SX32 R9, R13, R3.reuse, 0x1, P0 ;  /* 0x000000030d097211 */ /* 0x080fe200000f0eff */
[C---:B------:R-:W-:Y:S01]  /*11d0*/  IMAD R13, R0.reuse, 0x158, RZ ;  /* 0x00000158000d7824 */ /* 0x040fe200078e02ff */
[-C--:B-1----:R-:W-:Y:S01]  /*11e0*/  IADD3 R4, P0, R7, R2.reuse, RZ ;  /* 0x0000000207047210 */ /* 0x082fe20007f1e0ff */
[----:B------:R-:W-:Y:S01]  /*11f0*/  IMAD R5, R0, 0x2b, RZ ;  /* 0x0000002b00057824 */ /* 0x000fe200078e02ff */
[----:B------:R-:W-:Y:S01]  /*1200*/  IADD3 R6, P1, R12, R2, RZ ;  /* 0x000000020c067210 */ /* 0x000fe20007f3e0ff */
[----:B------:R0:W5:Y:S01]  /*1210*/  LDG.E.U16 R14, [R8.64] ;  /* 0x00000006080e7981 */ /* 0x000162000c1e1500 */
[-C--:B------:R-:W-:Y:S02]  /*1220*/  LEA.HI.X.SX32 R11, R11, R3.reuse, 0x1, P2 ;  /* 0x000000030b0b7211 */ /* 0x080fe400010f0eff */
[-C--:B------:R-:W-:Y:S01]  /*1230*/  LEA.HI.X.SX32 R5, R5, R3.reuse, 0x1, P0 ;  /* 0x0000000305057211 */ /* 0x080fe200000f0eff */
[----:B------:R-:W-:Y:S01]  /*1240*/  STL [R1+0x1c8], R25 ;  /* 0x0001c81901007387 */ /* 0x000fe20000100800 */
[----:B------:R-:W-:-:S02]  /*1250*/  LEA.HI.X.SX32 R7, R7, R3, 0x1, P1 ;  /* 0x0000000307077211 */ /* 0x000fc400008f0eff */
[----:B0-----:R-:W-:-:S04]  /*1260*/  IADD3 R8, P2, R13, R2, RZ ;  /* 0x000000020d087210 */ /* 0x001fc80007f5e0ff */
[----:B------:R-:W-:-:S05]  /*1270*/  LEA.HI.X.SX32 R9, R12, R3, 0x1, P2 ;  /* 0x000000030c097211 */ /* 0x000fca00010f0eff */
[----:B------:R0:W5:Y:S04]  /*1280*/  LDG.E.U16 R15, [R8.64] ;  /* 0x00000006080f7981 */ /* 0x000168000c1e1500 */
[----:B------:R-:W-:Y:S04]  /*1290*/  STL [R1+0x1bc], R24 ;  /* 0x0001bc1801007387 */ /* 0x000fe80000100800 */
[----:B------:R1:W-:Y:S04]  /*12a0*/  STL [R1+0x168], R18 ;  /* 0x0001681201007387 */ /* 0x0003e80000100800 */
[----:B------:R0:W-:Y:S04]  /*12b0*/  STL [R1+0x1c4], R17 ;  /* 0x0001c41101007387 */ /* 0x0001e80000100800 */
[----:B-1----:R1:W5:Y:S04]  /*12c0*/  LDG.E.U16 R18, [R10.64] ;  /* 0x000000060a127981 */ /* 0x002368000c1e1500 */
[----:B------:R1:W-:Y:S04]  /*12d0*/  STL [R1+0x1c0], R16 ;  /* 0x0001c01001007387 */ /* 0x0003e80000100800 */
[----:B0-----:R0:W5:Y:S04]  /*12e0*/  LDG.E.U16 R17, [R4.64] ;  /* 0x0000000604117981 */ /* 0x001168000c1e1500 */
[----:B-1----:R1:W5:Y:S01]  /*12f0*/  LDG.E.U16 R16, [R6.64] ;  /* 0x0000000606107981 */ /* 0x002362000c1e1500 */
[----:B------:R-:W-:-:S02]  /*1300*/  IMAD R10, R0, 0x2b0, RZ ;  /* 0x000002b0000a7824 */ /* 0x000fc400078e02ff */
[----:B------:R-:W-:-:S03]  /*1310*/  IMAD R9, R0, 0x2c, RZ ;  /* 0x0000002c00097824 */ /* 0x000fc600078e02ff */
[----:B------:R-:W-:Y:S01]  /*1320*/  IADD3 R10, P1, R10, R2, RZ ;  /* 0x000000020a0a7210 */ /* 0x000fe20007f3e0ff */
[----:B-1----:R-:W-:-:S03]  /*1330*/  IMAD R7, R0, 0x16, RZ ;  /* 0x0000001600077824 */ /* 0x002fc600078e02ff */
[-C--:B------:R-:W-:Y:S01]  /*1340*/  LEA.HI.X.SX32 R11, R13, R3.reuse, 0x1, P1 ;  /* 0x000000030d0b7211 */ /* 0x080fe200008f0eff */
[C---:B0-----:R-:W-:Y:S01]  /*1350*/  IMAD R5, R0.reuse, 0xb, RZ ;  /* 0x0000000b00057824 */ /* 0x041fe200078e02ff */
[-C--:B------:R-:W-:Y:S01]  /*1360*/  IADD3 R6, P1, R9, R2.reuse, RZ ;  /* 0x0000000209067210 */ /* 0x080fe20007f3e0ff */
[C---:B------:R-:W-:Y:S01]  /*1370*/  IMAD R12, R0.reuse, 0x58, RZ ;  /* 0x00000058000c7824 */ /* 0x040fe200078e02ff */
[CC--:B------:R-:W-:Y:S01]  /*1380*/  IADD3 R4, P0, R7.reuse, R2.reuse, RZ ;  /* 0x0000000207047210 */ /* 0x0c0fe20007f1e0ff */
[----:B------:R-:W-:Y:S01]  /*1390*/  IMAD R13, R0, 0xb0, RZ ;  /* 0x000000b0000d7824 */ /* 0x000fe200078e02ff */
[----:B----4-:R0:W-:Y:S01]  /*13a0*/  STL [R1+0x880], R23 ;  /* 0x0008801701007387 */ /* 0x0101e20000100800 */
[-C--:B------:R-:W-:Y:S02]  /*13b0*/  LEA.HI.X.SX32 R7, R7, R3.reuse, 0x1, P1 ;  /* 0x0000000307077211 */ /* 0x080fe400008f0eff */
[-C--:B------:R-:W-:Y:S02]  /*13c0*/  LEA.HI.X.SX32 R5, R5, R3.reuse, 0x1, P0 ;  /* 0x0000000305057211 */ /* 0x080fe400000f0eff */
[----:B------:R-:W-:Y:S01]  /*13d0*/  IADD3 R8, P2, R12, R2, RZ ;  /* 0x000000020c087210 */ /* 0x000fe20007f5e0ff */
[----:B0-----:R0:W4:Y:S03]  /*13e0*/  LDG.E.U16 R23, [R10.64] ;  /* 0x000000060a177981 */ /* 0x001126000c1e1500 */
[----:B------:R-:W-:-:S02]  /*13f0*/  LEA.HI.X.SX32 R9, R9, R3, 0x1, P2 ;  /* 0x0000000309097211 */ /* 0x000fc400010f0eff */
[----:B0-----:R-:W-:-:S04]  /*1400*/  IADD3 R10, P0, R13, R2, RZ ;  /* 0x000000020d0a7210 */ /* 0x001fc80007f1e0ff */
[----:B------:R-:W-:Y:S01]  /*1410*/  LEA.HI.X.SX32 R11, R12, R3, 0x1, P0 ;  /* 0x000000030c0b7211 */ /* 0x000fe200000f0eff */
[C---:B------:R-:W-:Y:S01]  /*1420*/  IMAD R12, R0.reuse, 0xb4, RZ ;  /* 0x000000b4000c7824 */ /* 0x040fe200078e02ff */
[----:B--2---:R0:W-:Y:S04]  /*1430*/  STL [R1+0x15c], R22 ;  /* 0x00015c1601007387 */ /* 0x0041e80000100800 */
[----:B---3--:R1:W-:Y:S04]  /*1440*/  STL [R1+0x87c], R21 ;  /* 0x00087c1501007387 */ /* 0x0083e80000100800 */
[----:B0-----:R0:W2:Y:S04]  /*1450*/  LDG.E.U16 R22, [R4.64] ;  /* 0x0000000604167981 */ /* 0x0010a8000c1e1500 */
[----:B-1----:R1:W3:Y:S04]  /*1460*/  LDG.E.U16 R21, [R6.64] ;  /* 0x0000000606157981 */ /* 0x0022e8000c1e1500 */
[----:B------:R0:W-:Y:S01]  /*1470*/  STL [R1+0x1b4], R20 ;  /* 0x0001b41401007387 */ /* 0x0001e20000100800 */
[----:B-1----:R-:W-:-:S03]  /*1480*/  IMAD R7, R0, 0x160, RZ ;  /* 0x0000016000077824 */ /* 0x002fc600078e02ff */
[----:B-----5:R1:W-:Y:S04]  /*1490*/  STL [R1+0x878], R19 ;  /* 0x0008781301007387 */ /* 0x0203e80000100800 */
[----:B0-----:R0:W5:Y:S01]  /*14a0*/  LDG.E.U16 R20, [R8.64] ;  /* 0x0000000608147981 */ /* 0x001162000c1e1500 */
[----:B------:R-:W-:-:S03]  /*14b0*/  IADD3 R4, P0, R7, R2, RZ ;  /* 0x0000000207047210 */ /* 0x000fc60007f1e0ff */
[----:B-1----:R1:W5:Y:S01]  /*14c0*/  LDG.E.U16 R19, [R10.64] ;  /* 0x000000060a137981 */ /* 0x002362000c1e1500 */
[----:B0-----:R-:W-:-:S03]  /*14d0*/  IMAD R9, R0, 0x5a, RZ ;  /* 0x0000005a00097824 */ /* 0x001fc600078e02ff */
[----:B------:R0:W-:Y:S01]  /*14e0*/  STL [R1+0x1ac], R14 ;  /* 0x0001ac0e01007387 */ /* 0x0001e20000100800 */
[C---:B-1----:R-:W-:Y:S01]  /*14f0*/  IMAD R10, R0.reuse, 0x2c0, RZ ;  /* 0x000002c0000a7824 */ /* 0x042fe200078e02ff */
[-C--:B------:R-:W-:Y:S02]  /*1500*/  LEA.HI.X.SX32 R5, R13, R3.reuse, 0x1, P0 ;  /* 0x000000030d057211 */ /* 0x080fe400000f0eff */
[-C--:B------:R-:W-:Y:S01]  /*1510*/  IADD3 R6, P0, R9, R2.reuse, RZ ;  /* 0x0000000209067210 */ /* 0x080fe20007f1e0ff */
[----:B0-----:R-:W-:Y:S01]  /*1520*/  IMAD R14, R0, 0x2d, RZ ;  /* 0x0000002d000e7824 */ /* 0x001fe200078e02ff */
[-C--:B------:R-:W-:Y:S02]  /*1530*/  IADD3 R10, P2, R10, R2.reuse, RZ ;  /* 0x000000020a0a7210 */ /* 0x080fe40007f5e0ff */
[----:B------:R-:W-:Y:S02]  /*1540*/  IADD3 R8, P1, R12, R2, RZ ;  /* 0x000000020c087210 */ /* 0x000fe40007f3e0ff */
[----:B------:R-:W-:-:S02]  /*1550*/  LEA.HI.X.SX32 R11, R7, R3, 0x1, P2 ;  /* 0x00000003070b7211 */ /* 0x000fc400010f0eff */
[-C--:B------:R-:W-:Y:S02]  /*1560*/  LEA.HI.X.SX32 R7, R14, R3.reuse, 0x1, P0 ;  /* 0x000000030e077211 */ /* 0x080fe400000f0eff */
[----:B------:R-:W-:Y:S01]  /*1570*/  LEA.HI.X.SX32 R9, R9, R3, 0x1, P1 ;  /* 0x0000000309097211 */ /* 0x000fe200008f0eff */
[----:B------:R-:W-:Y:S01]  /*1580*/  IMAD R13, R0, 0x168, RZ ;  /* 0x00000168000d7824 */ /* 0x000fe200078e02ff */
[----:B------:R0:W-:Y:S04]  /*1590*/  STL [R1+0x154], R18 ;  /* 0x0001541201007387 */ /* 0x0001e80000100800 */
[----:B------:R1:W-:Y:S04]  /*15a0*/  STL [R1+0x7b8], R17 ;  /* 0x0007b81101007387 */ /* 0x0003e80000100800 */
[----:B0-----:R0:W5:Y:S04]  /*15b0*/  LDG.E.U16 R18, [R4.64] ;  /* 0x0000000604127981 */ /* 0x001168000c1e1500 */
[----:B------:R0:W-:Y:S04]  /*15c0*/  STL [R1+0x874], R16 ;  /* 0x0008741001007387 */ /* 0x0001e80000100800 */
[----:B-1----:R1:W5:Y:S04]  /*15d0*/  LDG.E.U16 R17, [R10.64] ;  /* 0x000000060a117981 */ /* 0x002368000c1e1500 */
[----:B------:R1:W-:Y:S04]  /*15e0*/  STL [R1+0x870], R15 ;  /* 0x0008700f01007387 */ /* 0x0003e80000100800 */
[----:B0-----:R0:W5:Y:S04]  /*15f0*/  LDG.E.U16 R16, [R6.64] ;  /* 0x0000000606107981 */ /* 0x001168000c1e1500 */
[----:B-1----:R1:W5:Y:S01]  /*1600*/  LDG.E.U16 R15, [R8.64] ;  /* 0x00000006080f7981 */ /* 0x002362000c1e1500 */
[----:B------:R-:W-:-:S04]  /*1610*/  IADD3 R4, P2, R13, R2, RZ ;  /* 0x000000020d047210 */ /* 0x000fc80007f5e0ff */
[----:B------:R-:W-:-:S05]  /*1620*/  LEA.HI.X.SX32 R5, R12, R3, 0x1, P2 ;  /* 0x000000030c057211 */ /* 0x000fca00010f0eff */
[----:B------:R4:W5:Y:S01]  /*1630*/  LDG.E.U16 R14, [R4.64] ;  /* 0x00000006040e7981 */ /* 0x000962000c1e1500 */
[C---:B------:R-:W-:Y:S02]  /*1640*/  IMAD R10, R0.reuse, 0x2d0, RZ ;  /* 0x000002d0000a7824 */ /* 0x040fe400078e02ff */
[C---:B0-----:R-:W-:Y:S02]  /*1650*/  IMAD R7, R0.reuse, 0x2e, RZ ;  /* 0x0000002e00077824 */ /* 0x041fe400078e02ff */
[----:B-1----:R-:W-:Y:S01]  /*1660*/  IMAD R9, R0, 0x5c, RZ ;  /* 0x0000005c00097824 */ /* 0x002fe200078e02ff */
[-C--:B------:R-:W-:Y:S01]  /*1670*/  IADD3 R10, P1, R10, R2.reuse, RZ ;  /* 0x000000020a0a7210 */ /* 0x080fe20007f3e0ff */
[C---:B------:R-:W-:Y:S02]  /*1680*/  IMAD R12, R0.reuse, 0xb8, RZ ;  /* 0x000000b8000c7824 */ /* 0x040fe400078e02ff */
[----:B----4-:R-:W-:Y:S01]  /*1690*/  IMAD R5, R0, 0x17, RZ ;  /* 0x0000001700057824 */ /* 0x010fe200078e02ff */
[----:B------:R-:W-:-:S02]  /*16a0*/  IADD3 R4, P0, R7, R2, RZ ;  /* 0x0000000207047210 */ /* 0x000fc40007f1e0ff */
[-C--:B------:R-:W-:Y:S02]  /*16b0*/  LEA.HI.X.SX32 R11, R13, R3.reuse, 0x1, P1 ;  /* 0x000000030d0b7211 */ /* 0x080fe400008f0eff */
[-C--:B------:R-:W-:Y:S01]  /*16c0*/  IADD3 R6, P1, R9, R2.reuse, RZ ;  /* 0x0000000209067210 */ /* 0x080fe20007f3e0ff */
[----:B------:R0:W-:Y:S01]  /*16d0*/  STL [R1+0x150], R23 ;  /* 0x0001501701007387 */ /* 0x0001e20000100800 */
[-C--:B------:R-:W-:Y:S02]  /*16e0*/  LEA.HI.X.SX32 R5, R5, R3.reuse, 0x1, P0 ;  /* 0x0000000305057211 */ /* 0x080fe400000f0eff */
[----:B------:R-:W-:Y:S02]  /*16f0*/  LEA.HI.X.SX32 R7, R7, R3, 0x1, P1 ;  /* 0x0000000307077211 */ /* 0x000fe400008f0eff */
[----:B------:R-:W-:Y:S01]  /*1700*/  IADD3 R8, P2, R12, R2, RZ ;  /* 0x000000020c087210 */ /* 0x000fe20007f5e0ff */
[----:B0-----:R0:W4:Y:S01]  /*1710*/  LDG.E.U16 R23, [R10.64] ;  /* 0x000000060a177981 */ /* 0x001122000c1e1500 */
[----:B------:R-:W-:-:S02]  /*1720*/  IMAD R13, R0, 0x170, RZ ;  /* 0x00000170000d7824 */ /* 0x000fc400078e02ff */
[----:B------:R-:W-:-:S03]  /*1730*/  LEA.HI.X.SX32 R9, R9, R3, 0x1, P2 ;  /* 0x0000000309097211 */ /* 0x000fc600010f0eff */
[----:B0-----:R-:W-:-:S04]  /*1740*/  IADD3 R10, P0, R13, R2, RZ ;  /* 0x000000020d0a7210 */ /* 0x001fc80007f1e0ff */
[----:B------:R-:W-:Y:S01]  /*1750*/  LEA.HI.X.SX32 R11, R12, R3, 0x1, P0 ;  /* 0x000000030c0b7211 */ /* 0x000fe200000f0eff */
[C---:B------:R-:W-:Y:S01]  /*1760*/  IMAD R12, R0.reuse, 0x178, RZ ;  /* 0x00000178000c7824 */ /* 0x040fe200078e02ff */
[----:B--2---:R0:W-:Y:S04]  /*1770*/  STL [R1+0x7ac], R22 ;  /* 0x0007ac1601007387 */ /* 0x0041e80000100800 */
[----:B---3--:R1:W-:Y:S04]  /*1780*/  STL [R1+0x86c], R21 ;  /* 0x00086c1501007387 */ /* 0x0083e80000100800 */
[----:B0-----:R0:W2:Y:S04]  /*1790*/  LDG.E.U16 R22, [R4.64] ;  /* 0x0000000604167981 */ /* 0x0010a8000c1e1500 */
[----:B-1----:R1:W3:Y:S04]  /*17a0*/  LDG.E.U16 R21, [R6.64] ;  /* 0x0000000606157981 */ /* 0x0022e8000c1e1500 */
[----:B-----5:R5:W-:Y:S01]  /*17b0*/  STL [R1+0x868], R20 ;  /* 0x0008681401007387 */ /* 0x020be20000100800 */
[----:B0-----:R-:W-:-:S03]  /*17c0*/  IMAD R4, R0, 0x2e0, RZ ;  /* 0x000002e000047824 */ /* 0x001fc600078e02ff */
[----:B-----5:R0:W5:Y:S01]  /*17d0*/  LDG.E.U16 R20, [R8.64] ;  /* 0x0000000608147981 */ /* 0x020162000c1e1500 */
[----:B-1----:R-:W-:-:S03]  /*17e0*/  IMAD R7, R0, 0x5e, RZ ;  /* 0x0000005e00077824 */ /* 0x002fc600078e02ff */
[----:B------:R1:W-:Y:S01]  /*17f0*/  STL [R1+0x1a0], R19 ;  /* 0x0001a01301007387 */ /* 0x0003e20000100800 */
[----:B------:R-:W-:-:S03]  /*1800*/  IMAD R5, R0, 0x2f, RZ ;  /* 0x0000002f00057824 */ /* 0x000fc600078e02ff */
[----:B-1----:R1:W5:Y:S01]  /*1810*/  LDG.E.U16 R19, [R10.64] ;  /* 0x000000060a137981 */ /* 0x002362000c1e1500 */
[----:B0-----:R-:W-:Y:S01]  /*1820*/  IMAD R9, R0, 0xbc, RZ ;  /* 0x000000bc00097824 */ /* 0x001fe200078e02ff */
[-C--:B-1----:R-:W-:Y:S02]  /*1830*/  IADD3 R10, P1, R4, R2.reuse, RZ ;  /* 0x00000002040a7210 */ /* 0x082fe40007f3e0ff */
[-C--:B------:R-:W-:Y:S02]  /*1840*/  IADD3 R4, P0, R7, R2.reuse, RZ ;  /* 0x0000000207047210 */ /* 0x080fe40007f1e0ff */
[-C--:B------:R-:W-:Y:S02]  /*1850*/  LEA.HI.X.SX32 R11, R13, R3.reuse, 0x1, P1 ;  /* 0x000000030d0b7211 */ /* 0x080fe400008f0eff */
[----:B------:R-:W-:Y:S01]  /*1860*/  LEA.HI.X.SX32 R5, R5, R3, 0x1, P0 ;  /* 0x0000000305057211 */ /* 0x000fe200000f0eff */
[----:B------:R-:W-:Y:S01]  /*1870*/  IMAD R13, R0, 0x2f0, RZ ;  /* 0x000002f0000d7824 */ /* 0x000fe200078e02ff */
[----:B------:R-:W-:-:S02]  /*1880*/  IADD3 R6, P1, R9, R2, RZ ;  /* 0x0000000209067210 */ /* 0x000fc40007f3e0ff */
[-C--:B------:R-:W-:Y:S02]  /*1890*/  IADD3 R8, P2, R12, R2.reuse, RZ ;  /* 0x000000020c087210 */ /* 0x080fe40007f5e0ff */
[-C--:B------:R-:W-:Y:S02]  /*18a0*/  LEA.HI.X.SX32 R7, R7, R3.reuse, 0x1, P1 ;  /* 0x0000000307077211 */ /* 0x080fe400008f0eff */
[----:B------:R-:W-:Y:S01]  /*18b0*/  LEA.HI.X.SX32 R9, R9, R3, 0x1, P2 ;  /* 0x0000000309097211 */ /* 0x000fe200010f0eff */
[----:B------:R0:W-:Y:S04]  /*18c0*/  STL [R1+0x19c], R18 ;  /* 0x00019c1201007387 */ /* 0x0001e80000100800 */
[----:B------:R1:W-:Y:S04]  /*18d0*/  STL [R1+0x13c], R17 ;  /* 0x00013c1101007387 */ /* 0x0003e80000100800 */
[----:B0-----:R0:W5:Y:S04]  /*18e0*/  LDG.E.U16 R18, [R4.64] ;  /* 0x0000000604127981 */ /* 0x001168000c1e1500 */
[----:B------:R-:W-:Y:S04]  /*18f0*/  STL [R1+0x864], R16 ;  /* 0x0008641001007387 */ /* 0x000fe80000100800 */
[----:B-1----:R1:W5:Y:S04]  /*1900*/  LDG.E.U16 R17, [R6.64] ;  /* 0x0000000606117981 */ /* 0x002368000c1e1500 */
[----:B------:R0:W-:Y:S04]  /*1910*/  STL [R1+0x198], R15 ;  /* 0x0001980f01007387 */ /* 0x0001e80000100800 */
[----:B0-----:R0:W5:Y:S02]  /*1920*/  LDG.E.U16 R15, [R10.64] ;  /* 0x000000060a0f7981 */ /* 0x001164000c1e1500 */
[----:B0-----:R-:W-:-:S02]  /*1930*/  IADD3 R10, P0, R13, R2, RZ ;  /* 0x000000020d0a7210 */ /* 0x001fc40007f1e0ff */
[----:B------:R0:W-:Y:S02]  /*1940*/  STL [R1+0x860], R14 ;  /* 0x0008600e01007387 */ /* 0x0001e40000100800 */
[----:B------:R-:W-:-:S05]  /*1950*/  LEA.HI.X.SX32 R11, R12, R3, 0x1, P0 ;  /* 0x000000030c0b7211 */ /* 0x000fca00000f0eff */
[----:B------:R4:W5:Y:S04]  /*1960*/  LDG.E.U16 R16, [R10.64] ;  /* 0x000000060a107981 */ /* 0x000968000c1e1500 */
[----:B0-----:R0:W5:Y:S01]  /*1970*/  LDG.E.U16 R14, [R8.64] ;  /* 0x00000006080e7981 */ /* 0x001162000c1e1500 */
[C---:B-1----:R-:W-:Y:S02]  /*1980*/  IMAD R7, R0.reuse, 0x6, RZ ;  /* 0x0000000600077824 */ /* 0x042fe400078e02ff */
[C---:B------:R-:W-:Y:S02]  /*1990*/  IMAD R5, R0.reuse, 0x3, RZ ;  /* 0x0000000300057824 */ /* 0x040fe400078e02ff */
[C---:B------:R-:W-:Y:S01]  /*19a0*/  IMAD R12, R0.reuse, 0x30, RZ ;  /* 0x00000030000c7824 */ /* 0x040fe200078e02ff */
[----:B------:R-:W-:Y:S01]  /*19b0*/  IADD3 R4, P0, R7, R2, RZ ;  /* 0x0000000207047210 */ /* 0x000fe20007f1e0ff */
[----:B0-----:R-:W-:-:S02]  /*19c0*/  IMAD R9, R0, 0xc, RZ ;  /* 0x0000000c00097824 */ /* 0x001fc400078e02ff */
[----:B----4-:R-:W-:-:S03]  /*19d0*/  IMAD R11, R0, 0x18, RZ ;  /* 0x00000018000b7824 */ /* 0x010fc600078e02ff */
[-C--:B------:R-:W-:Y:S02]  /*19e0*/  IADD3 R6, P1, R9, R2.reuse, RZ ;  /* 0x0000000209067210 */ /* 0x080fe40007f3e0ff */
[-C--:B------:R-:W-:Y:S01]  /*19f0*/  LEA.HI.X.SX32 R5, R5, R3.reuse, 0x1, P0 ;  /* 0x0000000305057211 */ /* 0x080fe200000f0eff */
[----:B------:R-:W-:Y:S01]  /*1a00*/  IMAD R13, R0, 0x60, RZ ;  /* 0x00000060000d7824 */ /* 0x000fe200078e02ff */
[-C--:B------:R-:W-:Y:S02]  /*1a10*/  IADD3 R8, P0, R11, R2.reuse, RZ ;  /* 0x000000020b087210 */ /* 0x080fe40007f1e0ff */
[-C--:B------:R-:W-:Y:S01]  /*1a20*/  LEA.HI.X.SX32 R7, R7, R3.reuse, 0x1, P1 ;  /* 0x0000000307077211 */ /* 0x080fe200008f0eff */
[----:B------:R0:W-:Y:S01]  /*1a30*/  STL [R1+0x138], R23 ;  /* 0x0001381701007387 */ /* 0x0001e20000100800 */
[----:B------:R-:W-:Y:S02]  /*1a40*/  IADD3 R10, P2, R12, R2, RZ ;  /* 0x000000020c0a7210 */ /* 0x000fe40007f5e0ff */
[-C--:B------:R-:W-:Y:S01]  /*1a50*/  LEA.HI.X.SX32 R9, R9, R3.reuse, 0x1, P0 ;  /* 0x0000000309097211 */ /* 0x080fe200000f0eff */
[----:B------:R1:W4:Y:S01]  /*1a60*/  LDG.E.U16 R24, [R4.64] ;  /* 0x0000000604187981 */ /* 0x000322000c1e1500 */
[----:B------:R-:W-:-:S03]  /*1a70*/  LEA.HI.X.SX32 R11, R11, R3, 0x1, P2 ;  /* 0x000000030b0b7211 */ /* 0x000fc600010f0eff */
[----:B0-----:R0:W4:Y:S01]  /*1a80*/  LDG.E.U16 R23, [R6.64] ;  /* 0x0000000606177981 */ /* 0x001122000c1e1500 */
[----:B-1----:R-:W-:-:S04]  /*1a90*/  IADD3 R4, P1, R13, R2, RZ ;  /* 0x000000020d047210 */ /* 0x002fc80007f3e0ff */
[----:B------:R-:W-:Y:S01]  /*1aa0*/  LEA.HI.X.SX32 R5, R12, R3, 0x1, P1 ;  /* 0x000000030c057211 */ /* 0x000fe200008f0eff */
[C---:B0-----:R-:W-:Y:S02]  /*1ab0*/  IMAD R7, R0.reuse, 0xc0, RZ ;  /* 0x000000c000077824 */ /* 0x041fe400078e02ff */
[C---:B------:R-:W-:Y:S01]  /*1ac0*/  IMAD R12, R0.reuse, 0x62, RZ ;  /* 0x00000062000c7824 */ /* 0x040fe200078e02ff */
[----:B--2---:R0:W-:Y:S04]  /*1ad0*/  STL [R1+0x85c], R22 ;  /* 0x00085c1601007387 */ /* 0x0041e80000100800 */
[----:B---3--:R1:W-:Y:S04]  /*1ae0*/  STL [R1+0x858], R21 ;  /* 0x0008581501007387 */ /* 0x0083e80000100800 */
[----:B0-----:R0:W2:Y:S04]  /*1af0*/  LDG.E.U16 R22, [R8.64] ;  /* 0x0000000608167981 */ /* 0x0010a8000c1e1500 */
[----:B-1----:R1:W3:Y:S04]  /*1b00*/  LDG.E.U16 R21, [R10.64] ;  /* 0x000000060a157981 */ /* 0x0022e8000c1e1500 */
[----:B-----5:R5:W-:Y:S01]  /*1b10*/  STL [R1+0x854], R20 ;  /* 0x0008541401007387 */ /* 0x020be20000100800 */
[----:B0-----:R-:W-:-:S03]  /*1b20*/  IMAD R9, R0, 0x180, RZ ;  /* 0x0000018000097824 */ /* 0x001fc600078e02ff */
[----:B-----5:R0:W5:Y:S02]  /*1b30*/  LDG.E.U16 R20, [R4.64] ;  /* 0x0000000604147981 */ /* 0x020164000c1e1500 */
[----:B0-----:R-:W-:-:S04]  /*1b40*/  IADD3 R4, P0, R7, R2, RZ ;  /* 0x0000000207047210 */ /* 0x001fc80007f1e0ff */
[----:B------:R-:W-:Y:S01]  /*1b50*/  LEA.HI.X.SX32 R5, R13, R3, 0x1, P0 ;  /* 0x000000030d057211 */ /* 0x000fe200000f0eff */
[----:B------:R0:W-:Y:S01]  /*1b60*/  STL [R1+0x18c], R19 ;  /* 0x00018c1301007387 */ /* 0x0001e20000100800 */
[----:B-1----:R-:W-:-:S04]  /*1b70*/  IADD3 R10, P1, R9, R2, RZ ;  /* 0x00000002090a7210 */ /* 0x002fc80007f3e0ff */
[----:B------:R-:W-:Y:S01]  /*1b80*/  LEA.HI.X.SX32 R11, R7, R3, 0x1, P1 ;  /* 0x00000003070b7211 */ /* 0x000fe200008f0eff */
[----:B0-----:R0:W5:Y:S01]  /*1b90*/  LDG.E.U16 R19, [R4.64] ;  /* 0x0000000604137981 */ /* 0x001162000c1e1500 */
[----:B------:R-:W-:Y:S01]  /*1ba0*/  IMAD R8, R0, 0x300, RZ ;  /* 0x0000030000087824 */ /* 0x000fe200078e02ff */
[----:B------:R-:W-:-:S04]  /*1bb0*/  IADD3 R6, P0, R12, R2, RZ ;  /* 0x000000020c067210 */ /* 0x000fc80007f1e0ff */
[----:B------:R-:W-:-:S04]  /*1bc0*/  IADD3 R8, P2, R8, R2, RZ ;  /* 0x0000000208087210 */ /* 0x000fc80007f5e0ff */
[----:B------:R-:W-:Y:S01]  /*1bd0*/  LEA.HI.X.SX32 R9, R9, R3, 0x1, P2 ;  /* 0x0000000309097211 */ /* 0x000fe200010f0eff */
[----:B------:R-:W-:Y:S04]  /*1be0*/  STL [R1+0x130], R15 ;  /* 0x0001300f01007387 */ /* 0x000fe80000100800 */
[----:B------:R1:W-:Y:S04]  /*1bf0*/  STL [R1+0x850], R18 ;  /* 0x0008501201007387 */ /* 0x0003e80000100800 */
[----:B-1----:R1:W5:Y:S01]  /*1c00*/  LDG.E.U16 R18, [R10.64] ;  /* 0x000000060a127981 */ /* 0x002362000c1e1500 */
[----:B------:R-:W-:-:S03]  /*1c10*/  IMAD R15, R0, 0x31, RZ ;  /* 0x00000031000f7824 */ /* 0x000fc600078e02ff */
[----:B------:R0:W-:Y:S02]  /*1c20*/  STL [R1+0x84c], R17 ;  /* 0x00084c1101007387 */ /* 0x0001e40000100800 */
[----:B------:R-:W-:Y:S02]  /*1c30*/  LEA.HI.X.SX32 R7, R15, R3, 0x1, P0 ;  /* 0x000000030f077211 */ /* 0x000fe400000f0eff */
[----:B------:R-:W-:Y:S04]  /*1c40*/  STL [R1+0x848], R14 ;  /* 0x0008480e01007387 */ /* 0x000fe80000100800 */
[----:B------:R1:W-:Y:S04]  /*1c50*/  STL [R1+0x12c], R16 ;  /* 0x00012c1001007387 */ /* 0x0003e80000100800 */
[----:B0-----:R0:W5:Y:S04]  /*1c60*/  LDG.E.U16 R17, [R8.64] ;  /* 0x0000000608117981 */ /* 0x001168000c1e1500 */
[----:B-1----:R1:W5:Y:S01]  /*1c70*/  LDG.E.U16 R16, [R6.64] ;  /* 0x0000000606107981 */ /* 0x002362000c1e1500 */
[----:B------:R-:W-:-:S05]  /*1c80*/  IMAD R14, R0, 0xc4, RZ ;  /* 0x000000c4000e7824 */ /* 0x000fca00078e02ff */
[----:B------:R-:W-:-:S04]  /*1c90*/  IADD3 R4, P1, R14, R2, RZ ;  /* 0x000000020e047210 */ /* 0x000fc80007f3e0ff */
[----:B------:R-:W-:-:S05]  /*1ca0*/  LEA.HI.X.SX32 R5, R12, R3, 0x1, P1 ;  /* 0x000000030c057211 */ /* 0x000fca00008f0eff */
[----:B------:R0:W5:Y:S01]  /*1cb0*/  LDG.E.U16 R15, [R4.64] ;  /* 0x00000006040f7981 */ /* 0x000162000c1e1500 */
[C---:B-1----:R-:W-:Y:S02]  /*1cc0*/  IMAD R7, R0.reuse, 0x188, RZ ;  /* 0x0000018800077824 */ /* 0x042fe400078e02ff */
[C---:B------:R-:W-:Y:S02]  /*1cd0*/  IMAD R10, R0.reuse, 0x310, RZ ;  /* 0x00000310000a7824 */ /* 0x040fe400078e02ff */
[C---:B------:R-:W-:Y:S02]  /*1ce0*/  IMAD R12, R0.reuse, 0x32, RZ ;  /* 0x00000032000c7824 */ /* 0x040fe400078e02ff */
[----:B------:R-:W-:Y:S01]  /*1cf0*/  IMAD R13, R0, 0x64, RZ ;  /* 0x00000064000d7824 */ /* 0x000fe200078e02ff */
[-C--:B------:R-:W-:Y:S02]  /*1d00*/  IADD3 R10, P2, R10, R2.reuse, RZ ;  /* 0x000000020a0a7210 */ /* 0x080fe40007f5e0ff */
[C---:B0-----:R-:W-:Y:S01]  /*1d10*/  IADD3 R4, P0, R7.reuse, R2, RZ ;  /* 0x0000000207047210 */ /* 0x041fe20007f1e0ff */
[----:B------:R-:W-:Y:S01]  /*1d20*/  IMAD R9, R0, 0x19, RZ ;  /* 0x0000001900097824 */ /* 0x000fe200078e02ff */
[----:B------:R-:W-:-:S02]  /*1d30*/  LEA.HI.X.SX32 R11, R7, R3, 0x1, P2 ;  /* 0x00000003070b7211 */ /* 0x000fc400010f0eff */
[-C--:B------:R-:W-:Y:S01]  /*1d40*/  LEA.HI.X.SX32 R5, R14, R3.reuse, 0x1, P0 ;  /* 0x000000030e057211 */ /* 0x080fe200000f0eff */
[----:B------:R-:W-:Y:S01]  /*1d50*/  IMAD R14, R0, 0xc8, RZ ;  /* 0x000000c8000e7824 */ /* 0x000fe200078e02ff */
[CC--:B------:R-:W-:Y:S02]  /*1d60*/  IADD3 R8, P0, R12.reuse, R2.reuse, RZ ;  /* 0x000000020c087210 */ /* 0x0c0fe40007f1e0ff */
[-C--:B------:R-:W-:Y:S01]  /*1d70*/  IADD3 R6, P1, R13, R2.reuse, RZ ;  /* 0x000000020d067210 */ /* 0x080fe20007f3e0ff */
[----:B----4-:R0:W-:Y:S01]  /*1d80*/  STL [R1+0x7a8], R24 ;  /* 0x0007a81801007387 */ /* 0x0101e20000100800 */
[-C--:B------:R-:W-:Y:S02]  /*1d90*/  LEA.HI.X.SX32 R9, R9, R3.reuse, 0x1, P0 ;  /* 0x0000000309097211 */ /* 0x080fe400000f0eff */
[----:B------:R-:W-:Y:S01]  /*1da0*/  LEA.HI.X.SX32 R7, R12, R3, 0x1, P1 ;  /* 0x000000030c077211 */ /* 0x000fe200008f0eff */
[----:B------:R1:W-:Y:S04]  /*1db0*/  STL [R1+0x844], R23 ;  /* 0x0008441701007387 */ /* 0x0003e80000100800 */
[----:B0-----:R0:W4:Y:S04]  /*1dc0*/  LDG.E.U16 R24, [R4.64] ;  /* 0x0000000604187981 */ /* 0x001128000c1e1500 */
[----:B-1----:R1:W4:Y:S01]  /*1dd0*/  LDG.E.U16 R23, [R10.64] ;  /* 0x000000060a177981 */ /* 0x002322000c1e1500 */
[----:B0-----:R-:W-:-:S04]  /*1de0*/  IADD3 R4, P2, R14, R2, RZ ;  /* 0x000000020e047210 */ /* 0x001fc80007f5e0ff */
[----:B------:R-:W-:Y:S01]  /*1df0*/  LEA.HI.X.SX32 R5, R13, R3, 0x1, P2 ;  /* 0x000000030d057211 */ /* 0x000fe200010f0eff */
[----:B-1----:R-:W-:-:S05]  /*1e00*/  IMAD R10, R0, 0x320, RZ ;  /* 0x00000320000a7824 */ /* 0x002fca00078e02ff */
[----:B------:R-:W-:Y:S01]  /*1e10*/  IADD3 R10, P2, R10, R2, RZ ;  /* 0x000000020a0a7210 */ /* 0x000fe20007f5e0ff */
[C---:B------:R-:W-:Y:S02]  /*1e20*/  IMAD R12, R0.reuse, 0x66, RZ ;  /* 0x00000066000c7824 */ /* 0x040fe400078e02ff */
[C---:B------:R-:W-:Y:S01]  /*1e30*/  IMAD R13, R0.reuse, 0xcc, RZ ;  /* 0x000000cc000d7824 */ /* 0x040fe200078e02ff */
[----:B--2---:R0:W-:Y:S04]  /*1e40*/  STL [R1+0x840], R22 ;  /* 0x0008401601007387 */ /* 0x0041e80000100800 */
[----:B---3--:R1:W-:Y:S04]  /*1e50*/  STL [R1+0x180], R21 ;  /* 0x0001801501007387 */ /* 0x0083e80000100800 */
[----:B0-----:R0:W2:Y:S04]  /*1e60*/  LDG.E.U16 R22, [R8.64] ;  /* 0x0000000608167981 */ /* 0x0010a8000c1e1500 */
[----:B-1----:R1:W3:Y:S04]  /*1e70*/  LDG.E.U16 R21, [R6.64] ;  /* 0x0000000606157981 */ /* 0x0022e8000c1e1500 */
[----:B-----5:R5:W-:Y:S01]  /*1e80*/  STL [R1+0x17c], R20 ;  /* 0x00017c1401007387 */ /* 0x020be20000100800 */
[----:B-1----:R-:W-:-:S03]  /*1e90*/  IMAD R7, R0, 0x190, RZ ;  /* 0x0000019000077824 */ /* 0x002fc600078e02ff */
[----:B-----5:R1:W5:Y:S02]  /*1ea0*/  LDG.E.U16 R20, [R4.64] ;  /* 0x0000000604147981 */ /* 0x020364000c1e1500 */
[----:B0-----:R-:W-:-:S04]  /*1eb0*/  IADD3 R8, P0, R7, R2, RZ ;  /* 0x0000000207087210 */ /* 0x001fc80007f1e0ff */
[-C--:B------:R-:W-:Y:S02]  /*1ec0*/  LEA.HI.X.SX32 R9, R14, R3.reuse, 0x1, P0 ;  /* 0x000000030e097211 */ /* 0x080fe400000f0eff */
[----:B------:R-:W-:Y:S01]  /*1ed0*/  LEA.HI.X.SX32 R11, R7, R3, 0x1, P2 ;  /* 0x00000003070b7211 */ /* 0x000fe200010f0eff */
[----:B------:R0:W-:Y:S04]  /*1ee0*/  STL [R1+0x178], R19 ;  /* 0x0001781301007387 */ /* 0x0001e80000100800 */
[----:B0-----:R0:W5:Y:S01]  /*1ef0*/  LDG.E.U16 R19, [R8.64] ;  /* 0x0000000608137981 */ /* 0x001162000c1e1500 */
[----:B-1----:R-:W-:Y:S01]  /*1f00*/  IMAD R5, R0, 0x33, RZ ;  /* 0x0000003300057824 */ /* 0x002fe200078e02ff */
[-C--:B------:R-:W-:Y:S02]  /*1f10*/  IADD3 R4, P0, R12, R2.reuse, RZ ;  /* 0x000000020c047210 */ /* 0x080fe40007f1e0ff */
[----:B------:R-:W-:-:S02]  /*1f20*/  IADD3 R6, P1, R13, R2, RZ ;  /* 0x000000020d067210 */ /* 0x000fc40007f3e0ff */
[-C--:B------:R-:W-:Y:S02]  /*1f30*/  LEA.HI.X.SX32 R5, R5, R3.reuse, 0x1, P0 ;  /* 0x0000000305057211 */ /* 0x080fe400000f0eff */
[----:B------:R-:W-:Y:S01]  /*1f40*/  LEA.HI.X.SX32 R7, R12, R3, 0x1, P1 ;  /* 0x000000030c077211 */ /* 0x000fe200008f0eff */
[----:B------:R-:W-:-:S05]  /*1f50*/  IMAD R14, R0, 0x198, RZ ;  /* 0x00000198000e7824 */ /* 0x000fca00078e02ff */
[----:B0-----:R-:W-:-:S04]  /*1f60*/  IADD3 R8, P2, R14, R2, RZ ;  /* 0x000000020e087210 */ /* 0x001fc80007f5e0ff */
[----:B------:R-:W-:Y:S01]  /*1f70*/  LEA.HI.X.SX32 R9, R13, R3, 0x1, P2 ;  /* 0x000000030d097211 */ /* 0x000fe200010f0eff */
[----:B------:R0:W-:Y:S04]  /*1f80*/  STL [R1+0x16c], R18 ;  /* 0x00016c1201007387 */ /* 0x0001e80000100800 */
[----:B0-----:R0:W5:Y:S04]  /*1f90*/  LDG.E.U16 R18, [R10.64] ;  /* 0x000000060a127981 */ /* 0x001168000c1e1500 */
[----:B------:R1:W-:Y:S04]  /*1fa0*/  STL [R1+0x118], R17 ;  /* 0x0001181101007387 */ /* 0x0003e80000100800 */
[----:B------:R0:W-:Y:S04]  /*1fb0*/  STL [R1+0x174], R16 ;  /* 0x0001741001007387 */ /* 0x0001e80000100800 */
[----:B-1----:R1:W5:Y:S04]  /*1fc0*/  LDG.E.U16 R17, [R4.64] ;  /* 0x0000000604117981 */ /* 0x002368000c1e1500 */
[----:B0-----:R0:W5:Y:S04]  /*1fd0*/  LDG.E.U16 R16, [R6.64] ;  /* 0x0000000606107981 */ /* 0x001168000c1e1500 */
[----:B------:R0:W-:Y:S04]  /*1fe0*/  STL [R1+0x170], R15 ;  /* 0x0001700f01007387 */ /* 0x0001e80000100800 */
[----:B0-----:R0:W5:Y:S01]  /*1ff0*/  LDG.E.U16 R15, [R8.64] ;  /* 0x00000006080f7981 */ /* 0x001162000c1e1500 */
[----:B------:R-:W-:-:S02]  /*2000*/  IMAD R6, R0, 0x330, RZ ;  /* 0x0000033000067824 */ /* 0x000fc400078e02ff */
[C---:B------:R-:W-:Y:S02]  /*2010*/  IMAD R11, R0.reuse, 0x1a, RZ ;  /* 0x0000001a000b7824 */ /* 0x040fe400078e02ff */
[----:B-1----:R-:W-:Y:S01]  /*2020*/  IMAD R5, R0, 0x34, RZ ;  /* 0x0000003400057824 */ /* 0x002fe200078e02ff */
[-C--:B------:R-:W-:Y:S01]  /*2030*/  IADD3 R6, P1, R6, R2.reuse, RZ ;  /* 0x0000000206067210 */ /* 0x080fe20007f3e0ff */
[C---:B------:R-:W-:Y:S02]  /*2040*/  IMAD R12, R0.reuse, 0x68, RZ ;  /* 0x00000068000c7824 */ /* 0x040fe400078e02ff */
[----:B0-----:R-:W-:Y:S01]  /*2050*/  IMAD R9, R0, 0xd, RZ ;  /* 0x0000000d00097824 */ /* 0x001fe200078e02ff */
[-C--:B------:R-:W-:Y:S02]  /*2060*/  IADD3 R8, P0, R11, R2.reuse, RZ ;  /* 0x000000020b087210 */ /* 0x080fe40007f1e0ff */
[----:B------:R-:W-:Y:S01]  /*2070*/  LEA.HI.X.SX32 R7, R14, R3, 0x1, P1 ;  /* 0x000000030e077211 */ /* 0x000fe200008f0eff */
[----:B------:R-:W-:Y:S01]  /*2080*/  IMAD R14, R0, 0xd0, RZ ;  /* 0x000000d0000e7824 */ /* 0x000fe200078e02ff */
[----:B------:R-:W-:-:S02]  /*2090*/  IADD3 R10, P1, R5, R2, RZ ;  /* 0x00000002050a7210 */ /* 0x000fc40007f3e0ff */
[-C--:B------:R-:W-:Y:S02]  /*20a0*/  LEA.HI.X.SX32 R9, R9, R3.reuse, 0x1, P0 ;  /* 0x0000000309097211 */ /* 0x080fe400000f0eff */
        /* <DEDUP_REMOVED lines=9> */
[C---:B-1----:R-:W-:Y:S02]  /*2140*/  IMAD R9, R0.reuse, 0x1a0, RZ ;  /* 0x000001a000097824 */ /* 0x042fe400078e02ff */
[C---:B------:R-:W-:Y:S02]  /*2150*/  IMAD R12, R0.reuse, 0x6a, RZ ;  /* 0x0000006a000c7824 */ /* 0x040fe400078e02ff */
[----:B------:R-:W-:-:S05]  /*2160*/  IMAD R13, R0, 0xd4, RZ ;  /* 0x000000d4000d7824 */ /* 0x000fca00078e02ff */
[-C--:B------:R-:W-:Y:S01]  /*2170*/  IADD3 R8, P1, R13, R2.reuse, RZ ;  /* 0x000000020d087210 */ /* 0x080fe20007f3e0ff */
[----:B--2---:R0:W-:Y:S04]  /*2180*/  STL [R1+0x164], R22 ;  /* 0x0001641601007387 */ /* 0x0041e80000100800 */
[----:B---3--:R1:W-:Y:S04]  /*2190*/  STL [R1+0x160], R21 ;  /* 0x0001601501007387 */ /* 0x0083e80000100800 */
[----:B0-----:R0:W2:Y:S04]  /*21a0*/  LDG.E.U16 R22, [R10.64] ;  /* 0x000000060a167981 */ /* 0x0010a8000c1e1500 */
[----:B-1----:R1:W3:Y:S04]  /*21b0*/  LDG.E.U16 R21, [R4.64] ;  /* 0x0000000604157981 */ /* 0x0022e8000c1e1500 */
[----:B-----5:R5:W-:Y:S01]  /*21c0*/  STL [R1+0x838], R20 ;  /* 0x0008381401007387 */ /* 0x020be20000100800 */
[----:B-1----:R-:W-:-:S03]  /*21d0*/  IADD3 R4, P0, R9, R2, RZ ;  /* 0x0000000209047210 */ /* 0x002fc60007f1e0ff */
[----:B-----5:R1:W5:Y:S01]  /*21e0*/  LDG.E.U16 R20, [R6.64] ;  /* 0x0000000606147981 */ /* 0x020362000c1e1500 */
[----:B------:R-:W-:Y:S01]  /*21f0*/  LEA.HI.X.SX32 R5, R14, R3, 0x1, P0 ;  /* 0x000000030e057211 */ /* 0x000fe200000f0eff */
[----:B0-----:R-:W-:-:S05]  /*2200*/  IMAD R10, R0, 0x340, RZ ;  /* 0x00000340000a7824 */ /* 0x001fca00078e02ff */
[-C--:B------:R-:W-:Y:S01]  /*2210*/  IADD3 R10, P2, R10, R2.reuse, RZ ;  /* 0x000000020a0a7210 */ /* 0x080fe20007f5e0ff */
[----:B------:R0:W-:Y:S03]  /*2220*/  STL [R1+0x158], R19 ;  /* 0x0001581301007387 */ /* 0x0001e60000100800 */
[-C--:B------:R-:W-:Y:S01]  /*2230*/  LEA.HI.X.SX32 R11, R9, R3.reuse, 0x1, P2 ;  /* 0x00000003090b7211 */ /* 0x080fe200010f0eff */
[----:B0-----:R0:W5:Y:S01]  /*2240*/  LDG.E.U16 R19, [R4.64] ;  /* 0x0000000604137981 */ /* 0x001162000c1e1500 */
[----:B-1----:R-:W-:Y:S01]  /*2250*/  IMAD R7, R0, 0x35, RZ ;  /* 0x0000003500077824 */ /* 0x002fe200078e02ff */
[C---:B------:R-:W-:Y:S02]  /*2260*/  IADD3 R6, P0, R12.reuse, R2, RZ ;  /* 0x000000020c067210 */ /* 0x040fe40007f1e0ff */
        /* <DEDUP_REMOVED lines=14> */
[C---:B-1----:R-:W-:Y:S02]  /*2350*/  IMAD R7, R0.reuse, 0x36, RZ ;  /* 0x0000003600077824 */ /* 0x042fe400078e02ff */
[----:B------:R-:W-:Y:S01]  /*2360*/  IMAD R9, R0, 0x6c, RZ ;  /* 0x0000006c00097824 */ /* 0x000fe200078e02ff */
[-C--:B------:R-:W-:Y:S01]  /*2370*/  IADD3 R10, P1, R10, R2.reuse, RZ ;  /* 0x000000020a0a7210 */ /* 0x080fe20007f3e0ff */
[C---:B------:R-:W-:Y:S02]  /*2380*/  IMAD R12, R0.reuse, 0xd8, RZ ;  /* 0x000000d8000c7824 */ /* 0x040fe400078e02ff */
[C---:B0-----:R-:W-:Y:S01]  /*2390*/  IMAD R5, R0.reuse, 0x1b, RZ ;  /* 0x0000001b00057824 */ /* 0x041fe200078e02ff */
[-C--:B------:R-:W-:Y:S01]  /*23a0*/  IADD3 R4, P0, R7, R2.reuse, RZ ;  /* 0x0000000207047210 */ /* 0x080fe20007f1e0ff */
[----:B------:R-:W-:Y:S01]  /*23b0*/  IMAD R13, R0, 0x1b0, RZ ;  /* 0x000001b0000d7824 */ /* 0x000fe200078e02ff */
[----:B------:R-:W-:Y:S02]  /*23c0*/  LEA.HI.X.SX32 R11, R14, R3, 0x1, P1 ;  /* 0x000000030e0b7211 */ /* 0x000fe400008f0eff */
[----:B------:R-:W-:-:S02]  /*23d0*/  IADD3 R6, P1, R9, R2, RZ ;  /* 0x0000000209067210 */ /* 0x000fc40007f3e0ff */
[----:B------:R-:W-:Y:S02]  /*23e0*/  IADD3 R8, P2, R12, R2, RZ ;  /* 0x000000020c087210 */ /* 0x000fe40007f5e0ff */
[-C--:B------:R-:W-:Y:S01]  /*23f0*/  LEA.HI.X.SX32 R5, R5, R3.reuse, 0x1, P0 ;  /* 0x0000000305057211 */ /* 0x080fe200000f0eff */
[----:B----4-:R-:W-:Y:S01]  /*2400*/  STL [R1+0x100], R24 ;  /* 0x0001001801007387 */ /* 0x010fe20000100800 */
[----:B------:R-:W-:-:S03]  /*2410*/  LEA.HI.X.SX32 R7, R7, R3, 0x1, P1 ;  /* 0x0000000307077211 */ /* 0x000fc600008f0eff */
[----:B------:R0:W-:Y:S01]  /*2420*/  STL [R1+0x828], R23 ;  /* 0x0008281701007387 */ /* 0x0001e20000100800 */
[----:B------:R-:W-:-:S05]  /*2430*/  LEA.HI.X.SX32 R9, R9, R3, 0x1, P2 ;  /* 0x0000000309097211 */ /* 0x000fca00010f0eff */
[----:B------:R1:W4:Y:S04]  /*2440*/  LDG.E.U16 R14, [R8.64] ;  /* 0x00000006080e7981 */ /* 0x000328000c1e1500 */
[----:B0-----:R0:W4:Y:S02]  /*2450*/  LDG.E.U16 R23, [R10.64] ;  /* 0x000000060a177981 */ /* 0x001124000c1e1500 */
[----:B0-----:R-:W-:-:S04]  /*2460*/  IADD3 R10, P0, R13, R2, RZ ;  /* 0x000000020d0a7210 */ /* 0x001fc80007f1e0ff */
[----:B------:R-:W-:Y:S01]  /*2470*/  LEA.HI.X.SX32 R11, R12, R3, 0x1, P0 ;  /* 0x000000030c0b7211 */ /* 0x000fe200000f0eff */
[C---:B-1----:R-:W-:Y:S02]  /*2480*/  IMAD R9, R0.reuse, 0xdc, RZ ;  /* 0x000000dc00097824 */ /* 0x042fe400078e02ff */
[----:B------:R-:W-:-:S05]  /*2490*/  IMAD R12, R0, 0x1b8, RZ ;  /* 0x000001b8000c7824 */ /* 0x000fca00078e02ff */
[----:B------:R-:W-:Y:S01]  /*24a0*/  IADD3 R8, P2, R12, R2, RZ ;  /* 0x000000020c087210 */ /* 0x000fe20007f5e0ff */
[----:B--2---:R0:W-:Y:S04]  /*24b0*/  STL [R1+0x14c], R22 ;  /* 0x00014c1601007387 */ /* 0x0041e80000100800 */
[----:B---3--:R1:W-:Y:S04]  /*24c0*/  STL [R1+0x824], R21 ;  /* 0x0008241501007387 */ /* 0x0083e80000100800 */
[----:B0-----:R0:W2:Y:S04]  /*24d0*/  LDG.E.U16 R22, [R4.64] ;  /* 0x0000000604167981 */ /* 0x0010a8000c1e1500 */
[----:B-1----:R1:W3:Y:S01]  /*24e0*/  LDG.E.U16 R21, [R6.64] ;  /* 0x0000000606157981 */ /* 0x0022e2000c1e1500 */
[----:B0-----:R-:W-:-:S03]  /*24f0*/  IMAD R4, R0, 0x360, RZ ;  /* 0x0000036000047824 */ /* 0x001fc600078e02ff */
[----:B-----5:R0:W-:Y:S04]  /*2500*/  STL [R1+0x148], R20 ;  /* 0x0001481401007387 */ /* 0x0201e80000100800 */
[----:B0-----:R0:W5:Y:S01]  /*2510*/  LDG.E.U16 R20, [R10.64] ;  /* 0x000000060a147981 */ /* 0x001162000c1e1500 */
[----:B-1----:R-:W-:Y:S01]  /*2520*/  IMAD R7, R0, 0x6e, RZ ;  /* 0x0000006e00077824 */ /* 0x002fe200078e02ff */
[----:B0-----:R-:W-:-:S04]  /*2530*/  IADD3 R10, P1, R4, R2, RZ ;  /* 0x00000002040a7210 */ /* 0x001fc80007f3e0ff */
[-C--:B------:R-:W-:Y:S01]  /*2540*/  LEA.HI.X.SX32 R11, R13, R3.reuse, 0x1, P1 ;  /* 0x000000030d0b7211 */ /* 0x080fe200008f0eff */
[----:B------:R0:W-:Y:S01]  /*2550*/  STL [R1+0x144], R19 ;  /* 0x0001441301007387 */ /* 0x0001e20000100800 */
[----:B------:R-:W-:Y:S01]  /*2560*/  IMAD R5, R0, 0x37, RZ ;  /* 0x0000003700057824 */ /* 0x000fe200078e02ff */
[-C--:B------:R-:W-:Y:S02]  /*2570*/  IADD3 R4, P0, R7, R2.reuse, RZ ;  /* 0x0000000207047210 */ /* 0x080fe40007f1e0ff */
[----:B0-----:R0:W5:Y:S02]  /*2580*/  LDG.E.U16 R19, [R10.64] ;  /* 0x000000060a137981 */ /* 0x001164000c1e1500 */
[-C--:B------:R-:W-:Y:S02]  /*2590*/  LEA.HI.X.SX32 R5, R5, R3.reuse, 0x1, P0 ;  /* 0x0000000305057211 */ /* 0x080fe400000f0eff */
[C---:B------:R-:W-:Y:S02]  /*25a0*/  IADD3 R6, P1, R9.reuse, R2, RZ ;  /* 0x0000000209067210 */ /* 0x040fe40007f3e0ff */
[----:B------:R-:W-:-:S02]  /*25b0*/  LEA.HI.X.SX32 R9, R9, R3, 0x1, P2 ;  /* 0x0000000309097211 */ /* 0x000fc400010f0eff */
        /* <DEDUP_REMOVED lines=14> */
[C---:B------:R-:W-:Y:S02]  /*26a0*/  IMAD R5, R0.reuse, 0xe, RZ ;  /* 0x0000000e00057824 */ /* 0x040fe400078e02ff */
[C---:B------:R-:W-:Y:S02]  /*26b0*/  IMAD R12, R0.reuse, 0x1c, RZ ;  /* 0x0000001c000c7824 */ /* 0x040fe400078e02ff */
[----:B------:R-:W-:Y:S01]  /*26c0*/  IMAD R13, R0, 0x38, RZ ;  /* 0x00000038000d7824 */ /* 0x000fe200078e02ff */
[-C--:B0-----:R-:W-:Y:S01]  /*26d0*/  IADD3 R10, P1, R4, R2.reuse, RZ ;  /* 0x00000002040a7210 */ /* 0x081fe20007f3e0ff */
[----:B------:R-:W-:Y:S01]  /*26e0*/  IMAD R7, R0, 0x7, RZ ;  /* 0x0000000700077824 */ /* 0x000fe200078e02ff */
[----:B------:R-:W-:Y:S02]  /*26f0*/  IADD3 R8, P0, R5, R2, RZ ;  /* 0x0000000205087210 */ /* 0x000fe40007f1e0ff */
[----:B------:R-:W-:-:S02]  /*2700*/  LEA.HI.X.SX32 R11, R6, R3, 0x1, P1 ;  /* 0x00000003060b7211 */ /* 0x000fc400008f0eff */
[CC--:B------:R-:W-:Y:S02]  /*2710*/  IADD3 R6, P1, R12.reuse, R2.reuse, RZ ;  /* 0x000000020c067210 */ /* 0x0c0fe40007f3e0ff */
[----:B------:R-:W-:Y:S01]  /*2720*/  IADD3 R4, P2, R13, R2, RZ ;  /* 0x000000020d047210 */ /* 0x000fe20007f5e0ff */
[----:B----4-:R0:W-:Y:S01]  /*2730*/  STL [R1+0xec], R23 ;  /* 0x0000ec1701007387 */ /* 0x0101e20000100800 */
[-C--:B------:R-:W-:Y:S02]  /*2740*/  LEA.HI.X.SX32 R9, R7, R3.reuse, 0x1, P0 ;  /* 0x0000000307097211 */ /* 0x080fe400000f0eff */
[-C--:B------:R-:W-:Y:S02]  /*2750*/  LEA.HI.X.SX32 R7, R5, R3.reuse, 0x1, P1 ;  /* 0x0000000305077211 */ /* 0x080fe400008f0eff */
[----:B------:R-:W-:Y:S01]  /*2760*/  LEA.HI.X.SX32 R5, R12, R3, 0x1, P2 ;  /* 0x000000030c057211 */ /* 0x000fe200010f0eff */
[----:B0-----:R0:W4:Y:S01]  /*2770*/  LDG.E.U16 R23, [R10.64] ;  /* 0x000000060a177981 */ /* 0x001122000c1e1500 */
[----:B------:R-:W-:-:S03]  /*2780*/  IMAD R12, R0, 0x39, RZ ;  /* 0x00000039000c7824 */ /* 0x000fc600078e02ff */
[----:B--2---:R1:W-:Y:S04]  /*2790*/  STL [R1+0x798], R22 ;  /* 0x0007981601007387 */ /* 0x0043e80000100800 */
[----:B---3--:R2:W-:Y:S04]  /*27a0*/  STL [R1+0x818], R21 ;  /* 0x0008181501007387 */ /* 0x0085e80000100800 */
[----:B------:R3:W-:Y:S04]  /*27b0*/  STL [R1+0x814], R14 ;  /* 0x0008140e01007387 */ /* 0x0007e80000100800 */
[----:B-1----:R1:W4:Y:S04]  /*27c0*/  LDG.E.U16 R22, [R8.64] ;  /* 0x0000000608167981 */ /* 0x002328000c1e1500 */
[----:B--2---:R2:W4:Y:S01]  /*27d0*/  LDG.E.U16 R21, [R6.64] ;  /* 0x0000000606157981 */ /* 0x004522000c1e1500 */
[----:B---3--:R-:W-:-:S03]  /*27e0*/  IMAD R14, R0, 0x70, RZ ;  /* 0x00000070000e7824 */ /* 0x008fc600078e02ff */
[----:B-----5:R3:W-:Y:S02]  /*27f0*/  STL [R1+0x134], R20 ;  /* 0x0001341401007387 */ /* 0x0207e40000100800 */
[----:B0-----:R-:W-:Y:S01]  /*2800*/  IADD3 R10, P0, R14, R2, RZ ;  /* 0x000000020e0a7210 */ /* 0x001fe20007f1e0ff */
[----:B--2---:R-:W-:-:S03]  /*2810*/  IMAD R7, R0, 0xe0, RZ ;  /* 0x000000e000077824 */ /* 0x004fc600078e02ff */
[----:B------:R-:W-:Y:S01]  /*2820*/  LEA.HI.X.SX32 R11, R13, R3, 0x1, P0 ;  /* 0x000000030d0b7211 */ /* 0x000fe200000f0eff */
[----:B---3--:R0:W2:Y:S01]  /*2830*/  LDG.E.U16 R20, [R4.64] ;  /* 0x0000000604147981 */ /* 0x0080a2000c1e1500 */
[----:B------:R-:W-:-:S03]  /*2840*/  IMAD R6, R0, 0x380, RZ ;  /* 0x0000038000067824 */ /* 0x000fc600078e02ff */
[----:B------:R3:W-:Y:S04]  /*2850*/  STL [R1+0xe4], R19 ;  /* 0x0000e41301007387 */ /* 0x0007e80000100800 */
[----:B---3--:R3:W5:Y:S01]  /*2860*/  LDG.E.U16 R19, [R10.64] ;  /* 0x000000060a137981 */ /* 0x008762000c1e1500 */
[----:B0-----:R-:W-:Y:S01]  /*2870*/  IMAD R5, R0, 0x1c0, RZ ;  /* 0x000001c000057824 */ /* 0x001fe200078e02ff */
[----:B---3--:R-:W-:-:S04]  /*2880*/  IADD3 R10, P0, R7, R2, RZ ;  /* 0x00000002070a7210 */ /* 0x008fc80007f1e0ff */
[-C--:B------:R-:W-:Y:S02]  /*2890*/  LEA.HI.X.SX32 R11, R14, R3.reuse, 0x1, P0 ;  /* 0x000000030e0b7211 */ /* 0x080fe400000f0eff */
[-C--:B-1----:R-:W-:Y:S02]  /*28a0*/  IADD3 R8, P1, R5, R2.reuse, RZ ;  /* 0x0000000205087210 */ /* 0x082fe40007f3e0ff */
[----:B------:R-:W-:Y:S02]  /*28b0*/  IADD3 R6, P2, R6, R2, RZ ;  /* 0x0000000206067210 */ /* 0x000fe40007f5e0ff */
[-C--:B------:R-:W-:Y:S02]  /*28c0*/  LEA.HI.X.SX32 R9, R7, R3.reuse, 0x1, P1 ;  /* 0x0000000307097211 */ /* 0x080fe400008f0eff */
[----:B------:R-:W-:Y:S01]  /*28d0*/  LEA.HI.X.SX32 R7, R5, R3, 0x1, P2 ;  /* 0x0000000305077211 */ /* 0x000fe200010f0eff */
[----:B------:R-:W-:-:S05]  /*28e0*/  IMAD R13, R0, 0x72, RZ ;  /* 0x00000072000d7824 */ /* 0x000fca00078e02ff */
[----:B------:R-:W-:-:S04]  /*28f0*/  IADD3 R4, P0, R13, R2, RZ ;  /* 0x000000020d047210 */ /* 0x000fc80007f1e0ff */
[----:B------:R-:W-:Y:S01]  /*2900*/  LEA.HI.X.SX32 R5, R12, R3, 0x1, P0 ;  /* 0x000000030c057211 */ /* 0x000fe200000f0eff */
[----:B------:R0:W-:Y:S04]  /*2910*/  STL [R1+0x810], R18 ;  /* 0x0008101201007387 */ /* 0x0001e80000100800 */
[----:B0-----:R0:W3:Y:S04]  /*2920*/  LDG.E.U16 R18, [R10.64] ;  /* 0x000000060a127981 */ /* 0x0010e8000c1e1500 */
[----:B------:R1:W-:Y:S04]  /*2930*/  STL [R1+0x80c], R17 ;  /* 0x00080c1101007387 */ /* 0x0003e80000100800 */
[----:B------:R0:W-:Y:S04]  /*2940*/  STL [R1+0x808], R16 ;  /* 0x0008081001007387 */ /* 0x0001e80000100800 */
[----:B-1----:R1:W3:Y:S04]  /*2950*/  LDG.E.U16 R17, [R8.64] ;  /* 0x0000000608117981 */ /* 0x0022e8000c1e1500 */
[----:B0-----:R0:W3:Y:S04]  /*2960*/  LDG.E.U16 R16, [R6.64] ;  /* 0x0000000606107981 */ /* 0x0010e8000c1e1500 */
[----:B------:R0:W-:Y:S04]  /*2970*/  STL [R1+0xdc], R15 ;  /* 0x0000dc0f01007387 */ /* 0x0001e80000100800 */
[----:B0-----:R0:W3:Y:S01]  /*2980*/  LDG.E.U16 R15, [R4.64] ;  /* 0x00000006040f7981 */ /* 0x0010e2000c1e1500 */
[----:B-1----:R-:W-:-:S02]  /*2990*/  IMAD R9, R0, 0xe4, RZ ;  /* 0x000000e400097824 */ /* 0x002fc400078e02ff */
[C---:B------:R-:W-:Y:S02]  /*29a0*/  IMAD R8, R0.reuse, 0x390, RZ ;  /* 0x0000039000087824 */ /* 0x040fe400078e02ff */
[C---:B------:R-:W-:Y:S01]  /*29b0*/  IMAD R12, R0.reuse, 0x3a, RZ ;  /* 0x0000003a000c7824 */ /* 0x040fe200078e02ff */
[----:B------:R-:W-:Y:S01]  /*29c0*/  IADD3 R6, P0, R9, R2, RZ ;  /* 0x0000000209067210 */ /* 0x000fe20007f1e0ff */
[----:B0-----:R-:W-:-:S03]  /*29d0*/  IMAD R5, R0, 0x1c8, RZ ;  /* 0x000001c800057824 */ /* 0x001fc600078e02ff */
[-C--:B------:R-:W-:Y:S01]  /*29e0*/  LEA.HI.X.SX32 R7, R13, R3.reuse, 0x1, P0 ;  /* 0x000000030d077211 */ /* 0x080fe200000f0eff */
[----:B------:R-:W-:Y:S01]  /*29f0*/  IMAD R14, R0, 0x1d, RZ ;  /* 0x0000001d000e7824 */ /* 0x000fe200078e02ff */
[-C--:B------:R-:W-:Y:S02]  /*2a00*/  IADD3 R8, P2, R8, R2.reuse, RZ ;  /* 0x0000000208087210 */ /* 0x080fe40007f5e0ff */
[-C--:B------:R-:W-:Y:S01]  /*2a10*/  IADD3 R10, P1, R5, R2.reuse, RZ ;  /* 0x00000002050a7210 */ /* 0x080fe20007f3e0ff */
[----:B------:R-:W-:Y:S01]  /*2a20*/  IMAD R13, R0, 0x74, RZ ;  /* 0x00000074000d7824 */ /* 0x000fe200078e02ff */
[----:B------:R-:W-:Y:S01]  /*2a30*/  IADD3 R4, P0, R12, R2, RZ ;  /* 0x000000020c047210 */ /* 0x000fe20007f1e0ff */
[----:B------:R0:W3:Y:S01]  /*2a40*/  LDG.E.U16 R24, [R6.64] ;  /* 0x0000000606187981 */ /* 0x0000e2000c1e1500 */
[-C--:B------:R-:W-:Y:S02]  /*2a50*/  LEA.HI.X.SX32 R11, R9, R3.reuse, 0x1, P1 ;  /* 0x00000003090b7211 */ /* 0x080fe400008f0eff */
[----:B------:R-:W-:-:S02]  /*2a60*/  LEA.HI.X.SX32 R9, R5, R3, 0x1, P2 ;  /* 0x0000000305097211 */ /* 0x000fc400010f0eff */
[----:B------:R-:W-:Y:S01]  /*2a70*/  LEA.HI.X.SX32 R5, R14, R3, 0x1, P0 ;  /* 0x000000030e057211 */ /* 0x000fe200000f0eff */
[----:B----4-:R1:W-:Y:S01]  /*2a80*/  STL [R1+0x804], R23 ;  /* 0x0008041701007387 */ /* 0x0103e20000100800 */
[----:B0-----:R-:W-:-:S04]  /*2a90*/  IADD3 R6, P1, R13, R2, RZ ;  /* 0x000000020d067210 */ /* 0x001fc80007f3e0ff */
[----:B------:R-:W-:Y:S01]  /*2aa0*/  LEA.HI.X.SX32 R7, R12, R3, 0x1, P1 ;  /* 0x000000030c077211 */ /* 0x000fe200008f0eff */
[----:B-1----:R0:W4:Y:S01]  /*2ab0*/  LDG.E.U16 R23, [R10.64] ;  /* 0x000000060a177981 */ /* 0x002122000c1e1500 */
[C---:B------:R-:W-:Y:S02]  /*2ac0*/  IMAD R12, R0.reuse, 0x76, RZ ;  /* 0x00000076000c7824 */ /* 0x040fe400078e02ff */
[C---:B------:R-:W-:Y:S01]  /*2ad0*/  IMAD R14, R0.reuse, 0x3b, RZ ;  /* 0x0000003b000e7824 */ /* 0x040fe200078e02ff */
[----:B------:R1:W-:Y:S04]  /*2ae0*/  STL [R1+0x800], R22 ;  /* 0x0008001601007387 */ /* 0x0003e80000100800 */
[----:B------:R-:W-:Y:S04]  /*2af0*/  STL [R1+0x7f8], R21 ;  /* 0x0007f81501007387 */ /* 0x000fe80000100800 */
[----:B-1----:R1:W4:Y:S04]  /*2b00*/  LDG.E.U16 R22, [R8.64] ;  /* 0x0000000608167981 */ /* 0x002328000c1e1500 */
[----:B--2---:R2:W-:Y:S04]  /*2b10*/  STL [R1+0x7f4], R20 ;  /* 0x0007f41401007387 */ /* 0x0045e80000100800 */
[----:B--2---:R2:W4:Y:S01]  /*2b20*/  LDG.E.U16 R20, [R4.64] ;  /* 0x0000000604147981 */ /* 0x004522000c1e1500 */
[----:B-1----:R-:W-:-:S02]  /*2b30*/  IMAD R9, R0, 0x1d0, RZ ;  /* 0x000001d000097824 */ /* 0x002fc400078e02ff */
[C---:B--2---:R-:W-:Y:S01]  /*2b40*/  IMAD R5, R0.reuse, 0xe8, RZ ;  /* 0x000000e800057824 */ /* 0x044fe200078e02ff */
[----:B-----5:R1:W-:Y:S04]  /*2b50*/  STL [R1+0x128], R19 ;  /* 0x0001281301007387 */ /* 0x0203e80000100800 */
[----:B-1----:R1:W2:Y:S01]  /*2b60*/  LDG.E.U16 R19, [R6.64] ;  /* 0x0000000606137981 */ /* 0x0022a2000c1e1500 */
[----:B------:R-:W-:Y:S01]  /*2b70*/  IMAD R8, R0, 0x3a0, RZ ;  /* 0x000003a000087824 */ /* 0x000fe200078e02ff */
[----:B-1----:R-:W-:-:S04]  /*2b80*/  IADD3 R6, P0, R5, R2, RZ ;  /* 0x0000000205067210 */ /* 0x002fc80007f1e0ff */
[-C--:B------:R-:W-:Y:S02]  /*2b90*/  LEA.HI.X.SX32 R7, R13, R3.reuse, 0x1, P0 ;  /* 0x000000030d077211 */ /* 0x080fe400000f0eff */
[-C--:B0-----:R-:W-:Y:S02]  /*2ba0*/  IADD3 R10, P1, R9, R2.reuse, RZ ;  /* 0x00000002090a7210 */ /* 0x081fe40007f3e0ff */
[-C--:B------:R-:W-:Y:S02]  /*2bb0*/  IADD3 R8, P2, R8, R2.reuse, RZ ;  /* 0x0000000208087210 */ /* 0x080fe40007f5e0ff */
[-C--:B------:R-:W-:Y:S02]  /*2bc0*/  LEA.HI.X.SX32 R11, R5, R3.reuse, 0x1, P1 ;  /* 0x00000003050b7211 */ /* 0x080fe400008f0eff */
[----:B------:R-:W-:Y:S02]  /*2bd0*/  IADD3 R4, P0, R12, R2, RZ ;  /* 0x000000020c047210 */ /* 0x000fe40007f1e0ff */
[-C--:B------:R-:W-:Y:S01]  /*2be0*/  LEA.HI.X.SX32 R9, R9, R3.reuse, 0x1, P2 ;  /* 0x0000000309097211 */ /* 0x080fe200010f0eff */
[----:B------:R0:W5:Y:S01]  /*2bf0*/  LDG.E.U16 R21, [R10.64] ;  /* 0x000000060a157981 */ /* 0x000162000c1e1500 */
[----:B------:R-:W-:Y:S01]  /*2c00*/  LEA.HI.X.SX32 R5, R14, R3, 0x1, P0 ;  /* 0x000000030e057211 */ /* 0x000fe200000f0eff */
[----:B------:R-:W-:-:S02]  /*2c10*/  IMAD R13, R0, 0xec, RZ ;  /* 0x000000ec000d7824 */ /* 0x000fc400078e02ff */
[----:B---3--:R1:W-:Y:S04]  /*2c20*/  STL [R1+0x120], R18 ;  /* 0x0001201201007387 */ /* 0x0083e80000100800 */
[----:B-1----:R1:W3:Y:S04]  /*2c30*/  LDG.E.U16 R18, [R6.64] ;  /* 0x0000000606127981 */ /* 0x0022e8000c1e1500 */
[----:B------:R0:W-:Y:S04]  /*2c40*/  STL [R1+0x11c], R17 ;  /* 0x00011c1101007387 */ /* 0x0001e80000100800 */
[----:B------:R1:W-:Y:S04]  /*2c50*/  STL [R1+0x7c], R16 ;  /* 0x00007c1001007387 */ /* 0x0003e80000100800 */
[----:B0-----:R0:W5:Y:S04]  /*2c60*/  LDG.E.U16 R17, [R8.64] ;  /* 0x0000000608117981 */ /* 0x001168000c1e1500 */
[----:B-1----:R1:W5:Y:S01]  /*2c70*/  LDG.E.U16 R16, [R4.64] ;  /* 0x0000000604107981 */ /* 0x002362000c1e1500 */
[----:B------:R-:W-:-:S04]  /*2c80*/  IADD3 R6, P1, R13, R2, RZ ;  /* 0x000000020d067210 */ /* 0x000fc80007f3e0ff */
[-C--:B------:R-:W-:Y:S01]  /*2c90*/  LEA.HI.X.SX32 R7, R12, R3.reuse, 0x1, P1 ;  /* 0x000000030c077211 */ /* 0x080fe200008f0eff */
[----:B------:R0:W-:Y:S04]  /*2ca0*/  STL [R1+0x124], R15 ;  /* 0x0001240f01007387 */ /* 0x0001e80000100800 */
[----:B0-----:R0:W5:Y:S01]  /*2cb0*/  LDG.E.U16 R15, [R6.64] ;  /* 0x00000006060f7981 */ /* 0x001162000c1e1500 */
[C---:B-1----:R-:W-:Y:S02]  /*2cc0*/  IMAD R5, R0.reuse, 0x1d8, RZ ;  /* 0x000001d800057824 */ /* 0x042fe400078e02ff */
[C---:B------:R-:W-:Y:S02]  /*2cd0*/  IMAD R10, R0.reuse, 0x3b0, RZ ;  /* 0x000003b0000a7824 */ /* 0x040fe400078e02ff */
[C---:B------:R-:W-:Y:S01]  /*2ce0*/  IMAD R12, R0.reuse, 0x3c, RZ ;  /* 0x0000003c000c7824 */ /* 0x040fe200078e02ff */
[-C--:B------:R-:W-:Y:S01]  /*2cf0*/  IADD3 R8, P0, R5, R2.reuse, RZ ;  /* 0x0000000205087210 */ /* 0x080fe20007f1e0ff */
[----:B0-----:R-:W-:Y:S01]  /*2d00*/  IMAD R7, R0, 0x1e, RZ ;  /* 0x0000001e00077824 */ /* 0x001fe200078e02ff */
[-C--:B------:R-:W-:Y:S01]  /*2d10*/  IADD3 R10, P2, R10, R2.reuse, RZ ;  /* 0x000000020a0a7210 */ /* 0x080fe20007f5e0ff */
[C---:B------:R-:W-:Y:S01]  /*2d20*/  IMAD R14, R0.reuse, 0xf, RZ ;  /* 0x0000000f000e7824 */ /* 0x040fe200078e02ff */
[----:B------:R-:W-:Y:S01]  /*2d30*/  LEA.HI.X.SX32 R9, R13, R3, 0x1, P0 ;  /* 0x000000030d097211 */ /* 0x000fe200000f0eff */
[----:B------:R-:W-:Y:S01]  /*2d40*/  IMAD R13, R0, 0x78, RZ ;  /* 0x00000078000d7824 */ /* 0x000fe200078e02ff */
[----:B------:R-:W-:-:S02]  /*2d50*/  IADD3 R4, P0, R7, R2, RZ ;  /* 0x0000000207047210 */ /* 0x000fc40007f1e0ff */
[-C--:B------:R-:W-:Y:S01]  /*2d60*/  IADD3 R6, P1, R12, R2.reuse, RZ ;  /* 0x000000020c067210 */ /* 0x080fe20007f3e0ff */
[----:B------:R0:W-:Y:S01]  /*2d70*/  STL [R1+0x114], R24 ;  /* 0x0001141801007387 */ /* 0x0001e20000100800 */
[-C--:B------:R-:W-:Y:S02]  /*2d80*/  LEA.HI.X.SX32 R11, R5, R3.reuse, 0x1, P2 ;  /* 0x00000003050b7211 */ /* 0x080fe400010f0eff */
[-C--:B------:R-:W-:Y:S02]  /*2d90*/  LEA.HI.X.SX32 R5, R14, R3.reuse, 0x1, P0 ;  /* 0x000000030e057211 */ /* 0x080fe400000f0eff */
[----:B------:R-:W-:Y:S01]  /*2da0*/  LEA.HI.X.SX32 R7, R7, R3, 0x1, P1 ;  /* 0x0000000307077211 */ /* 0x000fe200008f0eff */
[----:B----4-:R1:W-:Y:S04]  /*2db0*/  STL [R1+0x7f0], R23 ;  /* 0x0007f01701007387 */ /* 0x0103e80000100800 */
[----:B0-----:R0:W4:Y:S04]  /*2dc0*/  LDG.E.U16 R24, [R8.64] ;  /* 0x0000000608187981 */ /* 0x001128000c1e1500 */
[----:B-1----:R1:W4:Y:S01]  /*2dd0*/  LDG.E.U16 R23, [R10.64] ;  /* 0x000000060a177981 */ /* 0x002322000c1e1500 */
[----:B0-----:R-:W-:-:S04]  /*2de0*/  IADD3 R8, P0, R13, R2, RZ ;  /* 0x000000020d087210 */ /* 0x001fc80007f1e0ff */
[----:B------:R-:W-:Y:S01]  /*2df0*/  LEA.HI.X.SX32 R9, R12, R3, 0x1, P0 ;  /* 0x000000030c097211 */ /* 0x000fe200000f0eff */
[C---:B-1----:R-:W-:Y:S02]  /*2e00*/  IMAD R11, R0.reuse, 0x7a, RZ ;  /* 0x0000007a000b7824 */ /* 0x042fe400078e02ff */
[C---:B------:R-:W-:Y:S01]  /*2e10*/  IMAD R10, R0.reuse, 0x3d, RZ ;  /* 0x0000003d000a7824 */ /* 0x040fe200078e02ff */
[----:B------:R0:W-:Y:S04]  /*2e20*/  STL [R1+0x74], R22 ;  /* 0x0000741601007387 */ /* 0x0001e80000100800 */
[----:B0-----:R0:W4:Y:S04]  /*2e30*/  LDG.E.U16 R22, [R4.64] ;  /* 0x0000000604167981 */ /* 0x001128000c1e1500 */
[----:B------:R1:W-:Y:S01]  /*2e40*/  STL [R1+0x7ec], R20 ;  /* 0x0007ec1401007387 */ /* 0x0003e20000100800 */
[----:B0-----:R-:W-:-:S02]  /*2e50*/  IMAD R5, R0, 0x1e0, RZ ;  /* 0x000001e000057824 */ /* 0x001fc400078e02ff */
[----:B-1----:R-:W-:Y:S01]  /*2e60*/  IMAD R20, R0, 0x3c0, RZ ;  /* 0x000003c000147824 */ /* 0x002fe200078e02ff */
[----:B--2---:R0:W-:Y:S04]  /*2e70*/  STL [R1+0x110], R19 ;  /* 0x0001101301007387 */ /* 0x0041e80000100800 */
[----:B0-----:R0:W2:Y:S01]  /*2e80*/  LDG.E.U16 R19, [R6.64] ;  /* 0x0000000606137981 */ /* 0x0010a2000c1e1500 */
[-C--:B------:R-:W-:Y:S01]  /*2e90*/  IADD3 R20, P2, R20, R2.reuse, RZ ;  /* 0x0000000214147210 */ /* 0x080fe20007f5e0ff */
[----:B0-----:R-:W-:Y:S01]  /*2ea0*/  IMAD R7, R0, 0xf0, RZ ;  /* 0x000000f000077824 */ /* 0x001fe200078e02ff */
[-C--:B------:R-:W-:Y:S01]  /*2eb0*/  IADD3 R6, P1, R5, R2.reuse, RZ ;  /* 0x0000000205067210 */ /* 0x080fe20007f3e0ff */
[----:B---3--:R0:W-:Y:S04]  /*2ec0*/  STL [R1+0x7e8], R18 ;  /* 0x0007e81201007387 */ /* 0x0081e80000100800 */
[----:B0-----:R0:W3:Y:S02]  /*2ed0*/  LDG.E.U16 R18, [R8.64] ;  /* 0x0000000608127981 */ /* 0x0010e4000c1e1500 */
[----:B0-----:R-:W-:-:S02]  /*2ee0*/  IADD3 R8, P0, R7, R2, RZ ;  /* 0x0000000207087210 */ /* 0x001fc40007f1e0ff */
[----:B-----5:R0:W-:Y:S02]  /*2ef0*/  STL [R1+0x108], R21 ;  /* 0x0001081501007387 */ /* 0x0201e40000100800 */
[-C--:B------:R-:W-:Y:S02]  /*2f00*/  LEA.HI.X.SX32 R9, R13, R3.reuse, 0x1, P0 ;  /* 0x000000030d097211 */ /* 0x080fe400000f0eff */
[----:B------:R-:W-:Y:S01]  /*2f10*/  IADD3 R4, P0, R11, R2, RZ ;  /* 0x000000020b047210 */ /* 0x000fe20007f1e0ff */
[----:B------:R-:W-:Y:S01]  /*2f20*/  STL [R1+0x6c], R17 ;  /* 0x00006c1101007387 */ /* 0x000fe20000100800 */
[-C--:B0-----:R-:W-:Y:S02]  /*2f30*/  LEA.HI.X.SX32 R21, R5, R3.reuse, 0x1, P2 ;  /* 0x0000000305157211 */ /* 0x081fe400010f0eff */
[-C--:B------:R-:W-:Y:S01]  /*2f40*/  LEA.HI.X.SX32 R5, R10, R3.reuse, 0x1, P0 ;  /* 0x000000030a057211 */ /* 0x080fe200000f0eff */
[----:B------:R0:W-:Y:S01]  /*2f50*/  STL [R1+0x774], R16 ;  /* 0x0007741001007387 */ /* 0x0001e20000100800 */
[----:B------:R-:W-:-:S03]  /*2f60*/  LEA.HI.X.SX32 R7, R7, R3, 0x1, P1 ;  /* 0x0000000307077211 */ /* 0x000fc600008f0eff */
[----:B------:R1:W5:Y:S04]  /*2f70*/  LDG.E.U16 R20, [R20.64] ;  /* 0x0000000614147981 */ /* 0x000368000c1e1500 */
[----:B0-----:R0:W2:Y:S04]  /*2f80*/  LDG.E.U16 R16, [R4.64] ;  /* 0x0000000604107981 */ /* 0x0010a8000c1e1500 */
[----:B------:R1:W-:Y:S04]  /*2f90*/  STL [R1+0x7e4], R15 ;  /* 0x0007e40f01007387 */ /* 0x0003e80000100800 */
[----:B------:R1:W2:Y:S01]  /*2fa0*/  LDG.E.U16 R17, [R6.64] ;  /* 0x0000000606117981 */ /* 0x0002a2000c1e1500 */
[----:B0-----:R-:W-:-:S02]  /*2fb0*/  IMAD R4, R0, 0x3d0, RZ ;  /* 0x000003d000047824 */ /* 0x001fc400078e02ff */
[----:B------:R-:W-:Y:S01]  /*2fc0*/  IMAD R5, R0, 0x1e8, RZ ;  /* 0x000001e800057824 */ /* 0x000fe200078e02ff */
[----:B-1----:R0:W3:Y:S02]  /*2fd0*/  LDG.E.U16 R15, [R8.64] ;  /* 0x00000006080f7981 */ /* 0x0020e4000c1e1500 */
[-C--:B------:R-:W-:Y:S02]  /*2fe0*/  IADD3 R4, P2, R4, R2.reuse, RZ ;  /* 0x0000000204047210 */ /* 0x080fe40007f5e0ff */
[C---:B------:R-:W-:Y:S02]  /*2ff0*/  IADD3 R10, P1, R5.reuse, R2, RZ ;  /* 0x00000002050a7210 */ /* 0x040fe40007f3e0ff */
[----:B------:R-:W-:-:S05]  /*3000*/  LEA.HI.X.SX32 R5, R5, R3, 0x1, P2 ;  /* 0x0000000305057211 */ /* 0x000fca00010f0eff */
[----:B------:R1:W3:Y:S01]  /*3010*/  LDG.E.U16 R4, [R4.64] ;  /* 0x0000000604047981 */ /* 0x0002e2000c1e1500 */
[C---:B------:R-:W-:Y:S02]  /*3020*/  IMAD R7, R0.reuse, 0xf4, RZ ;  /* 0x000000f400077824 */ /* 0x040fe400078e02ff */
[----:B------:R-:W-:-:S03]  /*3030*/  IMAD R12, R0, 0x3e, RZ ;  /* 0x0000003e000c7824 */ /* 0x000fc600078e02ff */
[-C--:B0-----:R-:W-:Y:S01]  /*3040*/  IADD3 R8, P0, R7, R2.reuse, RZ ;  /* 0x0000000207087210 */ /* 0x081fe20007f1e0ff */
[C---:B------:R-:W-:Y:S02]  /*3050*/  IMAD R14, R0.reuse, 0x1f, RZ ;  /* 0x0000001f000e7824 */ /* 0x040fe400078e02ff */
[----:B------:R-:W-:Y:S01]  /*3060*/  IMAD R13, R0, 0x7c, RZ ;  /* 0x0000007c000d7824 */ /* 0x000fe200078e02ff */
[-C--:B------:R-:W-:Y:S02]  /*3070*/  LEA.HI.X.SX32 R9, R11, R3.reuse, 0x1, P0 ;  /* 0x000000030b097211 */ /* 0x080fe400000f0eff */
[-C--:B------:R-:W-:Y:S02]  /*3080*/  IADD3 R6, P0, R12, R2.reuse, RZ ;  /* 0x000000020c067210 */ /* 0x080fe40007f1e0ff */
[-C--:B------:R-:W-:Y:S01]  /*3090*/  LEA.HI.X.SX32 R11, R7, R3.reuse, 0x1, P1 ;  /* 0x00000003070b7211 */ /* 0x080fe200008f0eff */
[----:B------:R0:W3:Y:S01]  /*30a0*/  LDG.E.U16 R21, [R8.64] ;  /* 0x0000000608157981 */ /* 0x0000e2000c1e1500 */
[----:B------:R-:W-:Y:S01]  /*30b0*/  LEA.HI.X.SX32 R7, R14, R3, 0x1, P0 ;  /* 0x000000030e077211 */ /* 0x000fe200000f0eff */
[----:B-1----:R-:W-:Y:S01]  /*30c0*/  IMAD R5, R0, 0xf8, RZ ;  /* 0x000000f800057824 */ /* 0x002fe200078e02ff */
[----:B0-----:R-:W-:-:S04]  /*30d0*/  IADD3 R8, P1, R13, R2, RZ ;  /* 0x000000020d087210 */ /* 0x001fc80007f3e0ff */
[----:B------:R-:W-:Y:S01]  /*30e0*/  LEA.HI.X.SX32 R9, R12, R3, 0x1, P1 ;  /* 0x000000030c097211 */ /* 0x000fe200008f0eff */
[C---:B------:R-:W-:Y:S01]  /*30f0*/  IMAD R14, R0.reuse, 0x3f, RZ ;  /* 0x0000003f000e7824 */ /* 0x040fe200078e02ff */
[----:B-----5:R0:W-:Y:S04]  /*3100*/  STL [R1+0x2048], R20 ;  /* 0x0020481401007387 */ /* 0x0201e80000100800 */
[----:B----4-:R-:W-:Y:S04]  /*3110*/  STL [R1+0x7e0], R24 ;  /* 0x0007e01801007387 */ /* 0x010fe80000100800 */
[----:B------:R-:W-:Y:S04]  /*3120*/  STL [R1+0x60], R23 ;  /* 0x0000601701007387 */ /* 0x000fe80000100800 */
[----:B------:R-:W-:Y:S04]  /*3130*/  STL [R1+0x7dc], R22 ;  /* 0x0007dc1601007387 */ /* 0x000fe80000100800 */
[----:B--2---:R1:W-:Y:S04]  /*3140*/  STL [R1+0x7d8], R19 ;  /* 0x0007d81301007387 */ /* 0x0043e80000100800 */
[----:B---3--:R-:W-:Y:S04]  /*3150*/  STL [R1+0x7d4], R18 ;  /* 0x0007d41201007387 */ /* 0x008fe80000100800 */
[----:B0-----:R0:W2:Y:S04]  /*3160*/  LDG.E.U16 R20, [R10.64] ;  /* 0x000000060a147981 */ /* 0x0010a8000c1e1500 */
[----:B-1----:R1:W3:Y:S04]  /*3170*/  LDG.E.U16 R19, [R6.64] ;  /* 0x0000000606137981 */ /* 0x0022e8000c1e1500 */
[----:B------:R4:W-:Y:S01]  /*3180*/  STL [R1+0x204c], R4 ;  /* 0x00204c0401007387 */ /* 0x0009e20000100800 */
[----:B0-----:R-:W-:Y:S01]  /*3190*/  IADD3 R10, P0, R5, R2, RZ ;  /* 0x00000002050a7210 */ /* 0x001fe20007f1e0ff */
[----:B-1----:R-:W-:-:S02]  /*31a0*/  IMAD R6, R0, 0x3e0, RZ ;  /* 0x000003e000067824 */ /* 0x002fc400078e02ff */
[----:B------:R-:W-:Y:S01]  /*31b0*/  IMAD R7, R0, 0x1f0, RZ ;  /* 0x000001f000077824 */ /* 0x000fe200078e02ff */
[----:B----4-:R0:W4:Y:S01]  /*31c0*/  LDG.E.U16 R4, [R8.64] ;  /* 0x0000000608047981 */ /* 0x010122000c1e1500 */
[----:B------:R-:W-:-:S03]  /*31d0*/  LEA.HI.X.SX32 R11, R13, R3, 0x1, P0 ;  /* 0x000000030d0b7211 */ /* 0x000fc600000f0eff */
[-C--:B------:R-:W-:Y:S02]  /*31e0*/  IADD3 R12, P1, R7, R2.reuse, RZ ;  /* 0x00000002070c7210 */ /* 0x080fe40007f3e0ff */
[----:B------:R1:W5:Y:S01]  /*31f0*/  LDG.E.U16 R18, [R10.64] ;  /* 0x000000060a127981 */ /* 0x000362000c1e1500 */
[----:B0-----:R-:W-:-:S04]  /*3200*/  IADD3 R8, P2, R6, R2, RZ ;  /* 0x0000000206087210 */ /* 0x001fc80007f5e0ff */
[-C--:B------:R-:W-:Y:S02]  /*3210*/  LEA.HI.X.SX32 R9, R7, R3.reuse, 0x1, P2 ;  /* 0x0000000307097211 */ /* 0x080fe400010f0eff */
[----:B------:R-:W-:-:S03]  /*3220*/  LEA.HI.X.SX32 R13, R5, R3, 0x1, P1 ;  /* 0x00000003050d7211 */ /* 0x000fc600008f0eff */
[----:B-1----:R0:W2:Y:S04]  /*3230*/  LDG.E.U16 R11, [R8.64] ;  /* 0x00000006080b7981 */ /* 0x0020a8000c1e1500 */
[----:B------:R1:W-:Y:S04]  /*3240*/  STL [R1+0xfc], R15 ;  /* 0x0000fc0f01007387 */ /* 0x0003e80000100800 */
[----:B------:R0:W-:Y:S01]  /*3250*/  STL [R1+0xf8], R17 ;  /* 0x0000f81101007387 */ /* 0x0001e20000100800 */
[C---:B------:R-:W-:Y:S02]  /*3260*/  IMAD R10, R0.reuse, 0xfc, RZ ;  /* 0x000000fc000a7824 */ /* 0x040fe400078e02ff */
[C---:B-1----:R-:W-:Y:S01]  /*3270*/  IMAD R15, R0.reuse, 0x7e, RZ ;  /* 0x0000007e000f7824 */ /* 0x042fe200078e02ff */
[----:B0-----:R0:W4:Y:S04]  /*3280*/  LDG.E.U16 R17, [R12.64] ;  /* 0x000000060c117981 */ /* 0x001128000c1e1500 */
[----:B------:R-:W-:Y:S01]  /*3290*/  IADD3 R6, P0, R15, R2, RZ ;  /* 0x000000020f067210 */ /* 0x000fe20007f1e0ff */
[----:B------:R-:W-:-:S02]  /*32a0*/  IMAD R5, R0, 0x1f8, RZ ;  /* 0x000001f800057824 */ /* 0x000fc400078e02ff */
[----:B0-----:R-:W-:Y:S01]  /*32b0*/  IMAD R12, R0, 0x3f0, RZ ;  /* 0x000003f0000c7824 */ /* 0x001fe200078e02ff */
[----:B------:R-:W-:-:S04]  /*32c0*/  LEA.HI.X.SX32 R7, R14, R3, 0x1, P0 ;  /* 0x000000030e077211 */ /* 0x000fc800000f0eff */
[-C--:B------:R-:W-:Y:S02]  /*32d0*/  IADD3 R12, P2, R12, R2.reuse, RZ ;  /* 0x000000020c0c7210 */ /* 0x080fe40007f5e0ff */
[CC--:B------:R-:W-:Y:S02]  /*32e0*/  IADD3 R8, P0, R10.reuse, R2.reuse, RZ ;  /* 0x000000020a087210 */ /* 0x0c0fe40007f1e0ff */
[C---:B------:R-:W-:Y:S02]  /*32f0*/  IADD3 R14, P1, R5.reuse, R2, RZ ;  /* 0x00000002050e7210 */ /* 0x040fe40007f3e0ff */
[-C--:B------:R-:W-:Y:S02]  /*3300*/  LEA.HI.X.SX32 R13, R5, R3.reuse, 0x1, P2 ;  /* 0x00000003050d7211 */ /* 0x080fe400010f0eff */
[-C--:B------:R-:W-:Y:S02]  /*3310*/  LEA.HI.X.SX32 R9, R15, R3.reuse, 0x1, P0 ;  /* 0x000000030f097211 */ /* 0x080fe400000f0eff */
[----:B------:R-:W-:-:S02]  /*3320*/  LEA.HI.X.SX32 R15, R10, R3, 0x1, P1 ;  /* 0x000000030a0f7211 */ /* 0x000fc400008f0eff */
[----:B------:R0:W5:Y:S04]  /*3330*/  LDG.E.U16 R10, [R12.64] ;  /* 0x000000060c0a7981 */ /* 0x000168000c1e1500 */
[----:B------:R1:W-:Y:S04]  /*3340*/  STL [R1+0x7d0], R16 ;  /* 0x0007d01001007387 */ /* 0x0003e80000100800 */
[----:B-1----:R1:W5:Y:S02]  /*3350*/  LDG.E.U16 R16, [R6.64] ;  /* 0x0000000606107981 */ /* 0x002364000c1e1500 */
[----:B-1----:R-:W-:-:S02]  /*3360*/  IMAD R6, R0, 0x202, RZ ;  /* 0x0000020200067824 */ /* 0x002fc400078e02ff */
[----:B------:R-:W-:-:S03]  /*3370*/  IMAD R7, R0, 0x101, RZ ;  /* 0x0000010100077824 */ /* 0x000fc600078e02ff */
[----:B------:R-:W-:-:S04]  /*3380*/  IADD3 R6, P0, R6, R2, RZ ;  /* 0x0000000206067210 */ /* 0x000fc80007f1e0ff */
[----:B------:R-:W-:Y:S01]  /*3390*/  LEA.HI.X.SX32 R7, R7, R3, 0x1, P0 ;  /* 0x0000000307077211 */ /* 0x000fe200000f0eff */
[C---:B0-----:R-:W-:Y:S02]  /*33a0*/  IMAD R12, R0.reuse, 0x222, RZ ;  /* 0x00000222000c7824 */ /* 0x041fe400078e02ff */
[----:B------:R-:W-:-:S03]  /*33b0*/  IMAD R5, R0, 0x109, RZ ;  /* 0x0000010900057824 */ /* 0x000fc600078e02ff */
[----:B------:R-:W-:Y:S01]  /*33c0*/  IADD3 R12, P1, R12, R2, RZ ;  /* 0x000000020c0c7210 */ /* 0x000fe20007f3e0ff */
[----:B--2---:R0:W-:Y:S04]  /*33d0*/  STL [R1+0x2050], R11 ;  /* 0x0020500b01007387 */ /* 0x0041e80000100800 */
[----:B------:R-:W-:Y:S04]  /*33e0*/  STL [R1+0xf0], R21 ;  /* 0x0000f01501007387 */ /* 0x000fe80000100800 */
[----:B------:R-:W-:Y:S04]  /*33f0*/  STL [R1+0x7cc], R20 ;  /* 0x0007cc1401007387 */ /* 0x000fe80000100800 */
[----:B---3--:R1:W-:Y:S04]  /*3400*/  STL [R1+0x7c8], R19 ;  /* 0x0007c81301007387 */ /* 0x0083e80000100800 */
[----:B0-----:R0:W2:Y:S04]  /*3410*/  LDG.E.U16 R11, [R14.64] ;  /* 0x000000060e0b7981 */ /* 0x0010a8000c1e1500 */
[----:B----4-:R3:W-:Y:S04]  /*3420*/  STL [R1+0x7c4], R4 ;  /* 0x0007c40401007387 */ /* 0x0107e80000100800 */
[----:B-1----:R1:W4:Y:S01]  /*3430*/  LDG.E.U16 R19, [R8.64] ;  /* 0x0000000608137981 */ /* 0x002322000c1e1500 */
[----:B0-----:R-:W-:-:S03]  /*3440*/  IMAD R14, R0, 0x212, RZ ;  /* 0x00000212000e7824 */ /* 0x001fc600078e02ff */
[----:B---3--:R0:W3:Y:S02]  /*3450*/  LDG.E.U16 R4, [R6.64] ;  /* 0x0000000606047981 */ /* 0x0080e4000c1e1500 */
[----:B------:R-:W-:Y:S01]  /*3460*/  IADD3 R14, P0, R14, R2, RZ ;  /* 0x000000020e0e7210 */ /* 0x000fe20007f1e0ff */
[----:B-1----:R-:W-:-:S03]  /*3470*/  IMAD R9, R0, 0x111, RZ ;  /* 0x0000011100097824 */ /* 0x002fc600078e02ff */
[-C--:B------:R-:W-:Y:S02]  /*3480*/  LEA.HI.X.SX32 R15, R5, R3.reuse, 0x1, P0 ;  /* 0x00000003050f7211 */ /* 0x080fe400000f0eff */
[----:B------:R-:W-:-:S03]  /*3490*/  LEA.HI.X.SX32 R13, R9, R3, 0x1, P1 ;  /* 0x00000003090d7211 */ /* 0x000fc600008f0eff */
[----:B------:R1:W3:Y:S04]  /*34a0*/  LDG.E.U16 R20, [R14.64] ;  /* 0x000000060e147981 */ /* 0x0002e8000c1e1500 */
[----:B-----5:R-:W-:Y:S04]  /*34b0*/  STL [R1+0x2054], R10 ;  /* 0x0020540a01007387 */ /* 0x020fe80000100800 */
[----:B------:R5:W-:Y:S04]  /*34c0*/  STL [R1+0x7c0], R18 ;  /* 0x0007c01201007387 */ /* 0x000be80000100800 */
[----:B-----5:R5:W3:Y:S01]  /*34d0*/  LDG.E.U16 R18, [R12.64] ;  /* 0x000000060c127981 */ /* 0x020ae2000c1e1500 */
[----:B------:R-:W-:-:S02]  /*34e0*/  IMAD R8, R0, 0x232, RZ ;  /* 0x0000023200087824 */ /* 0x000fc400078e02ff */
[C---:B0-----:R-:W-:Y:S02]  /*34f0*/  IMAD R6, R0.reuse, 0x242, RZ ;  /* 0x0000024200067824 */ /* 0x041fe400078e02ff */
[----:B------:R-:W-:Y:S01]  /*3500*/  IMAD R7, R0, 0x119, RZ ;  /* 0x0000011900077824 */ /* 0x000fe200078e02ff */
[-C--:B------:R-:W-:Y:S01]  /*3510*/  IADD3 R8, P2, R8, R2.reuse, RZ ;  /* 0x0000000208087210 */ /* 0x080fe20007f5e0ff */
[----:B------:R-:W-:Y:S01]  /*3520*/  IMAD R5, R0, 0x121, RZ ;  /* 0x0000012100057824 */ /* 0x000fe200078e02ff */
[-C--:B------:R-:W-:Y:S01]  /*3530*/  IADD3 R6, P0, R6, R2.reuse, RZ ;  /* 0x0000000206067210 */ /* 0x080fe20007f1e0ff */
[C---:B-1----:R-:W-:Y:S01]  /*3540*/  IMAD R14, R0.reuse, 0x252, RZ ;  /* 0x00000252000e7824 */ /* 0x042fe200078e02ff */
[-C--:B------:R-:W-:Y:S02]  /*3550*/  LEA.HI.X.SX32 R9, R7, R3.reuse, 0x1, P2 ;  /* 0x0000000307097211 */ /* 0x080fe400010f0eff */
[-C--:B------:R-:W-:Y:S01]  /*3560*/  LEA.HI.X.SX32 R7, R5, R3.reuse, 0x1, P0 ;  /* 0x0000000305077211 */ /* 0x080fe200000f0eff */
[----:B------:R0:W-:Y:S01]  /*3570*/  STL [R1+0xe8], R17 ;  /* 0x0000e81101007387 */ /* 0x0001e20000100800 */
[----:B------:R-:W-:Y:S01]  /*3580*/  IMAD R5, R0, 0x129, RZ ;  /* 0x0000012900057824 */ /* 0x000fe200078e02ff */
[-C--:B------:R-:W-:Y:S01]  /*3590*/  IADD3 R14, P0, R14, R2.reuse, RZ ;  /* 0x000000020e0e7210 */ /* 0x080fe20007f1e0ff */
[----:B-----5:R-:W-:Y:S01]  /*35a0*/  IMAD R12, R0, 0x262, RZ ;  /* 0x00000262000c7824 */ /* 0x020fe200078e02ff */
[----:B------:R1:W-:Y:S04]  /*35b0*/  STL [R1+0x7bc], R16 ;  /* 0x0007bc1001007387 */ /* 0x0003e80000100800 */
[----:B0-----:R0:W5:Y:S04]  /*35c0*/  LDG.E.U16 R17, [R8.64] ;  /* 0x0000000608117981 */ /* 0x001168000c1e1500 */
[----:B-1----:R1:W5:Y:S01]  /*35d0*/  LDG.E.U16 R16, [R6.64] ;  /* 0x0000000606107981 */ /* 0x002362000c1e1500 */
[----:B------:R-:W-:Y:S01]  /*35e0*/  IADD3 R12, P1, R12, R2, RZ ;  /* 0x000000020c0c7210 */ /* 0x000fe20007f3e0ff */
[C---:B0-----:R-:W-:Y:S01]  /*35f0*/  IMAD R8, R0.reuse, 0x272, RZ ;  /* 0x0000027200087824 */ /* 0x041fe200078e02ff */
[----:B------:R-:W-:Y:S01]  /*3600*/  LEA.HI.X.SX32 R15, R5, R3, 0x1, P0 ;  /* 0x00000003050f7211 */ /* 0x000fe200000f0eff */
[----:B------:R-:W-:-:S02]  /*3610*/  IMAD R9, R0, 0x131, RZ ;  /* 0x0000013100097824 */ /* 0x000fc400078e02ff */
[----:B-1----:R-:W-:Y:S01]  /*3620*/  IMAD R6, R0, 0x282, RZ ;  /* 0x0000028200067824 */ /* 0x002fe200078e02ff */
[-C--:B------:R-:W-:Y:S01]  /*3630*/  IADD3 R8, P2, R8, R2.reuse, RZ ;  /* 0x0000000208087210 */ /* 0x080fe20007f5e0ff */
[C---:B------:R-:W-:Y:S02]  /*3640*/  IMAD R7, R0.reuse, 0x139, RZ ;  /* 0x0000013900077824 */ /* 0x040fe400078e02ff */
[----:B------:R-:W-:Y:S01]  /*3650*/  IMAD R5, R0, 0x141, RZ ;  /* 0x0000014100057824 */ /* 0x000fe200078e02ff */
[----:B------:R-:W-:Y:S02]  /*3660*/  IADD3 R6, P0, R6, R2, RZ ;  /* 0x0000000206067210 */ /* 0x000fe40007f1e0ff */
[-C--:B------:R-:W-:Y:S02]  /*3670*/  LEA.HI.X.SX32 R13, R9, R3.reuse, 0x1, P1 ;  /* 0x00000003090d7211 */ /* 0x080fe400008f0eff */
[-C--:B------:R-:W-:Y:S02]  /*3680*/  LEA.HI.X.SX32 R9, R7, R3.reuse, 0x1, P2 ;  /* 0x0000000307097211 */ /* 0x080fe400010f0eff */
[----:B------:R-:W-:-:S03]  /*3690*/  LEA.HI.X.SX32 R7, R5, R3, 0x1, P0 ;  /* 0x0000000305077211 */ /* 0x000fc600000f0eff */
[----:B------:R0:W5:Y:S01]  /*36a0*/  LDG.E.U16 R10, [R8.64] ;  /* 0x00000006080a7981 */ /* 0x000162000c1e1500 */
[C---:B------:R-:W-:Y:S02]  /*36b0*/  IMAD R5, R0.reuse, 0x149, RZ ;  /* 0x0000014900057824 */ /* 0x040fe400078e02ff */
[C---:B0-----:R-:W-:Y:S01]  /*36c0*/  IMAD R9, R0.reuse, 0x151, RZ ;  /* 0x0000015100097824 */ /* 0x041fe200078e02ff */
[----:B----4-:R0:W-:Y:S04]  /*36d0*/  STL [R1+0x7b4], R19 ;  /* 0x0007b41301007387 */ /* 0x0101e80000100800 */
[----:B--2---:R1:W-:Y:S04]  /*36e0*/  STL [R1+0x7b0], R11 ;  /* 0x0007b00b01007387 */ /* 0x0043e80000100800 */
[----:B---3--:R2:W-:Y:S04]  /*36f0*/  STL [R1+0xe0], R4 ;  /* 0x0000e00401007387 */ /* 0x0085e80000100800 */
[----:B0-----:R0:W3:Y:S04]  /*3700*/  LDG.E.U16 R19, [R14.64] ;  /* 0x000000060e137981 */ /* 0x0010e8000c1e1500 */
[----:B-1----:R1:W4:Y:S04]  /*3710*/  LDG.E.U16 R11, [R12.64] ;  /* 0x000000060c0b7981 */ /* 0x002328000c1e1500 */
[----:B--2---:R2:W4:Y:S01]  /*3720*/  LDG.E.U16 R4, [R6.64] ;  /* 0x0000000606047981 */ /* 0x004522000c1e1500 */
[----:B0-----:R-:W-:-:S02]  /*3730*/  IMAD R14, R0, 0x292, RZ ;  /* 0x00000292000e7824 */ /* 0x001fc400078e02ff */
[----:B-1----:R-:W-:-:S03]  /*3740*/  IMAD R12, R0, 0x2a2, RZ ;  /* 0x000002a2000c7824 */ /* 0x002fc600078e02ff */
[-C--:B------:R-:W-:Y:S02]  /*3750*/  IADD3 R14, P0, R14, R2.reuse, RZ ;  /* 0x000000020e0e7210 */ /* 0x080fe40007f1e0ff */
[----:B------:R-:W-:Y:S02]  /*3760*/  IADD3 R12, P1, R12, R2, RZ ;  /* 0x000000020c0c7210 */ /* 0x000fe40007f3e0ff */
[-C--:B------:R-:W-:Y:S02]  /*3770*/  LEA.HI.X.SX32 R15, R5, R3.reuse, 0x1, P0 ;  /* 0x00000003050f7211 */ /* 0x080fe400000f0eff */
[----:B------:R-:W-:Y:S01]  /*3780*/  LEA.HI.X.SX32 R13, R9, R3, 0x1, P1 ;  /* 0x00000003090d7211 */ /* 0x000fe200008f0eff */
[----:B------:R0:W-:Y:S04]  /*3790*/  STL [R1+0xd8], R20 ;  /* 0x0000d81401007387 */ /* 0x0001e80000100800 */
[----:B------:R1:W-:Y:S04]  /*37a0*/  STL [R1+0xd4], R18 ;  /* 0x0000d41201007387 */ /* 0x0003e80000100800 */
[----:B0-----:R0:W4:Y:S04]  /*37b0*/  LDG.E.U16 R20, [R14.64] ;  /* 0x000000060e147981 */ /* 0x001128000c1e1500 */
[----:B-1----:R1:W4:Y:S01]  /*37c0*/  LDG.E.U16 R18, [R12.64] ;  /* 0x000000060c127981 */ /* 0x002322000c1e1500 */
[----:B------:R-:W-:-:S02]  /*37d0*/  IMAD R8, R0, 0x2b2, RZ ;  /* 0x000002b200087824 */ /* 0x000fc400078e02ff */
[C---:B--2---:R-:W-:Y:S02]  /*37e0*/  IMAD R6, R0.reuse, 0x2c2, RZ ;  /* 0x000002c200067824 */ /* 0x044fe400078e02ff */
[----:B------:R-:W-:Y:S01]  /*37f0*/  IMAD R7, R0, 0x159, RZ ;  /* 0x0000015900077824 */ /* 0x000fe200078e02ff */
[-C--:B------:R-:W-:Y:S01]  /*3800*/  IADD3 R8, P2, R8, R2.reuse, RZ ;  /* 0x0000000208087210 */ /* 0x080fe20007f5e0ff */
[----:B------:R-:W-:Y:S01]  /*3810*/  IMAD R5, R0, 0x161, RZ ;  /* 0x0000016100057824 */ /* 0x000fe200078e02ff */
[-C--:B------:R-:W-:Y:S01]  /*3820*/  IADD3 R6, P0, R6, R2.reuse, RZ ;  /* 0x0000000206067210 */ /* 0x080fe20007f1e0ff */
[C---:B0-----:R-:W-:Y:S01]  /*3830*/  IMAD R14, R0.reuse, 0x2d2, RZ ;  /* 0x000002d2000e7824 */ /* 0x041fe200078e02ff */
[-C--:B------:R-:W-:Y:S02]  /*3840*/  LEA.HI.X.SX32 R9, R7, R3.reuse, 0x1, P2 ;  /* 0x0000000307097211 */ /* 0x080fe400010f0eff */
[-C--:B------:R-:W-:Y:S01]  /*3850*/  LEA.HI.X.SX32 R7, R5, R3.reuse, 0x1, P0 ;  /* 0x0000000305077211 */ /* 0x080fe200000f0eff */
[----:B-----5:R0:W-:Y:S01]  /*3860*/  STL [R1+0xd0], R17 ;  /* 0x0000d01101007387 */ /* 0x0201e20000100800 */
[----:B------:R-:W-:Y:S01]  /*3870*/  IMAD R5, R0, 0x169, RZ ;  /* 0x0000016900057824 */ /* 0x000fe200078e02ff */
[-C--:B------:R-:W-:Y:S01]  /*3880*/  IADD3 R14, P0, R14, R2.reuse, RZ ;  /* 0x000000020e0e7210 */ /* 0x080fe20007f1e0ff */
[----:B-1----:R-:W-:Y:S01]  /*3890*/  IMAD R12, R0, 0x2e2, RZ ;  /* 0x000002e2000c7824 */ /* 0x002fe200078e02ff */
[----:B------:R1:W-:Y:S04]  /*38a0*/  STL [R1+0xcc], R16 ;  /* 0x0000cc1001007387 */ /* 0x0003e80000100800 */
[----:B0-----:R0:W2:Y:S04]  /*38b0*/  LDG.E.U16 R17, [R8.64] ;  /* 0x0000000608117981 */ /* 0x0010a8000c1e1500 */
        /* <DEDUP_REMOVED lines=12> */
[----:B------:R-:W-:Y:S01]  /*3980*/  LEA.HI.X.SX32 R7, R5, R3, 0x1, P0 ;  /* 0x0000000305077211 */ /* 0x000fe200000f0eff */
[C---:B------:R-:W-:Y:S01]  /*3990*/  IMAD R5, R0.reuse, 0x189, RZ ;  /* 0x0000018900057824 */ /* 0x040fe200078e02ff */
[----:B---3--:R0:W-:Y:S04]  /*39a0*/  STL [R1+0xc8], R19 ;  /* 0x0000c81301007387 */ /* 0x0081e80000100800 */
[----:B----4-:R1:W-:Y:S04]  /*39b0*/  STL [R1+0xc4], R11 ;  /* 0x0000c40b01007387 */ /* 0x0103e80000100800 */
[----:B------:R3:W-:Y:S04]  /*39c0*/  STL [R1+0xc0], R10 ;  /* 0x0000c00a01007387 */ /* 0x0007e80000100800 */
[----:B0-----:R0:W4:Y:S04]  /*39d0*/  LDG.E.U16 R19, [R14.64] ;  /* 0x000000060e137981 */ /* 0x001128000c1e1500 */
[----:B-1----:R1:W4:Y:S04]  /*39e0*/  LDG.E.U16 R11, [R12.64] ;  /* 0x000000060c0b7981 */ /* 0x002328000c1e1500 */
[----:B------:R1:W-:Y:S01]  /*39f0*/  STL [R1+0xbc], R4 ;  /* 0x0000bc0401007387 */ /* 0x0003e20000100800 */
[----:B0-----:R-:W-:-:S03]  /*3a00*/  IMAD R14, R0, 0x312, RZ ;  /* 0x00000312000e7824 */ /* 0x001fc600078e02ff */
[----:B---3--:R0:W3:Y:S01]  /*3a10*/  LDG.E.U16 R10, [R8.64] ;  /* 0x00000006080a7981 */ /* 0x0080e2000c1e1500 */
[----:B-1----:R-:W-:-:S03]  /*3a20*/  IMAD R12, R0, 0x322, RZ ;  /* 0x00000322000c7824 */ /* 0x002fc600078e02ff */
[----:B------:R1:W3:Y:S01]  /*3a30*/  LDG.E.U16 R4, [R6.64] ;  /* 0x0000000606047981 */ /* 0x0002e2000c1e1500 */
[-C--:B------:R-:W-:Y:S02]  /*3a40*/  IADD3 R14, P0, R14, R2.reuse, RZ ;  /* 0x000000020e0e7210 */ /* 0x080fe40007f1e0ff */
[----:B------:R-:W-:Y:S01]  /*3a50*/  IADD3 R12, P1, R12, R2, RZ ;  /* 0x000000020c0c7210 */ /* 0x000fe20007f3e0ff */
[C---:B0-----:R-:W-:Y:S01]  /*3a60*/  IMAD R9, R0.reuse, 0x191, RZ ;  /* 0x0000019100097824 */ /* 0x041fe200078e02ff */
[-C--:B------:R-:W-:Y:S01]  /*3a70*/  LEA.HI.X.SX32 R15, R5, R3.reuse, 0x1, P0 ;  /* 0x00000003050f7211 */ /* 0x080fe200000f0eff */
[----:B------:R0:W-:Y:S03]  /*3a80*/  STL [R1+0xb8], R20 ;  /* 0x0000b81401007387 */ /* 0x0001e60000100800 */
[----:B------:R-:W-:Y:S01]  /*3a90*/  LEA.HI.X.SX32 R13, R9, R3, 0x1, P1 ;  /* 0x00000003090d7211 */ /* 0x000fe200008f0eff */
[----:B------:R1:W-:Y:S04]  /*3aa0*/  STL [R1+0xb4], R18 ;  /* 0x0000b41201007387 */ /* 0x0003e80000100800 */
[----:B0-----:R0:W3:Y:S04]  /*3ab0*/  LDG.E.U16 R20, [R14.64] ;  /* 0x000000060e147981 */ /* 0x0010e8000c1e1500 */
[----:B-1----:R1:W3:Y:S01]  /*3ac0*/  LDG.E.U16 R18, [R12.64] ;  /* 0x000000060c127981 */ /* 0x0022e2000c1e1500 */
[----:B------:R-:W-:-:S02]  /*3ad0*/  IMAD R8, R0, 0x332, RZ ;  /* 0x0000033200087824 */ /* 0x000fc400078e02ff */
[C---:B------:R-:W-:Y:S02]  /*3ae0*/  IMAD R6, R0.reuse, 0x342, RZ ;  /* 0x0000034200067824 */ /* 0x040fe400078e02ff */
[----:B------:R-:W-:Y:S01]  /*3af0*/  IMAD R7, R0, 0x199, RZ ;  /* 0x0000019900077824 */ /* 0x000fe200078e02ff */
[-C--:B------:R-:W-:Y:S01]  /*3b00*/  IADD3 R8, P2, R8, R2.reuse, RZ ;  /* 0x0000000208087210 */ /* 0x080fe20007f5e0ff */
[----:B------:R-:W-:Y:S01]  /*3b10*/  IMAD R5, R0, 0x1a1, RZ ;  /* 0x000001a100057824 */ /* 0x000fe200078e02ff */
[-C--:B------:R-:W-:Y:S01]  /*3b20*/  IADD3 R6, P0, R6, R2.reuse, RZ ;  /* 0x0000000206067210 */ /* 0x080fe20007f1e0ff */
[C---:B0-----:R-:W-:Y:S01]  /*3b30*/  IMAD R14, R0.reuse, 0x352, RZ ;  /* 0x00000352000e7824 */ /* 0x041fe200078e02ff */
[-C--:B------:R-:W-:Y:S02]  /*3b40*/  LEA.HI.X.SX32 R9, R7, R3.reuse, 0x1, P2 ;  /* 0x0000000307097211 */ /* 0x080fe400010f0eff */
[----:B------:R-:W-:Y:S01]  /*3b50*/  LEA.HI.X.SX32 R7, R5, R3, 0x1, P0 ;  /* 0x0000000305077211 */ /* 0x000fe200000f0eff */
[----:B------:R-:W-:Y:S01]  /*3b60*/  IMAD R5, R0, 0x1a9, RZ ;  /* 0x000001a900057824 */ /* 0x000fe200078e02ff */
[----:B------:R-:W-:Y:S01]  /*3b70*/  IADD3 R14, P0, R14, R2, RZ ;  /* 0x000000020e0e7210 */ /* 0x000fe20007f1e0ff */
[----:B--2---:R0:W-:Y:S01]  /*3b80*/  STL [R1+0xb0], R17 ;  /* 0x0000b01101007387 */ /* 0x0041e20000100800 */
[----:B-1----:R-:W-:-:S03]  /*3b90*/  IMAD R12, R0, 0x362, RZ ;  /* 0x00000362000c7824 */ /* 0x002fc600078e02ff */
[----:B-----5:R1:W-:Y:S01]  /*3ba0*/  STL [R1+0xac], R16 ;  /* 0x0000ac1001007387 */ /* 0x0203e20000100800 */
[----:B------:R-:W-:-:S03]  /*3bb0*/  LEA.HI.X.SX32 R15, R5, R3, 0x1, P0 ;  /* 0x00000003050f7211 */ /* 0x000fc600000f0eff */
[----:B0-----:R0:W2:Y:S04]  /*3bc0*/  LDG.E.U16 R17, [R8.64] ;  /* 0x0000000608117981 */ /* 0x0010a8000c1e1500 */
[----:B-1----:R1:W5:Y:S01]  /*3bd0*/  LDG.E.U16 R16, [R6.64] ;  /* 0x0000000606107981 */ /* 0x002362000c1e1500 */
[-C--:B------:R-:W-:Y:S01]  /*3be0*/  IADD3 R12, P1, R12, R2.reuse, RZ ;  /* 0x000000020c0c7210 */ /* 0x080fe20007f3e0ff */
[C---:B0-----:R-:W-:Y:S02]  /*3bf0*/  IMAD R8, R0.reuse, 0x372, RZ ;  /* 0x0000037200087824 */ /* 0x041fe400078e02ff */
[C---:B------:R-:W-:Y:S02]  /*3c00*/  IMAD R9, R0.reuse, 0x1b1, RZ ;  /* 0x000001b100097824 */ /* 0x040fe400078e02ff */
[----:B-1----:R-:W-:Y:S01]  /*3c10*/  IMAD R6, R0, 0x382, RZ ;  /* 0x0000038200067824 */ /* 0x002fe200078e02ff */
[----:B------:R-:W-:Y:S01]  /*3c20*/  IADD3 R8, P2, R8, R2, RZ ;  /* 0x0000000208087210 */ /* 0x000fe20007f5e0ff */
[----:B------:R-:W-:-:S02]  /*3c30*/  IMAD R7, R0, 0x1b9, RZ ;  /* 0x000001b900077824 */ /* 0x000fc400078e02ff */
[----:B------:R-:W-:Y:S01]  /*3c40*/  IMAD R5, R0, 0x1c1, RZ ;  /* 0x000001c100057824 */ /* 0x000fe200078e02ff */
[----:B------:R-:W-:Y:S02]  /*3c50*/  IADD3 R6, P0, R6, R2, RZ ;  /* 0x0000000206067210 */ /* 0x000fe40007f1e0ff */
[-C--:B------:R-:W-:Y:S02]  /*3c60*/  LEA.HI.X.SX32 R13, R9, R3.reuse, 0x1, P1 ;  /* 0x00000003090d7211 */ /* 0x080fe400008f0eff */
[-C--:B------:R-:W-:Y:S02]  /*3c70*/  LEA.HI.X.SX32 R9, R7, R3.reuse, 0x1, P2 ;  /* 0x0000000307097211 */ /* 0x080fe400010f0eff */
[----:B------:R-:W-:Y:S01]  /*3c80*/  LEA.HI.X.SX32 R7, R5, R3, 0x1, P0 ;  /* 0x0000000305077211 */ /* 0x000fe200000f0eff */
[C---:B------:R-:W-:Y:S01]  /*3c90*/  IMAD R5, R0.reuse, 0x1c9, RZ ;  /* 0x000001c900057824 */ /* 0x040fe200078e02ff */
[----:B----4-:R0:W-:Y:S04]  /*3ca0*/  STL [R1+0xa8], R19 ;  /* 0x0000a81301007387 */ /* 0x0101e80000100800 */
[----:B------:R1:W-:Y:S04]  /*3cb0*/  STL [R1+0xa4], R11 ;  /* 0x0000a40b01007387 */ /* 0x0003e80000100800 */
[----:B0-----:R0:W4:Y:S04]  /*3cc0*/  LDG.E.U16 R19, [R12.64] ;  /* 0x000000060c137981 */ /* 0x001128000c1e1500 */
[----:B---3--:R3:W-:Y:S04]  /*3cd0*/  STL [R1+0xa0], R10 ;  /* 0x0000a00a01007387 */ /* 0x0087e80000100800 */
[----:B------:R0:W-:Y:S04]  /*3ce0*/  STL [R1+0x9c], R4 ;  /* 0x00009c0401007387 */ /* 0x0001e80000100800 */
[----:B-1----:R1:W4:Y:S04]  /*3cf0*/  LDG.E.U16 R11, [R8.64] ;  /* 0x00000006080b7981 */ /* 0x002328000c1e1500 */
[----:B---3--:R3:W4:Y:S04]  /*3d00*/  LDG.E.U16 R10, [R6.64] ;  /* 0x00000006060a7981 */ /* 0x008728000c1e1500 */
[----:B0-----:R0:W4:Y:S02]  /*3d10*/  LDG.E.U16 R4, [R14.64] ;  /* 0x000000060e047981 */ /* 0x001124000c1e1500 */
[----:B0-----:R-:W-:-:S05]  /*3d20*/  IMAD R14, R0, 0x392, RZ ;  /* 0x00000392000e7824 */ /* 0x001fca00078e02ff */
[-C--:B------:R-:W-:Y:S01]  /*3d30*/  IADD3 R14, P0, R14, R2.reuse, RZ ;  /* 0x000000020e0e7210 */ /* 0x080fe20007f1e0ff */
[----:B------:R-:W-:Y:S03]  /*3d40*/  STL [R1+0x98], R20 ;  /* 0x0000981401007387 */ /* 0x000fe60000100800 */
[----:B------:R-:W-:Y:S01]  /*3d50*/  LEA.HI.X.SX32 R15, R5, R3, 0x1, P0 ;  /* 0x00000003050f7211 */ /* 0x000fe200000f0eff */
[----:B------:R0:W-:Y:S01]  /*3d60*/  STL [R1+0x94], R18 ;  /* 0x0000941201007387 */ /* 0x0001e20000100800 */
[C---:B------:R-:W-:Y:S02]  /*3d70*/  IMAD R12, R0.reuse, 0x3a2, RZ ;  /* 0x000003a2000c7824 */ /* 0x040fe400078e02ff */
[C---:B-1----:R-:W-:Y:S01]  /*3d80*/  IMAD R8, R0.reuse, 0x3b2, RZ ;  /* 0x000003b200087824 */ /* 0x042fe200078e02ff */
[----:B0-----:R0:W4:Y:S01]  /*3d90*/  LDG.E.U16 R18, [R14.64] ;  /* 0x000000060e127981 */ /* 0x001122000c1e1500 */
[----:B------:R-:W-:Y:S01]  /*3da0*/  IMAD R9, R0, 0x1d1, RZ ;  /* 0x000001d100097824 */ /* 0x000fe200078e02ff */
[-C--:B------:R-:W-:Y:S01]  /*3db0*/  IADD3 R12, P1, R12, R2.reuse, RZ ;  /* 0x000000020c0c7210 */ /* 0x080fe20007f3e0ff */
[----:B---3--:R-:W-:Y:S01]  /*3dc0*/  IMAD R7, R0, 0x1d9, RZ ;  /* 0x000001d900077824 */ /* 0x008fe200078e02ff */
[----:B------:R-:W-:-:S02]  /*3dd0*/  IADD3 R8, P2, R8, R2, RZ ;  /* 0x0000000208087210 */ /* 0x000fc40007f5e0ff */
[-C--:B------:R-:W-:Y:S02]  /*3de0*/  LEA.HI.X.SX32 R13, R9, R3.reuse, 0x1, P1 ;  /* 0x00000003090d7211 */ /* 0x080fe400008f0eff */
[----:B------:R-:W-:-:S03]  /*3df0*/  LEA.HI.X.SX32 R9, R7, R3, 0x1, P2 ;  /* 0x0000000307097211 */ /* 0x000fc600010f0eff */
[----:B------:R1:W3:Y:S04]  /*3e00*/  LDG.E.U16 R21, [R12.64] ;  /* 0x000000060c157981 */ /* 0x0002e8000c1e1500 */
[----:B------:R0:W3:Y:S01]  /*3e10*/  LDG.E.U16 R20, [R8.64] ;  /* 0x0000000608147981 */ /* 0x0000e2000c1e1500 */
[C---:B------:R-:W-:Y:S02]  /*3e20*/  IMAD R6, R0.reuse, 0x3c2, RZ ;  /* 0x000003c200067824 */ /* 0x040fe400078e02ff */
[----:B------:R-:W-:Y:S01]  /*3e30*/  IMAD R5, R0, 0x1e1, RZ ;  /* 0x000001e100057824 */ /* 0x000fe200078e02ff */
[----:B--2---:R-:W-:Y:S02]  /*3e40*/  STL [R1+0x90], R17 ;  /* 0x0000901101007387 */ /* 0x004fe40000100800 */
[----:B------:R-:W-:-:S02]  /*3e50*/  IADD3 R6, P0, R6, R2, RZ ;  /* 0x0000000206067210 */ /* 0x000fc40007f1e0ff */
[----:B-----5:R2:W-:Y:S02]  /*3e60*/  STL [R1+0x8c], R16 ;  /* 0x00008c1001007387 */ /* 0x0205e40000100800 */
[----:B------:R-:W-:Y:S01]  /*3e70*/  LEA.HI.X.SX32 R7, R5, R3, 0x1, P0 ;  /* 0x0000000305077211 */ /* 0x000fe200000f0eff */
[----:B------:R-:W-:-:S04]  /*3e80*/  IMAD R5, R0, 0x1e9, RZ ;  /* 0x000001e900057824 */ /* 0x000fc800078e02ff */
[----:B0-----:R0:W5:Y:S01]  /*3e90*/  LDG.E.U16 R9, [R6.64] ;  /* 0x0000000606097981 */ /* 0x001162000c1e1500 */
[----:B--2---:R-:W-:-:S05]  /*3ea0*/  IMAD R16, R0, 0x3d2, RZ ;  /* 0x000003d200107824 */ /* 0x004fca00078e02ff */
[----:B------:R-:W-:Y:S01]  /*3eb0*/  IADD3 R16, P0, R16, R2, RZ ;  /* 0x0000000210107210 */ /* 0x000fe20007f1e0ff */
[----:B0-----:R-:W-:-:S03]  /*3ec0*/  IMAD R6, R0, 0x3e2, RZ ;  /* 0x000003e200067824 */ /* 0x001fc600078e02ff */
[----:B------:R-:W-:Y:S01]  /*3ed0*/  LEA.HI.X.SX32 R17, R5, R3, 0x1, P0 ;  /* 0x0000000305117211 */ /* 0x000fe200000f0eff */
[C---:B------:R-:W-:Y:S02]  /*3ee0*/  IMAD R14, R0.reuse, 0x3f2, RZ ;  /* 0x000003f2000e7824 */ /* 0x040fe400078e02ff */
[----:B------:R-:W-:Y:S01]  /*3ef0*/  IMAD R5, R0, 0x41, RZ ;  /* 0x0000004100057824 */ /* 0x000fe200078e02ff */
[-C--:B------:R-:W-:Y:S01]  /*3f00*/  IADD3 R6, P1, R6, R2.reuse, RZ ;  /* 0x0000000206067210 */ /* 0x080fe20007f3e0ff */
[----:B------:R-:W-:Y:S01]  /*3f10*/  IMAD R7, R0, 0x1f1, RZ ;  /* 0x000001f100077824 */ /* 0x000fe200078e02ff */
[----:B------:R-:W-:Y:S01]  /*3f20*/  IADD3 R14, P2, R14, R2, RZ ;  /* 0x000000020e0e7210 */ /* 0x000fe20007f5e0ff */
[----:B------:R-:W-:-:S03]  /*3f30*/  IMAD R8, R0, 0x1f9, RZ ;  /* 0x000001f900087824 */ /* 0x000fc600078e02ff */
[-C--:B------:R-:W-:Y:S02]  /*3f40*/  LEA.HI.X.SX32 R7, R7, R3.reuse, 0x1, P1 ;  /* 0x0000000307077211 */ /* 0x080fe400008f0eff */
[----:B------:R-:W-:Y:S02]  /*3f50*/  LEA.HI.X.SX32 R15, R8, R3, 0x1, P2 ;  /* 0x00000003080f7211 */ /* 0x000fe400010f0eff */
[----:B------:R0:W2:Y:S04]  /*3f60*/  LDG.E.U16 R8, [R16.64] ;  /* 0x0000000610087981 */ /* 0x0000a8000c1e1500 */
[----:B------:R0:W2:Y:S04]  /*3f70*/  LDG.E.U16 R7, [R6.64] ;  /* 0x0000000606077981 */ /* 0x0000a8000c1e1500 */
[----:B0-----:R0:W2:Y:S02]  /*3f80*/  LDG.E.U16 R6, [R14.64] ;  /* 0x000000060e067981 */ /* 0x0010a4000c1e1500 */
[----:B0-----:R-:W-:-:S02]  /*3f90*/  IMAD R15, R0, 0x51, RZ ;  /* 0x00000051000f7824 */ /* 0x001fc400078e02ff */
[----:B----4-:R0:W-:Y:S04]  /*3fa0*/  STL [R1+0x88], R4 ;  /* 0x0000880401007387 */ /* 0x0101e80000100800 */
[----:B------:R-:W-:Y:S01]  /*3fb0*/  STL [R1+0x84], R19 ;  /* 0x0000841301007387 */ /* 0x000fe20000100800 */
[----:B0-----:R-:W-:-:S03]  /*3fc0*/  IMAD R4, R0, 0x82, RZ ;  /* 0x0000008200047824 */ /* 0x001fc600078e02ff */
[----:B------:R0:W-:Y:S02]  /*3fd0*/  STL [R1+0x80], R11 ;  /* 0x0000800b01007387 */ /* 0x0001e40000100800 */
[-C--:B-1----:R-:W-:Y:S02]  /*3fe0*/  IADD3 R12, P0, R4, R2.reuse, RZ ;  /* 0x00000002040c7210 */ /* 0x082fe40007f1e0ff */
[----:B------:R1:W-:Y:S01]  /*3ff0*/  STL [R1+0x78], R10 ;  /* 0x0000780a01007387 */ /* 0x0003e20000100800 */
[C---:B0-----:R-:W-:Y:S01]  /*4000*/  IMAD R11, R0.reuse, 0x92, RZ ;  /* 0x00000092000b7824 */ /* 0x041fe200078e02ff */
[----:B------:R-:W-:Y:S01]  /*4010*/  LEA.HI.X.SX32 R13, R5, R3, 0x1, P0 ;  /* 0x00000003050d7211 */ /* 0x000fe200000f0eff */
[C---:B------:R-:W-:Y:S02]  /*4020*/  IMAD R5, R0.reuse, 0x49, RZ ;  /* 0x0000004900057824 */ /* 0x040fe400078e02ff */
[C---:B-1----:R-:W-:Y:S02]  /*4030*/  IMAD R10, R0.reuse, 0xa2, RZ ;  /* 0x000000a2000a7824 */ /* 0x042fe400078e02ff */
[----:B------:R0:W4:Y:S04]  /*4040*/  LDG.E.U16 R25, [R12.64] ;  /* 0x000000060c197981 */ /* 0x000128000c1e1500 */
[----:B------:R1:W-:Y:S01]  /*4050*/  STL [R1+0x70], R18 ;  /* 0x0000701201007387 */ /* 0x0003e20000100800 */
[----:B------:R-:W-:Y:S01]  /*4060*/  IMAD R4, R0, 0xb2, RZ ;  /* 0x000000b200047824 */ /* 0x000fe200078e02ff */
[----:B-1----:R-:W-:-:S04]  /*4070*/  IADD3 R18, P0, R11, R2, RZ ;  /* 0x000000020b127210 */ /* 0x002fc80007f1e0ff */
[-C--:B------:R-:W-:Y:S01]  /*4080*/  LEA.HI.X.SX32 R19, R5, R3.reuse, 0x1, P0 ;  /* 0x0000000305137211 */ /* 0x080fe200000f0eff */
[----:B------:R-:W-:Y:S01]  /*4090*/  IMAD R11, R0, 0xc2, RZ ;  /* 0x000000c2000b7824 */ /* 0x000fe200078e02ff */
[-C--:B------:R-:W-:Y:S01]  /*40a0*/  IADD3 R16, P1, R10, R2.reuse, RZ ;  /* 0x000000020a107210 */ /* 0x080fe20007f3e0ff */
[----:B0-----:R-:W-:Y:S02]  /*40b0*/  IMAD R13, R0, 0x59, RZ ;  /* 0x00000059000d7824 */ /* 0x001fe400078e02ff */
[----:B------:R0:W2:Y:S01]  /*40c0*/  LDG.E.U16 R22, [R18.64] ;  /* 0x0000000612167981 */ /* 0x0000a2000c1e1500 */
[-C--:B------:R-:W-:Y:S01]  /*40d0*/  IADD3 R14, P2, R4, R2.reuse, RZ ;  /* 0x00000002040e7210 */ /* 0x080fe20007f5e0ff */
[----:B------:R-:W-:Y:S01]  /*40e0*/  IMAD R5, R0, 0x61, RZ ;  /* 0x0000006100057824 */ /* 0x000fe200078e02ff */
[----:B------:R-:W-:Y:S02]  /*40f0*/  LEA.HI.X.SX32 R17, R15, R3, 0x1, P1 ;  /* 0x000000030f117211 */ /* 0x000fe400008f0eff */
[----:B------:R-:W-:-:S02]  /*4100*/  IADD3 R12, P0, R11, R2, RZ ;  /* 0x000000020b0c7210 */ /* 0x000fc40007f1e0ff */
[-C--:B------:R-:W-:Y:S01]  /*4110*/  LEA.HI.X.SX32 R15, R13, R3.reuse, 0x1, P2 ;  /* 0x000000030d0f7211 */ /* 0x080fe200010f0eff */
[----:B---3--:R-:W-:Y:S01]  /*4120*/  STL [R1+0x64], R21 ;  /* 0x0000641501007387 */ /* 0x008fe20000100800 */
[----:B------:R-:W-:Y:S01]  /*4130*/  LEA.HI.X.SX32 R13, R5, R3, 0x1, P0 ;  /* 0x00000003050d7211 */ /* 0x000fe200000f0eff */
[C---:B------:R-:W-:Y:S02]  /*4140*/  IMAD R10, R0.reuse, 0xe2, RZ ;  /* 0x000000e2000a7824 */ /* 0x040fe400078e02ff */
[----:B------:R1:W-:Y:S04]  /*4150*/  STL [R1+0x5c], R20 ;  /* 0x00005c1401007387 */ /* 0x0003e80000100800 */
[----:B------:R3:W5:Y:S01]  /*4160*/  LDG.E.U16 R23, [R16.64] ;  /* 0x0000000610177981 */ /* 0x000762000c1e1500 */
[----:B------:R-:W-:-:S03]  /*4170*/  IMAD R5, R0, 0x69, RZ ;  /* 0x0000006900057824 */ /* 0x000fc600078e02ff */
[----:B------:R0:W5:Y:S01]  /*4180*/  LDG.E.U16 R24, [R14.64] ;  /* 0x000000060e187981 */ /* 0x000162000c1e1500 */
[----:B-1----:R-:W-:-:S03]  /*4190*/  IMAD R20, R0, 0xd2, RZ ;  /* 0x000000d200147824 */ /* 0x002fc600078e02ff */
[----:B------:R1:W5:Y:S01]  /*41a0*/  LDG.E.U16 R28, [R12.64] ;  /* 0x000000060c1c7981 */ /* 0x000362000c1e1500 */
[-C--:B---3--:R-:W-:Y:S02]  /*41b0*/  IADD3 R16, P1, R10, R2.reuse, RZ ;  /* 0x000000020a107210 */ /* 0x088fe40007f3e0ff */
[----:B0-----:R-:W-:Y:S01]  /*41c0*/  IADD3 R18, P0, R20, R2, RZ ;  /* 0x0000000214127210 */ /* 0x001fe20007f1e0ff */
[----:B------:R-:W-:-:S03]  /*41d0*/  IMAD R15, R0, 0x71, RZ ;  /* 0x00000071000f7824 */ /* 0x000fc600078e02ff */
[-C--:B------:R-:W-:Y:S02]  /*41e0*/  LEA.HI.X.SX32 R19, R5, R3.reuse, 0x1, P0 ;  /* 0x0000000305137211 */ /* 0x080fe400000f0eff */
[----:B------:R-:W-:-:S03]  /*41f0*/  LEA.HI.X.SX32 R17, R15, R3, 0x1, P1 ;  /* 0x000000030f117211 */ /* 0x000fc600008f0eff */
[----:B------:R0:W3:Y:S04]  /*4200*/  LDG.E.U16 R29, [R18.64] ;  /* 0x00000006121d7981 */ /* 0x0000e8000c1e1500 */
[----:B------:R0:W3:Y:S01]  /*4210*/  LDG.E.U16 R27, [R16.64] ;  /* 0x00000006101b7981 */ /* 0x0000e2000c1e1500 */
[C---:B------:R-:W-:Y:S02]  /*4220*/  IMAD R4, R0.reuse, 0xf2, RZ ;  /* 0x000000f200047824 */ /* 0x040fe400078e02ff */
[C---:B------:R-:W-:Y:S02]  /*4230*/  IMAD R21, R0.reuse, 0x102, RZ ;  /* 0x0000010200157824 */ /* 0x040fe400078e02ff */
[----:B-1----:R-:W-:Y:S01]  /*4240*/  IMAD R13, R0, 0x79, RZ ;  /* 0x00000079000d7824 */ /* 0x002fe200078e02ff */
[-C--:B------:R-:W-:Y:S01]  /*4250*/  IADD3 R14, P2, R4, R2.reuse, RZ ;  /* 0x00000002040e7210 */ /* 0x080fe20007f5e0ff */
[----:B------:R-:W-:Y:S01]  /*4260*/  IMAD R5, R0, 0x81, RZ ;  /* 0x0000008100057824 */ /* 0x000fe200078e02ff */
[----:B------:R-:W-:-:S02]  /*4270*/  IADD3 R12, P0, R21, R2, RZ ;  /* 0x00000002150c7210 */ /* 0x000fc40007f1e0ff */
[-C--:B------:R-:W-:Y:S02]  /*4280*/  LEA.HI.X.SX32 R15, R13, R3.reuse, 0x1, P2 ;  /* 0x000000030d0f7211 */ /* 0x080fe400010f0eff */
[----:B------:R-:W-:Y:S01]  /*4290*/  LEA.HI.X.SX32 R13, R5, R3, 0x1, P0 ;  /* 0x00000003050d7211 */ /* 0x000fe200000f0eff */
[C---:B------:R-:W-:Y:S02]  /*42a0*/  IMAD R5, R0.reuse, 0x89, RZ ;  /* 0x0000008900057824 */ /* 0x040fe400078e02ff */
[----:B------:R1:W3:Y:S02]  /*42b0*/  LDG.E.U16 R26, [R14.64] ;  /* 0x000000060e1a7981 */ /* 0x0002e4000c1e1500 */
[C---:B-1----:R-:W-:Y:S02]  /*42c0*/  IMAD R14, R0.reuse, 0x132, RZ ;  /* 0x00000132000e7824 */ /* 0x042fe400078e02ff */
[----:B------:R-:W-:-:S03]  /*42d0*/  IMAD R15, R0, 0x91, RZ ;  /* 0x00000091000f7824 */ /* 0x000fc600078e02ff */
[----:B------:R-:W-:Y:S01]  /*42e0*/  IADD3 R14, P2, R14, R2, RZ ;  /* 0x000000020e0e7210 */ /* 0x000fe20007f5e0ff */
[----:B----4-:R1:W-:Y:S04]  /*42f0*/  STL [R1+0x68], R25 ;  /* 0x0000681901007387 */ /* 0x0103e80000100800 */
[----:B-1----:R1:W4:Y:S04]  /*4300*/  LDG.E.U16 R25, [R12.64] ;  /* 0x000000060c197981 */ /* 0x002328000c1e1500 */
[----:B--2---:R2:W-:Y:S02]  /*4310*/  STL [R1+0x58], R22 ;  /* 0x0000581601007387 */ /* 0x0045e40000100800 */
[----:B--2---:R-:W-:-:S05]  /*4320*/  IMAD R22, R0, 0x112, RZ ;  /* 0x0000011200167824 */ /* 0x004fca00078e02ff */
[----:B0-----:R-:W-:Y:S01]  /*4330*/  IADD3 R18, P0, R22, R2, RZ ;  /* 0x0000000216127210 */ /* 0x001fe20007f1e0ff */
[----:B-----5:R0:W-:Y:S03]  /*4340*/  STL [R1+0x54], R23 ;  /* 0x0000541701007387 */ /* 0x0201e60000100800 */
[----:B------:R-:W-:Y:S01]  /*4350*/  LEA.HI.X.SX32 R19, R5, R3, 0x1, P0 ;  /* 0x0000000305137211 */ /* 0x000fe200000f0eff */
[----:B------:R2:W-:Y:S01]  /*4360*/  STL [R1+0x50], R24 ;  /* 0x0000501801007387 */ /* 0x0005e20000100800 */
[C---:B-1----:R-:W-:Y:S02]  /*4370*/  IMAD R13, R0.reuse, 0x99, RZ ;  /* 0x00000099000d7824 */ /* 0x042fe400078e02ff */
[C---:B0-----:R-:W-:Y:S01]  /*4380*/  IMAD R23, R0.reuse, 0x122, RZ ;  /* 0x0000012200177824 */ /* 0x041fe200078e02ff */
[----:B------:R0:W-:Y:S01]  /*4390*/  STL [R1+0x4c], R28 ;  /* 0x00004c1c01007387 */ /* 0x0001e20000100800 */
[----:B--2---:R-:W-:-:S03]  /*43a0*/  IMAD R24, R0, 0x142, RZ ;  /* 0x0000014200187824 */ /* 0x004fc600078e02ff */
[-C--:B------:R-:W-:Y:S01]  /*43b0*/  IADD3 R16, P1, R23, R2.reuse, RZ ;  /* 0x0000000217107210 */ /* 0x080fe20007f3e0ff */
[----:B------:R-:W-:Y:S01]  /*43c0*/  IMAD R5, R0, 0xa1, RZ ;  /* 0x000000a100057824 */ /* 0x000fe200078e02ff */
[----:B------:R-:W-:Y:S01]  /*43d0*/  IADD3 R12, P0, R24, R2, RZ ;  /* 0x00000002180c7210 */ /* 0x000fe20007f1e0ff */
[----:B0-----:R0:W2:Y:S01]  /*43e0*/  LDG.E.U16 R28, [R18.64] ;  /* 0x00000006121c7981 */ /* 0x0010a2000c1e1500 */
[-C--:B------:R-:W-:Y:S02]  /*43f0*/  LEA.HI.X.SX32 R17, R15, R3.reuse, 0x1, P1 ;  /* 0x000000030f117211 */ /* 0x080fe400008f0eff */
[-C--:B------:R-:W-:Y:S02]  /*4400*/  LEA.HI.X.SX32 R15, R13, R3.reuse, 0x1, P2 ;  /* 0x000000030d0f7211 */ /* 0x080fe400010f0eff */
[----:B------:R-:W-:Y:S01]  /*4410*/  LEA.HI.X.SX32 R13, R5, R3, 0x1, P0 ;  /* 0x00000003050d7211 */ /* 0x000fe200000f0eff */
[----:B------:R1:W5:Y:S04]  /*4420*/  LDG.E.U16 R24, [R16.64] ;  /* 0x0000000610187981 */ /* 0x000368000c1e1500 */
[----:B---3--:R3:W-:Y:S04]  /*4430*/  STL [R1+0x48], R29 ;  /* 0x0000481d01007387 */ /* 0x0087e80000100800 */
[----:B------:R0:W-:Y:S04]  /*4440*/  STL [R1+0x44], R27 ;  /* 0x0000441b01007387 */ /* 0x0001e80000100800 */
[----:B---3--:R3:W5:Y:S04]  /*4450*/  LDG.E.U16 R29, [R14.64] ;  /* 0x000000060e1d7981 */ /* 0x008768000c1e1500 */
[----:B0-----:R0:W5:Y:S01]  /*4460*/  LDG.E.U16 R27, [R12.64] ;  /* 0x000000060c1b7981 */ /* 0x001162000c1e1500 */
[----:B-1----:R-:W-:-:S02]  /*4470*/  IMAD R16, R0, 0x162, RZ ;  /* 0x0000016200107824 */ /* 0x002fc400078e02ff */
[C---:B------:R-:W-:Y:S02]  /*4480*/  IMAD R17, R0.reuse, 0x152, RZ ;  /* 0x0000015200117824 */ /* 0x040fe400078e02ff */
[----:B------:R-:W-:Y:S01]  /*4490*/  IMAD R5, R0, 0xa9, RZ ;  /* 0x000000a900057824 */ /* 0x000fe200078e02ff */
[-C--:B------:R-:W-:Y:S01]  /*44a0*/  IADD3 R16, P1, R16, R2.reuse, RZ ;  /* 0x0000000210107210 */ /* 0x080fe20007f3e0ff */
[C---:B---3--:R-:W-:Y:S01]  /*44b0*/  IMAD R15, R0.reuse, 0xb1, RZ ;  /* 0x000000b1000f7824 */ /* 0x048fe200078e02ff */
[-C--:B------:R-:W-:Y:S01]  /*44c0*/  IADD3 R18, P0, R17, R2.reuse, RZ ;  /* 0x0000000211127210 */ /* 0x080fe20007f1e0ff */
[C---:B------:R-:W-:Y:S02]  /*44d0*/  IMAD R14, R0.reuse, 0x172, RZ ;  /* 0x00000172000e7824 */ /* 0x040fe400078e02ff */
[C---:B0-----:R-:W-:Y:S01]  /*44e0*/  IMAD R13, R0.reuse, 0xb9, RZ ;  /* 0x000000b9000d7824 */ /* 0x041fe200078e02ff */
[----:B------:R-:W-:Y:S01]  /*44f0*/  LEA.HI.X.SX32 R17, R15, R3, 0x1, P1 ;  /* 0x000000030f117211 */ /* 0x000fe200008f0eff */
[----:B------:R-:W-:Y:S01]  /*4500*/  IMAD R12, R0, 0x182, RZ ;  /* 0x00000182000c7824 */ /* 0x000fe200078e02ff */
[----:B------:R-:W-:-:S02]  /*4510*/  IADD3 R14, P2, R14, R2, RZ ;  /* 0x000000020e0e7210 */ /* 0x000fc40007f5e0ff */
[-C--:B------:R-:W-:Y:S01]  /*4520*/  LEA.HI.X.SX32 R19, R5, R3.reuse, 0x1, P0 ;  /* 0x0000000305137211 */ /* 0x080fe200000f0eff */
[----:B------:R0:W-:Y:S01]  /*4530*/  STL [R1+0x40], R26 ;  /* 0x0000401a01007387 */ /* 0x0001e20000100800 */
[----:B------:R-:W-:Y:S01]  /*4540*/  IMAD R5, R0, 0xc1, RZ ;  /* 0x000000c100057824 */ /* 0x000fe200078e02ff */
[----:B------:R-:W-:Y:S02]  /*4550*/  IADD3 R12, P0, R12, R2, RZ ;  /* 0x000000020c0c7210 */ /* 0x000fe40007f1e0ff */
[-C--:B------:R-:W-:Y:S02]  /*4560*/  LEA.HI.X.SX32 R15, R13, R3.reuse, 0x1, P2 ;  /* 0x000000030d0f7211 */ /* 0x080fe400010f0eff */
[----:B------:R-:W-:Y:S01]  /*4570*/  LEA.HI.X.SX32 R13, R5, R3, 0x1, P0 ;  /* 0x00000003050d7211 */ /* 0x000fe200000f0eff */
[----:B0-----:R0:W3:Y:S01]  /*4580*/  LDG.E.U16 R26, [R18.64] ;  /* 0x00000006121a7981 */ /* 0x0010e2000c1e1500 */
[----:B------:R-:W-:-:S03]  /*4590*/  IMAD R5, R0, 0xc9, RZ ;  /* 0x000000c900057824 */ /* 0x000fc600078e02ff */
[----:B----4-:R1:W-:Y:S04]  /*45a0*/  STL [R1+0x3c], R25 ;  /* 0x00003c1901007387 */ /* 0x0103e80000100800 */
[----:B-1----:R1:W4:Y:S02]  /*45b0*/  LDG.E.U16 R25, [R16.64] ;  /* 0x0000000610197981 */ /* 0x002324000c1e1500 */
[C---:B-1----:R-:W-:Y:S02]  /*45c0*/  IMAD R17, R0.reuse, 0x192, RZ ;  /* 0x0000019200117824 */ /* 0x042fe400078e02ff */
[----:B------:R-:W-:-:S03]  /*45d0*/  IMAD R16, R0, 0x1a2, RZ ;  /* 0x000001a200107824 */ /* 0x000fc600078e02ff */
[-C--:B0-----:R-:W-:Y:S02]  /*45e0*/  IADD3 R18, P0, R17, R2.reuse, RZ ;  /* 0x0000000211127210 */ /* 0x081fe40007f1e0ff */
[----:B------:R-:W-:Y:S02]  /*45f0*/  IADD3 R16, P1, R16, R2, RZ ;  /* 0x0000000210107210 */ /* 0x000fe40007f3e0ff */
[----:B------:R-:W-:Y:S01]  /*4600*/  LEA.HI.X.SX32 R19, R5, R3, 0x1, P0 ;  /* 0x0000000305137211 */ /* 0x000fe200000f0eff */
[----:B--2---:R0:W-:Y:S04]  /*4610*/  STL [R1+0x38], R28 ;  /* 0x0000381c01007387 */ /* 0x0041e80000100800 */
[----:B0-----:R0:W2:Y:S02]  /*4620*/  LDG.E.U16 R28, [R14.64] ;  /* 0x000000060e1c7981 */ /* 0x0010a4000c1e1500 */
[----:B0-----:R-:W-:-:S02]  /*4630*/  IMAD R15, R0, 0xd1, RZ ;  /* 0x000000d1000f7824 */ /* 0x001fc400078e02ff */
[----:B-----5:R0:W-:Y:S03]  /*4640*/  STL [R1+0x34], R24 ;  /* 0x0000341801007387 */ /* 0x0201e60000100800 */
[----:B------:R-:W-:Y:S01]  /*4650*/  LEA.HI.X.SX32 R17, R15, R3, 0x1, P1 ;  /* 0x000000030f117211 */ /* 0x000fe200008f0eff */
[----:B------:R1:W-:Y:S04]  /*4660*/  STL [R1+0x30], R29 ;  /* 0x0000301d01007387 */ /* 0x0003e80000100800 */
[----:B------:R5:W-:Y:S04]  /*4670*/  STL [R1+0x2c], R27 ;  /* 0x00002c1b01007387 */ /* 0x000be80000100800 */
[----:B0-----:R0:W2:Y:S04]  /*4680*/  LDG.E.U16 R24, [R12.64] ;  /* 0x000000060c187981 */ /* 0x0010a8000c1e1500 */
[----:B-1----:R1:W2:Y:S04]  /*4690*/  LDG.E.U16 R29, [R18.64] ;  /* 0x00000006121d7981 */ /* 0x0022a8000c1e1500 */
[----:B-----5:R5:W2:Y:S01]  /*46a0*/  LDG.E.U16 R27, [R16.64] ;  /* 0x00000006101b7981 */ /* 0x020aa2000c1e1500 */
[----:B------:R-:W-:-:S02]  /*46b0*/  IMAD R14, R0, 0x1b2, RZ ;  /* 0x000001b2000e7824 */ /* 0x000fc400078e02ff */
[----:B0-----:R-:W-:-:S03]  /*46c0*/  IMAD R13, R0, 0xd9, RZ ;  /* 0x000000d9000d7824 */ /* 0x001fc600078e02ff */
[----:B------:R-:W-:Y:S01]  /*46d0*/  IADD3 R14, P2, R14, R2, RZ ;  /* 0x000000020e0e7210 */ /* 0x000fe20007f5e0ff */
[----:B------:R-:W-:-:S03]  /*46e0*/  IMAD R12, R0, 0x1c2, RZ ;  /* 0x000001c2000c7824 */ /* 0x000fc600078e02ff */
[-C--:B------:R-:W-:Y:S01]  /*46f0*/  LEA.HI.X.SX32 R15, R13, R3.reuse, 0x1, P2 ;  /* 0x000000030d0f7211 */ /* 0x080fe200010f0eff */
[----:B------:R-:W-:Y:S01]  /*4700*/  IMAD R5, R0, 0xe1, RZ ;  /* 0x000000e100057824 */ /* 0x000fe200078e02ff */
[-C--:B------:R-:W-:Y:S01]  /*4710*/  IADD3 R12, P0, R12, R2.reuse, RZ ;  /* 0x000000020c0c7210 */ /* 0x080fe20007f1e0ff */
[----:B---3--:R0:W-:Y:S01]  /*4720*/  STL [R1+0x28], R26 ;  /* 0x0000281a01007387 */ /* 0x0081e20000100800 */
[C---:B-----5:R-:W-:Y:S02]  /*4730*/  IMAD R16, R0.reuse, 0x1e2, RZ ;  /* 0x000001e200107824 */ /* 0x060fe400078e02ff */
[----:B------:R-:W-:Y:S01]  /*4740*/  LEA.HI.X.SX32 R13, R5, R3, 0x1, P0 ;  /* 0x00000003050d7211 */ /* 0x000fe200000f0eff */
[----:B------:R-:W-:Y:S01]  /*4750*/  IMAD R17, R0, 0x1d2, RZ ;  /* 0x000001d200117824 */ /* 0x000fe200078e02ff */
[----:B0-----:R0:W3:Y:S01]  /*4760*/  LDG.E.U16 R26, [R14.64] ;  /* 0x000000060e1a7981 */ /* 0x0010e2000c1e1500 */
[----:B------:R-:W-:Y:S01]  /*4770*/  IADD3 R16, P1, R16, R2, RZ ;  /* 0x0000000210107210 */ /* 0x000fe20007f3e0ff */
[----:B-1----:R-:W-:-:S02]  /*4780*/  IMAD R18, R0, 0xf9, RZ ;  /* 0x000000f900127824 */ /* 0x002fc400078e02ff */
[C---:B0-----:R-:W-:Y:S02]  /*4790*/  IMAD R14, R0.reuse, 0x1f2, RZ ;  /* 0x000001f2000e7824 */ /* 0x041fe400078e02ff */
[----:B------:R-:W-:-:S03]  /*47a0*/  IMAD R15, R0, 0xf1, RZ ;  /* 0x000000f1000f7824 */ /* 0x000fc600078e02ff */
[-C--:B------:R-:W-:Y:S01]  /*47b0*/  IADD3 R14, P2, R14, R2.reuse, RZ ;  /* 0x000000020e0e7210 */ /* 0x080fe20007f5e0ff */
[----:B----4-:R0:W-:Y:S04]  /*47c0*/  STL [R1+0x24], R25 ;  /* 0x0000241901007387 */ /* 0x0101e80000100800 */
[----:B0-----:R0:W4:Y:S02]  /*47d0*/  LDG.E.U16 R25, [R12.64] ;  /* 0x000000060c197981 */ /* 0x001124000c1e1500 */
[----:B0-----:R-:W-:Y:S02]  /*47e0*/  IADD3 R12, P0, R17, R2, RZ ;  /* 0x00000002110c7210 */ /* 0x001fe40007f1e0ff */
[-C--:B------:R-:W-:Y:S02]  /*47f0*/  LEA.HI.X.SX32 R17, R15, R3.reuse, 0x1, P1 ;  /* 0x000000030f117211 */ /* 0x080fe400008f0eff */
[----:B------:R-:W-:Y:S01]  /*4800*/  LEA.HI.X.SX32 R15, R18, R3, 0x1, P2 ;  /* 0x00000003120f7211 */ /* 0x000fe200010f0eff */
[----:B------:R-:W-:-:S02]  /*4810*/  IMAD R5, R0, 0xe9, RZ ;  /* 0x000000e900057824 */ /* 0x000fc400078e02ff */
[----:B------:R0:W5:Y:S04]  /*4820*/  LDG.E.U16 R19, [R16.64] ;  /* 0x0000000610137981 */ /* 0x000168000c1e1500 */
[----:B--2---:R-:W-:Y:S04]  /*4830*/  STL [R1+0x20], R28 ;  /* 0x0000201c01007387 */ /* 0x004fe80000100800 */
[----:B------:R-:W-:Y:S04]  /*4840*/  STL [R1+0x1c], R24 ;  /* 0x00001c1801007387 */ /* 0x000fe80000100800 */
[----:B------:R-:W-:Y:S04]  /*4850*/  STL [R1+0x18], R29 ;  /* 0x0000181d01007387 */ /* 0x000fe80000100800 */
[----:B------:R1:W-:Y:S04]  /*4860*/  STL [R1+0x14], R27 ;  /* 0x0000141b01007387 */ /* 0x0003e80000100800 */
[----:B-1----:R1:W2:Y:S01]  /*4870*/  LDG.E.U16 R27, [R14.64] ;  /* 0x000000060e1b7981 */ /* 0x0022a2000c1e1500 */
[----:B------:R-:W-:Y:S01]  /*4880*/  LEA.HI.X.SX32 R13, R5, R3, 0x1, P0 ;  /* 0x00000003050d7211 */ /* 0x000fe200000f0eff */
[C---:B0-----:R-:W-:Y:S01]  /*4890*/  IMAD R16, R0.reuse, 0x204, RZ ;  /* 0x0000020400107824 */ /* 0x041fe200078e02ff */
[----:B------:R-:W-:-:S02]  /*48a0*/  SHF.L.U32 R5, R0, 0x1, RZ ;  /* 0x0000000100057819 */ /* 0x000fc400000006ff */
[-C--:B------:R-:W-:Y:S01]  /*48b0*/  LEA R28, P1, R0, R2.reuse, 0x2 ;  /* 0x00000002001c7211 */ /* 0x080fe200078210ff */
[----:B------:R0:W4:Y:S03]  /*48c0*/  LDG.E.U16 R24, [R12.64] ;  /* 0x000000060c187981 */ /* 0x000126000c1e1500 */
[----:B------:R-:W-:Y:S02]  /*48d0*/  LEA.HI.X.SX32 R29, R5, R3, 0x1, P1 ;  /* 0x00000003051d7211 */ /* 0x000fe400008f0eff */
[----:B-1----:R-:W-:-:S03]  /*48e0*/  IADD3 R14, P2, R16, R2, RZ ;  /* 0x00000002100e7210 */ /* 0x002fc60007f5e0ff */
[----:B------:R-:W4:Y:S01]  /*48f0*/  LDG.E.U16 R28, [R28.64] ;  /* 0x000000061c1c7981 */ /* 0x000f22000c1e1500 */
[-C--:B------:R-:W-:Y:S02]  /*4900*/  LEA.HI.X.SX32 R15, R21, R3.reuse, 0x1, P2 ;  /* 0x00000003150f7211 */ /* 0x080fe400010f0eff */
[----:B0-----:R-:W-:Y:S01]  /*4910*/  IADD3 R12, P0, R5, R2, RZ ;  /* 0x00000002050c7210 */ /* 0x001fe20007f1e0ff */
[C---:B------:R-:W-:Y:S01]  /*4920*/  IMAD R17, R0.reuse, 0x10a, RZ ;  /* 0x0000010a00117824 */ /* 0x040fe200078e02ff */
[----:B--2---:R-:W-:Y:S04]  /*4930*/  STL [R1+0x2018], R27 ;  /* 0x0020181b01007387 */ /* 0x004fe80000100800 */
[----:B---3--:R0:W-:Y:S04]  /*4940*/  STL [R1+0x10], R26 ;  /* 0x0000101a01007387 */ /* 0x0081e80000100800 */
[----:B0-----:R0:W2:Y:S01]  /*4950*/  LDG.E.U16 R26, [R14.64] ;  /* 0x000000060e1a7981 */ /* 0x0010a2000c1e1500 */
[C---:B------:R-:W-:Y:S01]  /*4960*/  LEA.HI.X.SX32 R13, R0.reuse, R3, 0x1, P0 ;  /* 0x00000003000d7211 */ /* 0x040fe200000f0eff */
[----:B------:R-:W-:-:S02]  /*4970*/  IMAD R5, R0, 0x85, RZ ;  /* 0x0000008500057824 */ /* 0x000fc400078e02ff */
[C---:B------:R-:W-:Y:S02]  /*4980*/  IMAD R16, R0.reuse, 0x214, RZ ;  /* 0x0000021400107824 */ /* 0x040fe400078e02ff */
[----:B------:R1:W3:Y:S01]  /*4990*/  LDG.E.U16 R27, [R12.64] ;  /* 0x000000060c1b7981 */ /* 0x0002e2000c1e1500 */
[----:B0-----:R-:W-:Y:S01]  /*49a0*/  IMAD R14, R0, 0x224, RZ ;  /* 0x00000224000e7824 */ /* 0x001fe200078e02ff */
[----:B-1----:R-:W-:-:S04]  /*49b0*/  IADD3 R12, P0, R17, R2, RZ ;  /* 0x00000002110c7210 */ /* 0x002fc80007f1e0ff */
[-C--:B------:R-:W-:Y:S02]  /*49c0*/  LEA.HI.X.SX32 R13, R5, R3.reuse, 0x1, P0 ;  /* 0x00000003050d7211 */ /* 0x080fe400000f0eff */
[-C--:B------:R-:W-:Y:S02]  /*49d0*/  IADD3 R16, P0, R16, R2.reuse, RZ ;  /* 0x0000000210107210 */ /* 0x080fe40007f1e0ff */
[----:B------:R-:W-:Y:S01]  /*49e0*/  IADD3 R14, P1, R14, R2, RZ ;  /* 0x000000020e0e7210 */ /* 0x000fe20007f3e0ff */
[----:B----4-:R-:W-:Y:S01]  /*49f0*/  STL [R1+0x201c], R28 ;  /* 0x00201c1c01007387 */ /* 0x010fe20000100800 */
[-C--:B------:R-:W-:Y:S02]  /*4a00*/  LEA.HI.X.SX32 R17, R17, R3.reuse, 0x1, P0 ;  /* 0x0000000311117211 */ /* 0x080fe400000f0eff */
[----:B------:R-:W-:Y:S01]  /*4a10*/  LEA.HI.X.SX32 R15, R22, R3, 0x1, P1 ;  /* 0x00000003160f7211 */ /* 0x000fe200008f0eff */
[----:B------:R0:W-:Y:S04]  /*4a20*/  STL [R1+0xc], R25 ;  /* 0x00000c1901007387 */ /* 0x0001e80000100800 */
[----:B------:R1:W4:Y:S04]  /*4a30*/  LDG.E.U16 R21, [R12.64] ;  /* 0x000000060c157981 */ /* 0x000328000c1e1500 */
[----:B0-----:R0:W3:Y:S01]  /*4a40*/  LDG.E.U16 R25, [R16.64] ;  /* 0x0000000610197981 */ /* 0x0010e2000c1e1500 */
[----:B-1----:R-:W-:-:S02]  /*4a50*/  IMAD R13, R0, 0x234, RZ ;  /* 0x00000234000d7824 */ /* 0x002fc400078e02ff */
[C---:B------:R-:W-:Y:S02]  /*4a60*/  IMAD R5, R0.reuse, 0x11a, RZ ;  /* 0x0000011a00057824 */ /* 0x040fe400078e02ff */
[----:B0-----:R-:W-:Y:S01]  /*4a70*/  IMAD R17, R0, 0x244, RZ ;  /* 0x0000024400117824 */ /* 0x001fe200078e02ff */
[-C--:B------:R-:W-:Y:S01]  /*4a80*/  IADD3 R16, P1, R13, R2.reuse, RZ ;  /* 0x000000020d107210 */ /* 0x080fe20007f3e0ff */
[----:B--2---:R-:W-:Y:S04]  /*4a90*/  STL [R1+0x2020], R26 ;  /* 0x0020201a01007387 */ /* 0x004fe80000100800 */
[----:B------:R0:W-:Y:S04]  /*4aa0*/  STL [R1+0x8], R24 ;  /* 0x0000081801007387 */ /* 0x0001e80000100800 */
[----:B0-----:R0:W2:Y:S02]  /*4ab0*/  LDG.E.U16 R24, [R14.64] ;  /* 0x000000060e187981 */ /* 0x0010a4000c1e1500 */
[----:B0-----:R-:W-:-:S02]  /*4ac0*/  IADD3 R14, P2, R17, R2, RZ ;  /* 0x00000002110e7210 */ /* 0x001fc40007f5e0ff */
[-C--:B------:R-:W-:Y:S02]  /*4ad0*/  LEA.HI.X.SX32 R17, R5, R3.reuse, 0x1, P1 ;  /* 0x0000000305117211 */ /* 0x080fe400008f0eff */
[----:B------:R-:W-:-:S03]  /*4ae0*/  LEA.HI.X.SX32 R15, R23, R3, 0x1, P2 ;  /* 0x00000003170f7211 */ /* 0x000fc600010f0eff */
[----:B------:R0:W4:Y:S04]  /*4af0*/  LDG.E.U16 R23, [R16.64] ;  /* 0x0000000610177981 */ /* 0x000128000c1e1500 */
[----:B------:R1:W4:Y:S01]  /*4b00*/  LDG.E.U16 R22, [R14.64] ;  /* 0x000000060e167981 */ /* 0x000322000c1e1500 */
[----:B------:R-:W-:Y:S01]  /*4b10*/  IMAD R18, R0, 0x8d, RZ ;  /* 0x0000008d00127824 */ /* 0x000fe200078e02ff */
[----:B------:R-:W-:Y:S02]  /*4b20*/  IADD3 R12, P0, R5, R2, RZ ;  /* 0x00000002050c7210 */ /* 0x000fe40007f1e0ff */
[----:B---3--:R-:W-:Y:S02]  /*4b30*/  STL [R1+0x2024], R25 ;  /* 0x0020241901007387 */ /* 0x008fe40000100800 */
[----:B------:R-:W-:-:S02]  /*4b40*/  LEA.HI.X.SX32 R13, R18, R3, 0x1, P0 ;  /* 0x00000003120d7211 */ /* 0x000fc400000f0eff */
[----:B-----5:R3:W-:Y:S01]  /*4b50*/  STL [R1+0x4], R19 ;  /* 0x0000041301007387 */ /* 0x0207e20000100800 */
[C---:B------:R-:W-:Y:S02]  /*4b60*/  IMAD R5, R0.reuse, 0x254, RZ ;  /* 0x0000025400057824 */ /* 0x040fe400078e02ff */
[C---:B0-----:R-:W-:Y:S02]  /*4b70*/  IMAD R16, R0.reuse, 0x264, RZ ;  /* 0x0000026400107824 */ /* 0x041fe400078e02ff */
[----:B---3--:R-:W-:-:S03]  /*4b80*/  IMAD R19, R0, 0x12a, RZ ;  /* 0x0000012a00137824 */ /* 0x008fc600078e02ff */
[-C--:B------:R-:W-:Y:S01]  /*4b90*/  IADD3 R16, P1, R16, R2.reuse, RZ ;  /* 0x0000000210107210 */ /* 0x080fe20007f3e0ff */
[----:B--2---:R0:W-:Y:S04]  /*4ba0*/  STL [R1+0x2028], R24 ;  /* 0x0020281801007387 */ /* 0x0041e80000100800 */
[----:B0-----:R0:W2:Y:S04]  /*4bb0*/  LDG.E.U16 R24, [R12.64] ;  /* 0x000000060c187981 */ /* 0x0010a8000c1e1500 */
[----:B------:R3:W-:Y:S01]  /*4bc0*/  STL [R1], R27 ;  /* 0x0000001b01007387 */ /* 0x0007e20000100800 */
[----:B0-----:R-:W-:Y:S01]  /*4bd0*/  IMAD R13, R0, 0x95, RZ ;  /* 0x00000095000d7824 */ /* 0x001fe200078e02ff */
[----:B------:R-:W-:-:S04]  /*4be0*/  IADD3 R12, P0, R19, R2, RZ ;  /* 0x00000002130c7210 */ /* 0x000fc80007f1e0ff */
[-C--:B------:R-:W-:Y:S01]  /*4bf0*/  LEA.HI.X.SX32 R13, R13, R3.reuse, 0x1, P0 ;  /* 0x000000030d0d7211 */ /* 0x080fe200000f0eff */
[C---:B---3--:R-:W-:Y:S01]  /*4c00*/  IMAD R27, R0.reuse, 0x132, RZ ;  /* 0x00000132001b7824 */ /* 0x048fe200078e02ff */
[----:B-1----:R-:W-:Y:S01]  /*4c10*/  IADD3 R14, P0, R5, R2, RZ ;  /* 0x00000002050e7210 */ /* 0x002fe20007f1e0ff */
[C---:B------:R-:W-:Y:S01]  /*4c20*/  IMAD R5, R0.reuse, 0x274, RZ ;  /* 0x0000027400057824 */ /* 0x040fe200078e02ff */
[----:B----4-:R0:W-:Y:S02]  /*4c30*/  STL [R1+0x202c], R23 ;  /* 0x00202c1701007387 */ /* 0x0101e40000100800 */
[-C--:B------:R-:W-:Y:S02]  /*4c40*/  LEA.HI.X.SX32 R15, R19, R3.reuse, 0x1, P0 ;  /* 0x00000003130f7211 */ /* 0x080fe400000f0eff */
[----:B------:R-:W-:Y:S01]  /*4c50*/  LEA.HI.X.SX32 R17, R27, R3, 0x1, P1 ;  /* 0x000000031b117211 */ /* 0x000fe200008f0eff */
[----:B------:R-:W-:Y:S04]  /*4c60*/  STL [R1+0x2030], R22 ;  /* 0x0020301601007387 */ /* 0x000fe80000100800 */
[----:B------:R1:W-:Y:S01]  /*4c70*/  STL [R1+0x7a0], R21 ;  /* 0x0007a01501007387 */ /* 0x0003e20000100800 */
[----:B------:R-:W-:-:S03]  /*4c80*/  IMAD R18, R0, 0x13a, RZ ;  /* 0x0000013a00127824 */ /* 0x000fc600078e02ff */
[----:B0-----:R0:W3:Y:S04]  /*4c90*/  LDG.E.U16 R23, [R12.64] ;  /* 0x000000060c177981 */ /* 0x0010e8000c1e1500 */
[----:B-1----:R1:W4:Y:S02]  /*4ca0*/  LDG.E.U16 R21, [R14.64] ;  /* 0x000000060e157981 */ /* 0x002324000c1e1500 */
[-C--:B-1----:R-:W-:Y:S02]  /*4cb0*/  IADD3 R14, P1, R5, R2.reuse, RZ ;  /* 0x00000002050e7210 */ /* 0x082fe40007f3e0ff */
[----:B------:R1:W5:Y:S01]  /*4cc0*/  LDG.E.U16 R5, [R16.64] ;  /* 0x0000000610057981 */ /* 0x000362000c1e1500 */
[----:B0-----:R-:W-:Y:S01]  /*4cd0*/  IMAD R13, R0, 0x9d, RZ ;  /* 0x0000009d000d7824 */ /* 0x001fe200078e02ff */
[----:B------:R-:W-:Y:S01]  /*4ce0*/  IADD3 R12, P0, R18, R2, RZ ;  /* 0x00000002120c7210 */ /* 0x000fe20007f1e0ff */
[----:B------:R-:W-:-:S03]  /*4cf0*/  IMAD R15, R0, 0x284, RZ ;  /* 0x00000284000f7824 */ /* 0x000fc600078e02ff */
[----:B------:R-:W-:Y:S01]  /*4d00*/  LEA.HI.X.SX32 R13, R13, R3, 0x1, P0 ;  /* 0x000000030d0d7211 */ /* 0x000fe200000f0eff */
[----:B------:R-:W-:-:S04]  /*4d10*/  IMAD R19, R0, 0x14a, RZ ;  /* 0x0000014a00137824 */ /* 0x000fc800078e02ff */
[----:B------:R0:W3:Y:S01]  /*4d20*/  LDG.E.U16 R26, [R12.64] ;  /* 0x000000060c1a7981 */ /* 0x0000e2000c1e1500 */
[-C--:B-1----:R-:W-:Y:S01]  /*4d30*/  IADD3 R16, P2, R15, R2.reuse, RZ ;  /* 0x000000020f107210 */ /* 0x082fe20007f5e0ff */
[----:B------:R-:W-:Y:S01]  /*4d40*/  IMAD R27, R0, 0x142, RZ ;  /* 0x00000142001b7824 */ /* 0x000fe200078e02ff */
[----:B------:R-:W-:Y:S01]  /*4d50*/  LEA.HI.X.SX32 R15, R18, R3, 0x1, P1 ;  /* 0x00000003120f7211 */ /* 0x000fe200008f0eff */
[----:B0-----:R-:W-:Y:S01]  /*4d60*/  IMAD R13, R0, 0xa5, RZ ;  /* 0x000000a5000d7824 */ /* 0x001fe200078e02ff */
[----:B------:R-:W-:-:S03]  /*4d70*/  IADD3 R12, P0, R19, R2, RZ ;  /* 0x00000002130c7210 */ /* 0x000fc60007f1e0ff */
[----:B------:R0:W3:Y:S01]  /*4d80*/  LDG.E.U16 R25, [R14.64] ;  /* 0x000000060e197981 */ /* 0x0000e2000c1e1500 */
[-C--:B------:R-:W-:Y:S02]  /*4d90*/  LEA.HI.X.SX32 R17, R27, R3.reuse, 0x1, P2 ;  /* 0x000000031b117211 */ /* 0x080fe400010f0eff */
[----:B------:R-:W-:-:S05]  /*4da0*/  LEA.HI.X.SX32 R13, R13, R3, 0x1, P0 ;  /* 0x000000030d0d7211 */ /* 0x000fca00000f0eff */
[----:B------:R1:W3:Y:S04]  /*4db0*/  LDG.E.U16 R22, [R12.64] ;  /* 0x000000060c167981 */ /* 0x0002e8000c1e1500 */
[----:B----4-:R-:W-:Y:S04]  /*4dc0*/  STL [R1+0x2034], R21 ;  /* 0x0020341501007387 */ /* 0x010fe80000100800 */
[----:B-----5:R-:W-:Y:S04]  /*4dd0*/  STL [R1+0x2038], R5 ;  /* 0x0020380501007387 */ /* 0x020fe80000100800 */
[----:B--2---:R2:W-:Y:S04]  /*4de0*/  STL [R1+0x79c], R24 ;  /* 0x00079c1801007387 */ /* 0x0045e80000100800 */
[----:B--2---:R2:W4:Y:S01]  /*4df0*/  LDG.E.U16 R24, [R16.64] ;  /* 0x0000000610187981 */ /* 0x004522000c1e1500 */
[----:B0-----:R-:W-:-:S05]  /*4e00*/  IMAD R14, R0, 0x294, RZ ;  /* 0x00000294000e7824 */ /* 0x001fca00078e02ff */
[----:B------:R-:W-:Y:S01]  /*4e10*/  IADD3 R14, P0, R14, R2, RZ ;  /* 0x000000020e0e7210 */ /* 0x000fe20007f1e0ff */
[----:B--2---:R-:W-:-:S03]  /*4e20*/  IMAD R16, R0, 0x2a4, RZ ;  /* 0x000002a400107824 */ /* 0x004fc600078e02ff */
[-C--:B------:R-:W-:Y:S01]  /*4e30*/  LEA.HI.X.SX32 R15, R19, R3.reuse, 0x1, P0 ;  /* 0x00000003130f7211 */ /* 0x080fe200000f0eff */
[C---:B------:R-:W-:Y:S02]  /*4e40*/  IMAD R27, R0.reuse, 0x152, RZ ;  /* 0x00000152001b7824 */ /* 0x040fe400078e02ff */
[----:B------:R-:W-:Y:S01]  /*4e50*/  IMAD R18, R0, 0x15a, RZ ;  /* 0x0000015a00127824 */ /* 0x000fe200078e02ff */
[-C--:B------:R-:W-:Y:S01]  /*4e60*/  IADD3 R16, P1, R16, R2.reuse, RZ ;  /* 0x0000000210107210 */ /* 0x080fe20007f3e0ff */
[C---:B-1----:R-:W-:Y:S01]  /*4e70*/  IMAD R13, R0.reuse, 0x2b4, RZ ;  /* 0x000002b4000d7824 */ /* 0x042fe200078e02ff */
[----:B---3--:R0:W-:Y:S01]  /*4e80*/  STL [R1+0x794], R23 ;  /* 0x0007941701007387 */ /* 0x0081e20000100800 */
[----:B------:R-:W-:Y:S01]  /*4e90*/  IMAD R19, R0, 0xad, RZ ;  /* 0x000000ad00137824 */ /* 0x000fe200078e02ff */
[----:B------:R-:W-:Y:S02]  /*4ea0*/  LEA.HI.X.SX32 R17, R27, R3, 0x1, P1 ;  /* 0x000000031b117211 */ /* 0x000fe400008f0eff */
[----:B------:R-:W-:-:S03]  /*4eb0*/  IADD3 R12, P0, R18, R2, RZ ;  /* 0x00000002120c7210 */ /* 0x000fc60007f1e0ff */
[----:B------:R1:W2:Y:S04]  /*4ec0*/  LDG.E.U16 R21, [R16.64] ;  /* 0x0000000610157981 */ /* 0x0002a8000c1e1500 */
[----:B0-----:R0:W3:Y:S01]  /*4ed0*/  LDG.E.U16 R23, [R14.64] ;  /* 0x000000060e177981 */ /* 0x0010e2000c1e1500 */
[C---:B------:R-:W-:Y:S02]  /*4ee0*/  IMAD R27, R0.reuse, 0x162, RZ ;  /* 0x00000162001b7824 */ /* 0x040fe400078e02ff */
[----:B0-----:R-:W-:Y:S01]  /*4ef0*/  IMAD R15, R0, 0x2c4, RZ ;  /* 0x000002c4000f7824 */ /* 0x001fe200078e02ff */
[----:B------:R-:W-:Y:S02]  /*4f00*/  IADD3 R14, P1, R13, R2, RZ ;  /* 0x000000020d0e7210 */ /* 0x000fe40007f3e0ff */
[----:B------:R-:W-:-:S02]  /*4f10*/  LEA.HI.X.SX32 R13, R19, R3, 0x1, P0 ;  /* 0x00000003130d7211 */ /* 0x000fc400000f0eff */
[-C--:B-1----:R-:W-:Y:S01]  /*4f20*/  IADD3 R16, P2, R15, R2.reuse, RZ ;  /* 0x000000020f107210 */ /* 0x082fe20007f5e0ff */
[----:B------:R-:W-:Y:S01]  /*4f30*/  IMAD R19, R0, 0x16a, RZ ;  /* 0x0000016a00137824 */ /* 0x000fe200078e02ff */
[-C--:B------:R-:W-:Y:S01]  /*4f40*/  LEA.HI.X.SX32 R15, R18, R3.reuse, 0x1, P1 ;  /* 0x00000003120f7211 */ /* 0x080fe200008f0eff */
[----:B------:R0:W2:Y:S04]  /*4f50*/  LDG.E.U16 R5, [R12.64] ;  /* 0x000000060c057981 */ /* 0x0000a8000c1e1500 */
[----:B------:R1:W-:Y:S01]  /*4f60*/  STL [R1+0x790], R26 ;  /* 0x0007901a01007387 */ /* 0x0003e20000100800 */
[-C--:B------:R-:W-:Y:S01]  /*4f70*/  LEA.HI.X.SX32 R17, R27, R3.reuse, 0x1, P2 ;  /* 0x000000031b117211 */ /* 0x080fe200010f0eff */
[C---:B0-----:R-:W-:Y:S01]  /*4f80*/  IMAD R13, R0.reuse, 0xb5, RZ ;  /* 0x000000b5000d7824 */ /* 0x041fe200078e02ff */
[----:B------:R-:W-:Y:S01]  /*4f90*/  IADD3 R12, P0, R19, R2, RZ ;  /* 0x00000002130c7210 */ /* 0x000fe20007f1e0ff */
[----:B-1----:R0:W2:Y:S03]  /*4fa0*/  LDG.E.U16 R26, [R14.64] ;  /* 0x000000060e1a7981 */ /* 0x0020a6000c1e1500 */
[----:B------:R-:W-:Y:S01]  /*4fb0*/  LEA.HI.X.SX32 R13, R13, R3, 0x1, P0 ;  /* 0x000000030d0d7211 */ /* 0x000fe200000f0eff */
[----:B------:R1:W-:Y:S01]  /*4fc0*/  STL [R1+0x738], R25 ;  /* 0x0007381901007387 */ /* 0x0003e20000100800 */
[----:B0-----:R-:W-:-:S03]  /*4fd0*/  IMAD R14, R0, 0x2d4, RZ ;  /* 0x000002d4000e7824 */ /* 0x001fc600078e02ff */
[----:B-1----:R0:W2:Y:S02]  /*4fe0*/  LDG.E.U16 R25, [R16.64] ;  /* 0x0000000610197981 */ /* 0x0020a4000c1e1500 */
[----:B------:R-:W-:-:S04]  /*4ff0*/  IADD3 R14, P0, R14, R2, RZ ;  /* 0x000000020e0e7210 */ /* 0x000fc80007f1e0ff */
[----:B------:R-:W-:Y:S01]  /*5000*/  LEA.HI.X.SX32 R15, R19, R3, 0x1, P0 ;  /* 0x00000003130f7211 */ /* 0x000fe200000f0eff */
[----:B----4-:R1:W-:Y:S04]  /*5010*/  STL [R1+0x734], R24 ;  /* 0x0007341801007387 */ /* 0x0103e80000100800 */
[----:B------:R4:W-:Y:S04]  /*5020*/  STL [R1+0x78c], R22 ;  /* 0x00078c1601007387 */ /* 0x0009e80000100800 */
[----:B-1----:R1:W5:Y:S04]  /*5030*/  LDG.E.U16 R24, [R12.64] ;  /* 0x000000060c187981 */ /* 0x002368000c1e1500 */
[----:B----4-:R4:W5:Y:S01]  /*5040*/  LDG.E.U16 R22, [R14.64] ;  /* 0x000000060e167981 */ /* 0x010962000c1e1500 */
[----:B0-----:R-:W-:-:S02]  /*5050*/  IMAD R16, R0, 0x2e4, RZ ;  /* 0x000002e400107824 */ /* 0x001fc400078e02ff */
[C---:B------:R-:W-:Y:S02]  /*5060*/  IMAD R27, R0.reuse, 0x172, RZ ;  /* 0x00000172001b7824 */ /* 0x040fe400078e02ff */
[----:B------:R-:W-:Y:S01]  /*5070*/  IMAD R18, R0, 0x17a, RZ ;  /* 0x0000017a00127824 */ /* 0x000fe200078e02ff */
[-C--:B------:R-:W-:Y:S01]  /*5080*/  IADD3 R16, P1, R16, R2.reuse, RZ ;  /* 0x0000000210107210 */ /* 0x080fe20007f3e0ff */
[C---:B-1----:R-:W-:Y:S02]  /*5090*/  IMAD R13, R0.reuse, 0x2f4, RZ ;  /* 0x000002f4000d7824 */ /* 0x042fe400078e02ff */
[----:B------:R-:W-:Y:S01]  /*50a0*/  IMAD R19, R0, 0xbd, RZ ;  /* 0x000000bd00137824 */ /* 0x000fe200078e02ff */
[-C--:B------:R-:W-:Y:S02]  /*50b0*/  LEA.HI.X.SX32 R17, R27, R3.reuse, 0x1, P1 ;  /* 0x000000031b117211 */ /* 0x080fe400008f0eff */
[-C--:B------:R-:W-:Y:S01]  /*50c0*/  IADD3 R12, P0, R18, R2.reuse, RZ ;  /* 0x00000002120c7210 */ /* 0x080fe20007f1e0ff */
[C---:B----4-:R-:W-:Y:S01]  /*50d0*/  IMAD R15, R0.reuse, 0x304, RZ ;  /* 0x00000304000f7824 */ /* 0x050fe200078e02ff */
[----:B------:R-:W-:Y:S01]  /*50e0*/  IADD3 R14, P1, R13, R2, RZ ;  /* 0x000000020d0e7210 */ /* 0x000fe20007f3e0ff */
[----:B---3--:R0:W-:Y:S01]  /*50f0*/  STL [R1+0x730], R23 ;  /* 0x0007301701007387 */ /* 0x0081e20000100800 */
[----:B------:R-:W-:Y:S01]  /*5100*/  LEA.HI.X.SX32 R13, R19, R3, 0x1, P0 ;  /* 0x00000003130d7211 */ /* 0x000fe200000f0eff */
[----:B------:R-:W-:-:S02]  /*5110*/  IMAD R27, R0, 0x182, RZ ;  /* 0x00000182001b7824 */ /* 0x000fc400078e02ff */
[----:B--2---:R1:W-:Y:S04]  /*5120*/  STL [R1+0x72c], R21 ;  /* 0x00072c1501007387 */ /* 0x0043e80000100800 */
[----:B0-----:R0:W2:Y:S01]  /*5130*/  LDG.E.U16 R23, [R16.64] ;  /* 0x0000000610177981 */ /* 0x0010a2000c1e1500 */
[----:B------:R-:W-:-:S03]  /*5140*/  IMAD R19, R0, 0x18a, RZ ;  /* 0x0000018a00137824 */ /* 0x000fc600078e02ff */
[----:B-1----:R1:W3:Y:S01]  /*5150*/  LDG.E.U16 R21, [R12.64] ;  /* 0x000000060c157981 */ /* 0x0022e2000c1e1500 */
[-C--:B0-----:R-:W-:Y:S02]  /*5160*/  IADD3 R16, P2, R15, R2.reuse, RZ ;  /* 0x000000020f107210 */ /* 0x081fe40007f5e0ff */
[-C--:B------:R-:W-:Y:S02]  /*5170*/  LEA.HI.X.SX32 R15, R18, R3.reuse, 0x1, P1 ;  /* 0x00000003120f7211 */ /* 0x080fe400008f0eff */
[-C--:B------:R-:W-:Y:S01]  /*5180*/  LEA.HI.X.SX32 R17, R27, R3.reuse, 0x1, P2 ;  /* 0x000000031b117211 */ /* 0x080fe200010f0eff */
[----:B------:R0:W-:Y:S01]  /*5190*/  STL [R1+0x788], R5 ;  /* 0x0007880501007387 */ /* 0x0001e20000100800 */
[----:B-1----:R-:W-:Y:S01]  /*51a0*/  IMAD R13, R0, 0xc5, RZ ;  /* 0x000000c5000d7824 */ /* 0x002fe200078e02ff */
[----:B------:R-:W-:Y:S02]  /*51b0*/  IADD3 R12, P0, R19, R2, RZ ;  /* 0x00000002130c7210 */ /* 0x000fe40007f1e0ff */
[----:B------:R1:W-:Y:S04]  /*51c0*/  STL [R1+0x728], R26 ;  /* 0x0007281a01007387 */ /* 0x0003e80000100800 */
[----:B0-----:R0:W3:Y:S01]  /*51d0*/  LDG.E.U16 R5, [R14.64] ;  /* 0x000000060e057981 */ /* 0x0010e2000c1e1500 */
[----:B------:R-:W-:-:S03]  /*51e0*/  LEA.HI.X.SX32 R13, R13, R3, 0x1, P0 ;  /* 0x000000030d0d7211 */ /* 0x000fc600000f0eff */
[----:B-1----:R1:W3:Y:S01]  /*51f0*/  LDG.E.U16 R26, [R16.64] ;  /* 0x00000006101a7981 */ /* 0x0022e2000c1e1500 */
[C---:B0-----:R-:W-:Y:S02]  /*5200*/  IMAD R14, R0.reuse, 0x314, RZ ;  /* 0x00000314000e7824 */ /* 0x041fe400078e02ff */
[C---:B------:R-:W-:Y:S02]  /*5210*/  IMAD R27, R0.reuse, 0x192, RZ ;  /* 0x00000192001b7824 */ /* 0x040fe400078e02ff */
[----:B-1----:R-:W-:Y:S01]  /*5220*/  IMAD R16, R0, 0x324, RZ ;  /* 0x0000032400107824 */ /* 0x002fe200078e02ff */
[-C--:B------:R-:W-:Y:S01]  /*5230*/  IADD3 R14, P0, R14, R2.reuse, RZ ;  /* 0x000000020e0e7210 */ /* 0x080fe20007f1e0ff */
[----:B------:R0:W-:Y:S03]  /*5240*/  STL [R1+0x724], R25 ;  /* 0x0007241901007387 */ /* 0x0001e60000100800 */
[----:B------:R-:W-:-:S02]  /*5250*/  IADD3 R16, P1, R16, R2, RZ ;  /* 0x0000000210107210 */ /* 0x000fc40007f3e0ff */
[-C--:B------:R-:W-:Y:S02]  /*5260*/  LEA.HI.X.SX32 R15, R19, R3.reuse, 0x1, P0 ;  /* 0x00000003130f7211 */ /* 0x080fe400000f0eff */
[----:B------:R-:W-:Y:S01]  /*5270*/  LEA.HI.X.SX32 R17, R27, R3, 0x1, P1 ;  /* 0x000000031b117211 */ /* 0x000fe200008f0eff */
[----:B0-----:R0:W3:Y:S04]  /*5280*/  LDG.E.U16 R25, [R12.64] ;  /* 0x000000060c197981 */ /* 0x0010e8000c1e1500 */
[----:B-----5:R1:W-:Y:S04]  /*5290*/  STL [R1+0x784], R24 ;  /* 0x0007841801007387 */ /* 0x0203e80000100800 */
[----:B------:R5:W-:Y:S04]  /*52a0*/  STL [R1+0x720], R22 ;  /* 0x0007201601007387 */ /* 0x000be80000100800 */
[----:B-1----:R1:W4:Y:S04]  /*52b0*/  LDG.E.U16 R24, [R14.64] ;  /* 0x000000060e187981 */ /* 0x002328000c1e1500 */
[----:B-----5:R5:W4:Y:S01]  /*52c0*/  LDG.E.U16 R22, [R16.64] ;  /* 0x0000000610167981 */ /* 0x020b22000c1e1500 */
[----:B------:R-:W-:-:S02]  /*52d0*/  IMAD R18, R0, 0x19a, RZ ;  /* 0x0000019a00127824 */ /* 0x000fc400078e02ff */
[C---:B0-----:R-:W-:Y:S02]  /*52e0*/  IMAD R13, R0.reuse, 0x334, RZ ;  /* 0x00000334000d7824 */ /* 0x041fe400078e02ff */
[----:B------:R-:W-:Y:S01]  /*52f0*/  IMAD R19, R0, 0xcd, RZ ;  /* 0x000000cd00137824 */ /* 0x000fe200078e02ff */
[-C--:B------:R-:W-:Y:S01]  /*5300*/  IADD3 R12, P0, R18, R2.reuse, RZ ;  /* 0x00000002120c7210 */ /* 0x080fe20007f1e0ff */
[C---:B-1----:R-:W-:Y:S01]  /*5310*/  IMAD R15, R0.reuse, 0x344, RZ ;  /* 0x00000344000f7824 */ /* 0x042fe200078e02ff */
[-C--:B------:R-:W-:Y:S02]  /*5320*/  IADD3 R14, P1, R13, R2.reuse, RZ ;  /* 0x000000020d0e7210 */ /* 0x080fe40007f3e0ff */
[-C--:B------:R-:W-:Y:S01]  /*5330*/  LEA.HI.X.SX32 R13, R19, R3.reuse, 0x1, P0 ;  /* 0x00000003130d7211 */ /* 0x080fe200000f0eff */
[C---:B------:R-:W-:Y:S01]  /*5340*/  IMAD R27, R0.reuse, 0x1a2, RZ ;  /* 0x000001a2001b7824 */ /* 0x040fe200078e02ff */
[----:B-----5:R-:W-:Y:S01]  /*5350*/  IADD3 R16, P2, R15, R2, RZ ;  /* 0x000000020f107210 */ /* 0x020fe20007f5e0ff */
[----:B------:R-:W-:Y:S01]  /*5360*/  IMAD R19, R0, 0x1aa, RZ ;  /* 0x000001aa00137824 */ /* 0x000fe200078e02ff */
[-C--:B------:R-:W-:Y:S01]  /*5370*/  LEA.HI.X.SX32 R15, R18, R3.reuse, 0x1, P1 ;  /* 0x00000003120f7211 */ /* 0x080fe200008f0eff */
[----:B--2---:R0:W-:Y:S01]  /*5380*/  STL [R1+0x71c], R23 ;  /* 0x00071c1701007387 */ /* 0x0041e20000100800 */
[----:B------:R-:W-:-:S03]  /*5390*/  LEA.HI.X.SX32 R17, R27, R3, 0x1, P2 ;  /* 0x000000031b117211 */ /* 0x000fc600010f0eff */
[----:B---3--:R1:W-:Y:S04]  /*53a0*/  STL [R1+0x780], R21 ;  /* 0x0007801501007387 */ /* 0x0083e80000100800 */
[----:B0-----:R0:W2:Y:S04]  /*53b0*/  LDG.E.U16 R23, [R12.64] ;  /* 0x000000060c177981 */ /* 0x0010a8000c1e1500 */
[----:B-1----:R1:W3:Y:S01]  /*53c0*/  LDG.E.U16 R21, [R14.64] ;  /* 0x000000060e157981 */ /* 0x0022e2000c1e1500 */
[C---:B0-----:R-:W-:Y:S01]  /*53d0*/  IMAD R13, R0.reuse, 0xd5, RZ ;  /* 0x000000d5000d7824 */ /* 0x041fe200078e02ff */
[-C--:B------:R-:W-:Y:S01]  /*53e0*/  IADD3 R12, P0, R19, R2.reuse, RZ ;  /* 0x00000002130c7210 */ /* 0x080fe20007f1e0ff */
[C---:B-1----:R-:W-:Y:S01]  /*53f0*/  IMAD R14, R0.reuse, 0x354, RZ ;  /* 0x00000354000e7824 */ /* 0x042fe200078e02ff */
[----:B------:R0:W-:Y:S02]  /*5400*/  STL [R1+0x718], R5 ;  /* 0x0007180501007387 */ /* 0x0001e40000100800 */
[-C--:B------:R-:W-:Y:S01]  /*5410*/  LEA.HI.X.SX32 R13, R13, R3.reuse, 0x1, P0 ;  /* 0x000000030d0d7211 */ /* 0x080fe200000f0eff */
[----:B------:R-:W-:Y:S01]  /*5420*/  IMAD R18, R0, 0x1ba, RZ ;  /* 0x000001ba00127824 */ /* 0x000fe200078e02ff */
[----:B------:R-:W-:Y:S01]  /*5430*/  IADD3 R14, P0, R14, R2, RZ ;  /* 0x000000020e0e7210 */ /* 0x000fe20007f1e0ff */
[C---:B------:R-:W-:Y:S01]  /*5440*/  IMAD R27, R0.reuse, 0x1b2, RZ ;  /* 0x000001b2001b7824 */ /* 0x040fe200078e02ff */
[----:B------:R1:W-:Y:S04]  /*5450*/  STL [R1+0x714], R26 ;  /* 0x0007141a01007387 */ /* 0x0003e80000100800 */
[----:B0-----:R0:W5:Y:S01]  /*5460*/  LDG.E.U16 R5, [R16.64] ;  /* 0x0000000610057981 */ /* 0x001162000c1e1500 */
[----:B------:R-:W-:Y:S01]  /*5470*/  LEA.HI.X.SX32 R15, R19, R3, 0x1, P0 ;  /* 0x00000003130f7211 */ /* 0x000fe200000f0eff */
[----:B------:R-:W-:-:S02]  /*5480*/  IMAD R19, R0, 0xdd, RZ ;  /* 0x000000dd00137824 */ /* 0x000fc400078e02ff */
[----:B-1----:R1:W5:Y:S01]  /*5490*/  LDG.E.U16 R26, [R12.64] ;  /* 0x000000060c1a7981 */ /* 0x002362000c1e1500 */
[----:B0-----:R-:W-:-:S05]  /*54a0*/  IMAD R16, R0, 0x364, RZ ;  /* 0x0000036400107824 */ /* 0x001fca00078e02ff */
[-C--:B------:R-:W-:Y:S01]  /*54b0*/  IADD3 R16, P1, R16, R2.reuse, RZ ;  /* 0x0000000210107210 */ /* 0x080fe20007f3e0ff */
[----:B-1----:R-:W-:Y:S01]  /*54c0*/  IMAD R13, R0, 0x374, RZ ;  /* 0x00000374000d7824 */ /* 0x002fe200078e02ff */
[----:B------:R-:W-:Y:S01]  /*54d0*/  IADD3 R12, P0, R18, R2, RZ ;  /* 0x00000002120c7210 */ /* 0x000fe20007f1e0ff */
[----:B------:R0:W-:Y:S01]  /*54e0*/  STL [R1+0x77c], R25 ;  /* 0x00077c1901007387 */ /* 0x0001e20000100800 */
[----:B------:R-:W-:-:S03]  /*54f0*/  LEA.HI.X.SX32 R17, R27, R3, 0x1, P1 ;  /* 0x000000031b117211 */ /* 0x000fc600008f0eff */
[----:B0-----:R0:W5:Y:S02]  /*5500*/  LDG.E.U16 R25, [R14.64] ;  /* 0x000000060e197981 */ /* 0x001164000c1e1500 */
[----:B0-----:R-:W-:Y:S02]  /*5510*/  IADD3 R14, P1, R13, R2, RZ ;  /* 0x000000020d0e7210 */ /* 0x001fe40007f3e0ff */
[----:B------:R-:W-:Y:S01]  /*5520*/  LEA.HI.X.SX32 R13, R19, R3, 0x1, P0 ;  /* 0x00000003130d7211 */ /* 0x000fe200000f0eff */
[----:B----4-:R0:W-:Y:S04]  /*5530*/  STL [R1+0x710], R24 ;  /* 0x0007101801007387 */ /* 0x0101e80000100800 */
[----:B------:R1:W-:Y:S04]  /*5540*/  STL [R1+0x70c], R22 ;  /* 0x00070c1601007387 */ /* 0x0003e80000100800 */
[----:B0-----:R0:W4:Y:S04]  /*5550*/  LDG.E.U16 R24, [R16.64] ;  /* 0x0000000610187981 */ /* 0x001128000c1e1500 */
[----:B-1----:R1:W4:Y:S01]  /*5560*/  LDG.E.U16 R22, [R12.64] ;  /* 0x000000060c167981 */ /* 0x002322000c1e1500 */
[----:B------:R-:W-:-:S02]  /*5570*/  IMAD R15, R0, 0x384, RZ ;  /* 0x00000384000f7824 */ /* 0x000fc400078e02ff */
[----:B------:R-:W-:-:S03]  /*5580*/  IMAD R27, R0, 0x1c2, RZ ;  /* 0x000001c2001b7824 */ /* 0x000fc600078e02ff */
[-C--:B0-----:R-:W-:Y:S01]  /*5590*/  IADD3 R16, P2, R15, R2.reuse, RZ ;  /* 0x000000020f107210 */ /* 0x081fe20007f5e0ff */
[----:B------:R-:W-:Y:S01]  /*55a0*/  IMAD R19, R0, 0x1ca, RZ ;  /* 0x000001ca00137824 */ /* 0x000fe200078e02ff */
[-C--:B------:R-:W-:Y:S01]  /*55b0*/  LEA.HI.X.SX32 R15, R18, R3.reuse, 0x1, P1 ;  /* 0x00000003120f7211 */ /* 0x080fe200008f0eff */
[C---:B-1----:R-:W-:Y:S01]  /*55c0*/  IMAD R13, R0.reuse, 0xe5, RZ ;  /* 0x000000e5000d7824 */ /* 0x042fe200078e02ff */
[-C--:B------:R-:W-:Y:S02]  /*55d0*/  LEA.HI.X.SX32 R17, R27, R3.reuse, 0x1, P2 ;  /* 0x000000031b117211 */ /* 0x080fe400010f0eff */
[----:B------:R-:W-:Y:S01]  /*55e0*/  IADD3 R12, P0, R19, R2, RZ ;  /* 0x00000002130c7210 */ /* 0x000fe20007f1e0ff */
[----:B--2---:R0:W-:Y:S03]  /*55f0*/  STL [R1+0x778], R23 ;  /* 0x0007781701007387 */ /* 0x0041e60000100800 */
[----:B------:R-:W-:Y:S01]  /*5600*/  LEA.HI.X.SX32 R13, R13, R3, 0x1, P0 ;  /* 0x000000030d0d7211 */ /* 0x000fe200000f0eff */
[----:B---3--:R1:W-:Y:S04]  /*5610*/  STL [R1+0x708], R21 ;  /* 0x0007081501007387 */ /* 0x0083e80000100800 */
[----:B0-----:R0:W2:Y:S04]  /*5620*/  LDG.E.U16 R23, [R14.64] ;  /* 0x000000060e177981 */ /* 0x0010a8000c1e1500 */
[----:B-1----:R1:W3:Y:S01]  /*5630*/  LDG.E.U16 R21, [R16.64] ;  /* 0x0000000610157981 */ /* 0x0022e2000c1e1500 */
[----:B0-----:R-:W-:-:S02]  /*5640*/  IMAD R14, R0, 0x394, RZ ;  /* 0x00000394000e7824 */ /* 0x001fc400078e02ff */
[----:B------:R-:W-:-:S03]  /*5650*/  IMAD R15, R0, 0x3a4, RZ ;  /* 0x000003a4000f7824 */ /* 0x000fc600078e02ff */
[-C--:B-1----:R-:W-:Y:S01]  /*5660*/  IADD3 R16, P0, R14, R2.reuse, RZ ;  /* 0x000000020e107210 */ /* 0x082fe20007f1e0ff */
[C---:B------:R-:W-:Y:S01]  /*5670*/  IMAD R27, R0.reuse, 0x1d2, RZ ;  /* 0x000001d2001b7824 */ /* 0x040fe200078e02ff */
[----:B-----5:R0:W-:Y:S01]  /*5680*/  STL [R1+0x704], R5 ;  /* 0x0007040501007387 */ /* 0x0201e20000100800 */
[----:B------:R-:W-:Y:S02]  /*5690*/  IADD3 R14, P1, R15, R2, RZ ;  /* 0x000000020f0e7210 */ /* 0x000fe40007f3e0ff */
[-C--:B------:R-:W-:Y:S01]  /*56a0*/  LEA.HI.X.SX32 R17, R19, R3.reuse, 0x1, P0 ;  /* 0x0000000313117211 */ /* 0x080fe200000f0eff */
[----:B------:R-:W-:Y:S01]  /*56b0*/  IMAD R18, R0, 0x1da, RZ ;  /* 0x000001da00127824 */ /* 0x000fe200078e02ff */
[----:B------:R1:W-:Y:S01]  /*56c0*/  STL [R1+0x770], R26 ;  /* 0x0007701a01007387 */ /* 0x0003e20000100800 */
[----:B------:R-:W-:-:S03]  /*56d0*/  LEA.HI.X.SX32 R15, R27, R3, 0x1, P1 ;  /* 0x000000031b0f7211 */ /* 0x000fc600008f0eff */
[----:B0-----:R0:W5:Y:S01]  /*56e0*/  LDG.E.U16 R5, [R12.64] ;  /* 0x000000060c057981 */ /* 0x001162000c1e1500 */
[----:B------:R-:W-:-:S03]  /*56f0*/  IMAD R19, R0, 0xed, RZ ;  /* 0x000000ed00137824 */ /* 0x000fc600078e02ff */
[----:B-1----:R1:W5:Y:S01]  /*5700*/  LDG.E.U16 R26, [R16.64] ;  /* 0x00000006101a7981 */ /* 0x002362000c1e1500 */
[----:B0-----:R-:W-:Y:S01]  /*5710*/  IMAD R13, R0, 0x3b4, RZ ;  /* 0x000003b4000d7824 */ /* 0x001fe200078e02ff */
[----:B------:R-:W-:Y:S01]  /*5720*/  IADD3 R12, P0, R18, R2, RZ ;  /* 0x00000002120c7210 */ /* 0x000fe20007f1e0ff */
[----:B-1----:R-:W-:-:S03]  /*5730*/  IMAD R17, R0, 0x3c4, RZ ;  /* 0x000003c400117824 */ /* 0x002fc600078e02ff */
[----:B------:R-:W-:Y:S01]  /*5740*/  IADD3 R16, P1, R13, R2, RZ ;  /* 0x000000020d107210 */ /* 0x000fe20007f3e0ff */
[----:B------:R0:W-:Y:S01]  /*5750*/  STL [R1+0x700], R25 ;  /* 0x0007001901007387 */ /* 0x0001e20000100800 */
[----:B------:R-:W-:-:S05]  /*5760*/  LEA.HI.X.SX32 R13, R19, R3, 0x1, P0 ;  /* 0x00000003130d7211 */ /* 0x000fca00000f0eff */
[----:B------:R1:W5:Y:S04]  /*5770*/  LDG.E.U16 R28, [R12.64] ;  /* 0x000000060c1c7981 */ /* 0x000368000c1e1500 */
[----:B0-----:R0:W5:Y:S02]  /*5780*/  LDG.E.U16 R25, [R14.64] ;  /* 0x000000060e197981 */ /* 0x001164000c1e1500 */
[----:B0-----:R-:W-:Y:S02]  /*5790*/  IADD3 R14, P2, R17, R2, RZ ;  /* 0x00000002110e7210 */ /* 0x001fe40007f5e0ff */
[----:B------:R-:W-:Y:S01]  /*57a0*/  LEA.HI.X.SX32 R17, R18, R3, 0x1, P1 ;  /* 0x0000000312117211 */ /* 0x000fe200008f0eff */
[----:B----4-:R-:W-:Y:S04]  /*57b0*/  STL [R1+0x6fc], R24 ;  /* 0x0006fc1801007387 */ /* 0x010fe80000100800 */
[----:B------:R0:W-:Y:S04]  /*57c0*/  STL [R1+0x76c], R22 ;  /* 0x00076c1601007387 */ /* 0x0001e80000100800 */
[----:B0-----:R0:W4:Y:S01]  /*57d0*/  LDG.E.U16 R22, [R16.64] ;  /* 0x0000000610167981 */ /* 0x001122000c1e1500 */
[----:B------:R-:W-:-:S02]  /*57e0*/  IMAD R27, R0, 0x1e2, RZ ;  /* 0x000001e2001b7824 */ /* 0x000fc400078e02ff */
[C---:B------:R-:W-:Y:S02]  /*57f0*/  IMAD R19, R0.reuse, 0x1ea, RZ ;  /* 0x000001ea00137824 */ /* 0x040fe400078e02ff */
[C---:B-1----:R-:W-:Y:S01]  /*5800*/  IMAD R13, R0.reuse, 0xf5, RZ ;  /* 0x000000f5000d7824 */ /* 0x042fe200078e02ff */
[-C--:B------:R-:W-:Y:S02]  /*5810*/  LEA.HI.X.SX32 R15, R27, R3.reuse, 0x1, P2 ;  /* 0x000000031b0f7211 */ /* 0x080fe400010f0eff */
[----:B------:R-:W-:Y:S01]  /*5820*/  IADD3 R12, P0, R19, R2, RZ ;  /* 0x00000002130c7210 */ /* 0x000fe20007f1e0ff */
[C---:B0-----:R-:W-:Y:S02]  /*5830*/  IMAD R16, R0.reuse, 0x3d4, RZ ;  /* 0x000003d400107824 */ /* 0x041fe400078e02ff */
[----:B------:R0:W4:Y:S01]  /*5840*/  LDG.E.U16 R24, [R14.64] ;  /* 0x000000060e187981 */ /* 0x000122000c1e1500 */
[----:B------:R-:W-:Y:S01]  /*5850*/  LEA.HI.X.SX32 R13, R13, R3, 0x1, P0 ;  /* 0x000000030d0d7211 */ /* 0x000fe200000f0eff */
[----:B------:R-:W-:-:S02]  /*5860*/  IMAD R17, R0, 0x3e4, RZ ;  /* 0x000003e400117824 */ /* 0x000fc400078e02ff */
[----:B------:R-:W-:Y:S01]  /*5870*/  IMAD R27, R0, 0x1f2, RZ ;  /* 0x000001f2001b7824 */ /* 0x000fe200078e02ff */
[-C--:B0-----:R-:W-:Y:S01]  /*5880*/  IADD3 R14, P0, R16, R2.reuse, RZ ;  /* 0x00000002100e7210 */ /* 0x081fe20007f1e0ff */
[----:B--2---:R0:W-:Y:S01]  /*5890*/  STL [R1+0x6f8], R23 ;  /* 0x0006f81701007387 */ /* 0x0041e20000100800 */
[----:B------:R-:W-:Y:S02]  /*58a0*/  IADD3 R16, P1, R17, R2, RZ ;  /* 0x0000000211107210 */ /* 0x000fe40007f3e0ff */
[-C--:B------:R-:W-:Y:S01]  /*58b0*/  LEA.HI.X.SX32 R15, R19, R3.reuse, 0x1, P0 ;  /* 0x00000003130f7211 */ /* 0x080fe200000f0eff */
[----:B---3--:R1:W-:Y:S01]  /*58c0*/  STL [R1+0x6f4], R21 ;  /* 0x0006f41501007387 */ /* 0x0083e20000100800 */
[C---:B------:R-:W-:Y:S01]  /*58d0*/  IMAD R18, R0.reuse, 0x1fa, RZ ;  /* 0x000001fa00127824 */ /* 0x040fe200078e02ff */
[----:B------:R-:W-:Y:S01]  /*58e0*/  LEA.HI.X.SX32 R17, R27, R3, 0x1, P1 ;  /* 0x000000031b117211 */ /* 0x000fe200008f0eff */
[C---:B------:R-:W-:Y:S01]  /*58f0*/  IMAD R19, R0.reuse, 0xfd, RZ ;  /* 0x000000fd00137824 */ /* 0x040fe200078e02ff */
[----:B0-----:R0:W2:Y:S04]  /*5900*/  LDG.E.U16 R23, [R14.64] ;  /* 0x000000060e177981 */ /* 0x0010a8000c1e1500 */
[----:B-1----:R1:W3:Y:S01]  /*5910*/  LDG.E.U16 R21, [R12.64] ;  /* 0x000000060c157981 */ /* 0x0022e2000c1e1500 */
[----:B------:R-:W-:-:S03]  /*5920*/  IMAD R27, R0, 0x82, RZ ;  /* 0x00000082001b7824 */ /* 0x000fc600078e02ff */
[----:B-----5:R5:W-:Y:S01]  /*5930*/  STL [R1+0x768], R5 ;  /* 0x0007680501007387 */ /* 0x020be20000100800 */
[----:B-1----:R-:W-:Y:S01]  /*5940*/  IMAD R13, R0, 0x3f4, RZ ;  /* 0x000003f4000d7824 */ /* 0x002fe200078e02ff */
[-C--:B------:R-:W-:Y:S02]  /*5950*/  IADD3 R12, P0, R18, R2.reuse, RZ ;  /* 0x00000002120c7210 */ /* 0x080fe40007f1e0ff */
[----:B------:R1:W-:Y:S01]  /*5960*/  STL [R1+0x6f0], R26 ;  /* 0x0006f01a01007387 */ /* 0x0003e20000100800 */
[----:B-----5:R-:W-:Y:S01]  /*5970*/  IMAD R5, R0, 0x104, RZ ;  /* 0x0000010400057824 */ /* 0x020fe200078e02ff */
[----:B0-----:R-:W-:Y:S02]  /*5980*/  IADD3 R14, P2, R13, R2, RZ ;  /* 0x000000020d0e7210 */ /* 0x001fe40007f5e0ff */
[-C--:B------:R-:W-:Y:S01]  /*5990*/  LEA.HI.X.SX32 R13, R19, R3.reuse, 0x1, P0 ;  /* 0x00000003130d7211 */ /* 0x080fe200000f0eff */
[----:B-1----:R0:W2:Y:S01]  /*59a0*/  LDG.E.U16 R26, [R16.64] ;  /* 0x00000006101a7981 */ /* 0x0020a2000c1e1500 */
[----:B------:R-:W-:-:S02]  /*59b0*/  LEA.HI.X.SX32 R15, R18, R3, 0x1, P2 ;  /* 0x00000003120f7211 */ /* 0x000fc400010f0eff */
[----:B0-----:R-:W-:Y:S01]  /*59c0*/  IADD3 R16, P1, R5, R2, RZ ;  /* 0x0000000205107210 */ /* 0x001fe20007f3e0ff */
[----:B------:R0:W-:Y:S03]  /*59d0*/  STL [R1+0x6ec], R25 ;  /* 0x0006ec1901007387 */ /* 0x0001e60000100800 */
[----:B------:R-:W-:Y:S01]  /*59e0*/  LEA.HI.X.SX32 R17, R27, R3, 0x1, P1 ;  /* 0x000000031b117211 */ /* 0x000fe200008f0eff */
[----:B------:R1:W-:Y:S04]  /*59f0*/  STL [R1+0x764], R28 ;  /* 0x0007641c01007387 */ /* 0x0003e80000100800 */
[----:B0-----:R0:W2:Y:S04]  /*5a00*/  LDG.E.U16 R25, [R12.64] ;  /* 0x000000060c197981 */ /* 0x0010a8000c1e1500 */
[----:B-1----:R1:W2:Y:S04]  /*5a10*/  LDG.E.U16 R28, [R14.64] ;  /* 0x000000060e1c7981 */ /* 0x0022a8000c1e1500 */
[----:B----4-:R4:W-:Y:S04]  /*5a20*/  STL [R1+0x6e8], R22 ;  /* 0x0006e81601007387 */ /* 0x0109e80000100800 */
[----:B----4-:R4:W5:Y:S01]  /*5a30*/  LDG.E.U16 R22, [R16.64] ;  /* 0x0000000610167981 */ /* 0x010962000c1e1500 */
[----:B------:R-:W-:-:S02]  /*5a40*/  IMAD R19, R0, 0x8a, RZ ;  /* 0x0000008a00137824 */ /* 0x000fc400078e02ff */
[C---:B0-----:R-:W-:Y:S02]  /*5a50*/  IMAD R13, R0.reuse, 0x45, RZ ;  /* 0x00000045000d7824 */ /* 0x041fe400078e02ff */
[C---:B------:R-:W-:Y:S01]  /*5a60*/  IMAD R18, R0.reuse, 0x114, RZ ;  /* 0x0000011400127824 */ /* 0x040fe200078e02ff */
[----:B------:R-:W-:Y:S01]  /*5a70*/  IADD3 R12, P0, R19, R2, RZ ;  /* 0x00000002130c7210 */ /* 0x000fe20007f1e0ff */
[----:B------:R-:W-:-:S03]  /*5a80*/  IMAD R5, R0, 0x124, RZ ;  /* 0x0000012400057824 */ /* 0x000fc600078e02ff */
[-C--:B------:R-:W-:Y:S02]  /*5a90*/  LEA.HI.X.SX32 R13, R13, R3.reuse, 0x1, P0 ;  /* 0x000000030d0d7211 */ /* 0x080fe400000f0eff */
[-C--:B-1----:R-:W-:Y:S01]  /*5aa0*/  IADD3 R14, P0, R18, R2.reuse, RZ ;  /* 0x00000002120e7210 */ /* 0x082fe20007f1e0ff */
[C---:B------:R-:W-:Y:S01]  /*5ab0*/  IMAD R27, R0.reuse, 0x92, RZ ;  /* 0x00000092001b7824 */ /* 0x040fe200078e02ff */
[----:B----4-:R-:W-:Y:S01]  /*5ac0*/  IADD3 R16, P1, R5, R2, RZ ;  /* 0x0000000205107210 */ /* 0x010fe20007f3e0ff */
[----:B------:R-:W-:Y:S01]  /*5ad0*/  IMAD R18, R0, 0x9a, RZ ;  /* 0x0000009a00127824 */ /* 0x000fe200078e02ff */
[-C--:B------:R-:W-:Y:S01]  /*5ae0*/  LEA.HI.X.SX32 R15, R19, R3.reuse, 0x1, P0 ;  /* 0x00000003130f7211 */ /* 0x080fe200000f0eff */
[----:B------:R0:W4:Y:S01]  /*5af0*/  LDG.E.U16 R29, [R12.64] ;  /* 0x000000060c1d7981 */ /* 0x000122000c1e1500 */
[----:B------:R-:W-:-:S03]  /*5b00*/  LEA.HI.X.SX32 R17, R27, R3, 0x1, P1 ;  /* 0x000000031b117211 */ /* 0x000fc600008f0eff */
[----:B------:R1:W-:Y:S01]  /*5b10*/  STL [R1+0x6e4], R24 ;  /* 0x0006e41801007387 */ /* 0x0003e20000100800 */
[----:B0-----:R-:W-:Y:S01]  /*5b20*/  IMAD R13, R0, 0x4d, RZ ;  /* 0x0000004d000d7824 */ /* 0x001fe200078e02ff */
[----:B------:R-:W-:Y:S02]  /*5b30*/  IADD3 R12, P0, R18, R2, RZ ;  /* 0x00000002120c7210 */ /* 0x000fe40007f1e0ff */
[----:B---3--:R0:W-:Y:S04]  /*5b40*/  STL [R1+0x760], R21 ;  /* 0x0007601501007387 */ /* 0x0081e80000100800 */
[----:B-1----:R1:W3:Y:S01]  /*5b50*/  LDG.E.U16 R24, [R14.64] ;  /* 0x000000060e187981 */ /* 0x0022e2000c1e1500 */
[----:B------:R-:W-:Y:S01]  /*5b60*/  LEA.HI.X.SX32 R13, R13, R3, 0x1, P0 ;  /* 0x000000030d0d7211 */ /* 0x000fe200000f0eff */
[----:B------:R-:W-:-:S02]  /*5b70*/  IMAD R5, R0, 0x144, RZ ;  /* 0x0000014400057824 */ /* 0x000fc400078e02ff */
[----:B--2---:R2:W-:Y:S01]  /*5b80*/  STL [R1+0x6e0], R23 ;  /* 0x0006e01701007387 */ /* 0x0045e20000100800 */
[C---:B0-----:R-:W-:Y:S02]  /*5b90*/  IMAD R21, R0.reuse, 0x134, RZ ;  /* 0x0000013400157824 */ /* 0x041fe400078e02ff */
[C---:B------:R-:W-:Y:S01]  /*5ba0*/  IMAD R19, R0.reuse, 0xaa, RZ ;  /* 0x000000aa00137824 */ /* 0x040fe200078e02ff */
[----:B--2---:R0:W3:Y:S02]  /*5bb0*/  LDG.E.U16 R23, [R16.64] ;  /* 0x0000000610177981 */ /* 0x0040e4000c1e1500 */
[----:B-1----:R-:W-:Y:S01]  /*5bc0*/  IADD3 R14, P1, R21, R2, RZ ;  /* 0x00000002150e7210 */ /* 0x002fe20007f3e0ff */
[----:B------:R-:W-:Y:S01]  /*5bd0*/  IMAD R27, R0, 0xa2, RZ ;  /* 0x000000a2001b7824 */ /* 0x000fe200078e02ff */
[----:B------:R1:W-:Y:S02]  /*5be0*/  STL [R1+0x6dc], R26 ;  /* 0x0006dc1a01007387 */ /* 0x0003e40000100800 */
[----:B------:R-:W-:-:S02]  /*5bf0*/  LEA.HI.X.SX32 R15, R18, R3, 0x1, P1 ;  /* 0x00000003120f7211 */ /* 0x000fc400008f0eff */
[-C--:B0-----:R-:W-:Y:S01]  /*5c00*/  IADD3 R16, P2, R5, R2.reuse, RZ ;  /* 0x0000000205107210 */ /* 0x081fe20007f5e0ff */
[----:B-1----:R0:W3:Y:S03]  /*5c10*/  LDG.E.U16 R26, [R12.64] ;  /* 0x000000060c1a7981 */ /* 0x0020e6000c1e1500 */
[-C--:B------:R-:W-:Y:S01]  /*5c20*/  LEA.HI.X.SX32 R17, R27, R3.reuse, 0x1, P2 ;  /* 0x000000031b117211 */ /* 0x080fe200010f0eff */
[C---:B0-----:R-:W-:Y:S01]  /*5c30*/  IMAD R13, R0.reuse, 0x55, RZ ;  /* 0x00000055000d7824 */ /* 0x041fe200078e02ff */
[----:B------:R-:W-:Y:S01]  /*5c40*/  IADD3 R12, P0, R19, R2, RZ ;  /* 0x00000002130c7210 */ /* 0x000fe20007f1e0ff */
[----:B------:R0:W-:Y:S03]  /*5c50*/  STL [R1+0x75c], R25 ;  /* 0x00075c1901007387 */ /* 0x0001e60000100800 */
[----:B------:R-:W-:Y:S01]  /*5c60*/  LEA.HI.X.SX32 R13, R13, R3, 0x1, P0 ;  /* 0x000000030d0d7211 */ /* 0x000fe200000f0eff */
[----:B------:R1:W-:Y:S04]  /*5c70*/  STL [R1+0x6d8], R28 ;  /* 0x0006d81c01007387 */ /* 0x0003e80000100800 */
[----:B0-----:R0:W3:Y:S04]  /*5c80*/  LDG.E.U16 R25, [R14.64] ;  /* 0x000000060e197981 */ /* 0x0010e8000c1e1500 */
[----:B-1----:R1:W3:Y:S04]  /*5c90*/  LDG.E.U16 R28, [R16.64] ;  /* 0x00000006101c7981 */ /* 0x0022e8000c1e1500 */
[----:B-----5:R5:W-:Y:S04]  /*5ca0*/  STL [R1+0x6d4], R22 ;  /* 0x0006d41601007387 */ /* 0x020be80000100800 */
[----:B-----5:R5:W2:Y:S01]  /*5cb0*/  LDG.E.U16 R22, [R12.64] ;  /* 0x000000060c167981 */ /* 0x020aa2000c1e1500 */
[----:B------:R-:W-:-:S02]  /*5cc0*/  IMAD R18, R0, 0x154, RZ ;  /* 0x0000015400127824 */ /* 0x000fc400078e02ff */
[C---:B------:R-:W-:Y:S02]  /*5cd0*/  IMAD R5, R0.reuse, 0x164, RZ ;  /* 0x0000016400057824 */ /* 0x040fe400078e02ff */
[----:B------:R-:W-:Y:S01]  /*5ce0*/  IMAD R27, R0, 0xb2, RZ ;  /* 0x000000b2001b7824 */ /* 0x000fe200078e02ff */
[-C--:B0-----:R-:W-:Y:S01]  /*5cf0*/  IADD3 R14, P0, R18, R2.reuse, RZ ;  /* 0x00000002120e7210 */ /* 0x081fe20007f1e0ff */
[C---:B------:R-:W-:Y:S01]  /*5d00*/  IMAD R18, R0.reuse, 0xba, RZ ;  /* 0x000000ba00127824 */ /* 0x040fe200078e02ff */
[-C--:B-1----:R-:W-:Y:S02]  /*5d10*/  IADD3 R16, P1, R5, R2.reuse, RZ ;  /* 0x0000000205107210 */ /* 0x082fe40007f3e0ff */
[-C--:B------:R-:W-:Y:S01]  /*5d20*/  LEA.HI.X.SX32 R15, R19, R3.reuse, 0x1, P0 ;  /* 0x00000003130f7211 */ /* 0x080fe200000f0eff */
[----:B-----5:R-:W-:Y:S01]  /*5d30*/  IMAD R13, R0, 0x5d, RZ ;  /* 0x0000005d000d7824 */ /* 0x020fe200078e02ff */
[----:B------:R-:W-:Y:S01]  /*5d40*/  IADD3 R12, P0, R18, R2, RZ ;  /* 0x00000002120c7210 */ /* 0x000fe20007f1e0ff */
[C---:B------:R-:W-:Y:S01]  /*5d50*/  IMAD R21, R0.reuse, 0x174, RZ ;  /* 0x0000017400157824 */ /* 0x040fe200078e02ff */
[-C--:B------:R-:W-:Y:S01]  /*5d60*/  LEA.HI.X.SX32 R17, R27, R3.reuse, 0x1, P1 ;  /* 0x000000031b117211 */ /* 0x080fe200008f0eff */
[C---:B------:R-:W-:Y:S01]  /*5d70*/  IMAD R5, R0.reuse, 0x184, RZ ;  /* 0x0000018400057824 */ /* 0x040fe200078e02ff */
[----:B----4-:R-:W-:Y:S01]  /*5d80*/  STL [R1+0x758], R29 ;  /* 0x0007581d01007387 */ /* 0x010fe20000100800 */
[----:B------:R-:W-:Y:S01]  /*5d90*/  LEA.HI.X.SX32 R13, R13, R3, 0x1, P0 ;  /* 0x000000030d0d7211 */ /* 0x000fe200000f0eff */
[----:B------:R-:W-:-:S02]  /*5da0*/  IMAD R19, R0, 0xca, RZ ;  /* 0x000000ca00137824 */ /* 0x000fc400078e02ff */
[----:B------:R0:W4:Y:S04]  /*5db0*/  LDG.E.U16 R27, [R14.64] ;  /* 0x000000060e1b7981 */ /* 0x000128000c1e1500 */
[----:B---3--:R1:W-:Y:S01]  /*5dc0*/  STL [R1+0x6d0], R24 ;  /* 0x0006d01801007387 */ /* 0x0083e20000100800 */
[----:B0-----:R-:W-:-:S03]  /*5dd0*/  IADD3 R14, P1, R21, R2, RZ ;  /* 0x00000002150e7210 */ /* 0x001fc60007f3e0ff */
[----:B-1----:R0:W3:Y:S01]  /*5de0*/  LDG.E.U16 R24, [R16.64] ;  /* 0x0000000610187981 */ /* 0x0020e2000c1e1500 */
[----:B------:R-:W-:-:S03]  /*5df0*/  LEA.HI.X.SX32 R15, R18, R3, 0x1, P1 ;  /* 0x00000003120f7211 */ /* 0x000fc600008f0eff */
[----:B------:R1:W-:Y:S04]  /*5e00*/  STL [R1+0x6cc], R23 ;  /* 0x0006cc1701007387 */ /* 0x0003e80000100800 */
[----:B------:R5:W3:Y:S01]  /*5e10*/  LDG.E.U16 R21, [R14.64] ;  /* 0x000000060e157981 */ /* 0x000ae2000c1e1500 */
[----:B0-----:R-:W-:-:S03]  /*5e20*/  IADD3 R16, P2, R5, R2, RZ ;  /* 0x0000000205107210 */ /* 0x001fc60007f5e0ff */
[----:B-1----:R0:W3:Y:S01]  /*5e30*/  LDG.E.U16 R23, [R12.64] ;  /* 0x000000060c177981 */ /* 0x0020e2000c1e1500 */
[----:B------:R-:W-:Y:S01]  /*5e40*/  LEA.HI.X.SX32 R17, R11, R3, 0x1, P2 ;  /* 0x000000030b117211 */ /* 0x000fe200010f0eff */
[C---:B------:R-:W-:Y:S02]  /*5e50*/  IMAD R11, R0.reuse, 0x194, RZ ;  /* 0x00000194000b7824 */ /* 0x040fe400078e02ff */
[----:B0-----:R-:W-:Y:S01]  /*5e60*/  IMAD R13, R0, 0x65, RZ ;  /* 0x00000065000d7824 */ /* 0x001fe200078e02ff */
[----:B------:R-:W-:-:S04]  /*5e70*/  IADD3 R12, P0, R19, R2, RZ ;  /* 0x00000002130c7210 */ /* 0x000fc80007f1e0ff */
[-C--:B------:R-:W-:Y:S02]  /*5e80*/  LEA.HI.X.SX32 R13, R13, R3.reuse, 0x1, P0 ;  /* 0x000000030d0d7211 */ /* 0x080fe400000f0eff */
[----:B-----5:R-:W-:Y:S01]  /*5e90*/  IADD3 R14, P0, R11, R2, RZ ;  /* 0x000000020b0e7210 */ /* 0x020fe20007f1e0ff */
[----:B------:R0:W-:Y:S03]  /*5ea0*/  STL [R1+0x754], R26 ;  /* 0x0007541a01007387 */ /* 0x0001e60000100800 */
[----:B------:R-:W-:Y:S01]  /*5eb0*/  LEA.HI.X.SX32 R15, R19, R3, 0x1, P0 ;  /* 0x00000003130f7211 */ /* 0x000fe200000f0eff */
[----:B------:R1:W-:Y:S04]  /*5ec0*/  STL [R1+0x6c8], R25 ;  /* 0x0006c81901007387 */ /* 0x0003e80000100800 */
[----:B0-----:R0:W3:Y:S04]  /*5ed0*/  LDG.E.U16 R26, [R16.64] ;  /* 0x00000006101a7981 */ /* 0x0010e8000c1e1500 */
[----:B------:R-:W-:Y:S04]  /*5ee0*/  STL [R1+0x6c4], R28 ;  /* 0x0006c41c01007387 */ /* 0x000fe80000100800 */
[----:B-1----:R1:W3:Y:S04]  /*5ef0*/  LDG.E.U16 R25, [R12.64] ;  /* 0x000000060c197981 */ /* 0x0022e8000c1e1500 */
[----:B--2---:R2:W-:Y:S04]  /*5f00*/  STL [R1+0x750], R22 ;  /* 0x0007501601007387 */ /* 0x0045e80000100800 */
[----:B--2---:R2:W5:Y:S01]  /*5f10*/  LDG.E.U16 R22, [R14.64] ;  /* 0x000000060e167981 */ /* 0x004562000c1e1500 */
[----:B------:R-:W-:-:S02]  /*5f20*/  IMAD R5, R0, 0x1a4, RZ ;  /* 0x000001a400057824 */ /* 0x000fc400078e02ff */
[----:B------:R-:W-:-:S03]  /*5f30*/  IMAD R18, R0, 0xda, RZ ;  /* 0x000000da00127824 */ /* 0x000fc600078e02ff */
[-C--:B0-----:R-:W-:Y:S01]  /*5f40*/  IADD3 R16, P1, R5, R2.reuse, RZ ;  /* 0x0000000205107210 */ /* 0x081fe20007f3e0ff */
[----:B------:R-:W-:Y:S01]  /*5f50*/  IMAD R11, R0, 0x1b4, RZ ;  /* 0x000001b4000b7824 */ /* 0x000fe200078e02ff */
[-C--:B-1----:R-:W-:Y:S01]  /*5f60*/  IADD3 R12, P0, R18, R2.reuse, RZ ;  /* 0x00000002120c7210 */ /* 0x082fe20007f1e0ff */
[----:B------:R-:W-:Y:S01]  /*5f70*/  IMAD R13, R0, 0x6d, RZ ;  /* 0x0000006d000d7824 */ /* 0x000fe200078e02ff */
[-C--:B------:R-:W-:Y:S01]  /*5f80*/  LEA.HI.X.SX32 R17, R20, R3.reuse, 0x1, P1 ;  /* 0x0000000314117211 */ /* 0x080fe200008f0eff */
[C---:B------:R-:W-:Y:S01]  /*5f90*/  IMAD R5, R0.reuse, 0x1c4, RZ ;  /* 0x000001c400057824 */ /* 0x040fe200078e02ff */
[----:B--2---:R-:W-:Y:S02]  /*5fa0*/  IADD3 R14, P1, R11, R2, RZ ;  /* 0x000000020b0e7210 */ /* 0x004fe40007f3e0ff */
[----:B------:R-:W-:Y:S01]  /*5fb0*/  LEA.HI.X.SX32 R13, R13, R3, 0x1, P0 ;  /* 0x000000030d0d7211 */ /* 0x000fe200000f0eff */
[----:B------:R-:W0:Y:S01]  /*5fc0*/  S2R R11, SR_TID.X ;  /* 0x00000000000b7919 */ /* 0x000e220000002100 */
[----:B------:R-:W-:-:S03]  /*5fd0*/  IMAD R19, R0, 0xea, RZ ;  /* 0x000000ea00137824 */ /* 0x000fc600078e02ff */
[----:B------:R1:W2:Y:S01]  /*5fe0*/  LDG.E.U16 R28, [R16.64] ;  /* 0x00000006101c7981 */ /* 0x0002a2000c1e1500 */
[----:B------:R-:W-:-:S03]  /*5ff0*/  LEA.HI.X.SX32 R15, R18, R3, 0x1, P1 ;  /* 0x00000003120f7211 */ /* 0x000fc600008f0eff */
[----:B----4-:R4:W-:Y:S01]  /*6000*/  STL [R1+0x6c0], R27 ;  /* 0x0006c01b01007387 */ /* 0x0109e20000100800 */
[----:B-1----:R-:W-:Y:S01]  /*6010*/  IADD3 R16, P2, R5, R2, RZ ;  /* 0x0000000205107210 */ /* 0x002fe20007f5e0ff */
[----:B------:R-:W-:Y:S02]  /*6020*/  IMAD R5, R0, 0x1d4, RZ ;  /* 0x000001d400057824 */ /* 0x000fe400078e02ff */
[----:B----4-:R1:W4:Y:S01]  /*6030*/  LDG.E.U16 R27, [R12.64] ;  /* 0x000000060c1b7981 */ /* 0x010322000c1e1500 */
[----:B------:R-:W-:-:S03]  /*6040*/  LEA.HI.X.SX32 R17, R10, R3, 0x1, P2 ;  /* 0x000000030a117211 */ /* 0x000fc600010f0eff */
[----:B---3--:R3:W-:Y:S01]  /*6050*/  STL [R1+0x6bc], R24 ;  /* 0x0006bc1801007387 */ /* 0x0087e20000100800 */
[C---:B------:R-:W-:Y:S02]  /*6060*/  IMAD R10, R0.reuse, 0x1e4, RZ ;  /* 0x000001e4000a7824 */ /* 0x040fe400078e02ff */
[----:B-1----:R-:W-:Y:S01]  /*6070*/  IMAD R13, R0, 0x75, RZ ;  /* 0x00000075000d7824 */ /* 0x002fe200078e02ff */
[----:B------:R-:W-:Y:S01]  /*6080*/  IADD3 R12, P0, R19, R2, RZ ;  /* 0x00000002130c7210 */ /* 0x000fe20007f1e0ff */
[----:B------:R1:W-:Y:S04]  /*6090*/  STL [R1+0x74c], R23 ;  /* 0x00074c1701007387 */ /* 0x0003e80000100800 */
[----:B---3--:R3:W4:Y:S01]  /*60a0*/  LDG.E.U16 R24, [R14.64] ;  /* 0x000000060e187981 */ /* 0x008722000c1e1500 */
[----:B------:R-:W-:-:S03]  /*60b0*/  LEA.HI.X.SX32 R13, R13, R3, 0x1, P0 ;  /* 0x000000030d0d7211 */ /* 0x000fc600000f0eff */
[----:B-1----:R1:W4:Y:S01]  /*60c0*/  LDG.E.U16 R23, [R16.64] ;  /* 0x0000000610177981 */ /* 0x002322000c1e1500 */
[----:B------:R-:W-:-:S03]  /*60d0*/  IADD3 R18, P1, R10, R2, RZ ;  /* 0x000000020a127210 */ /* 0x000fc60007f3e0ff */
[----:B------:R0:W-:Y:S01]  /*60e0*/  STL [R1+0x6b8], R21 ;  /* 0x0006b81501007387 */ /* 0x0001e20000100800 */
[----:B-1----:R-:W-:-:S03]  /*60f0*/  IADD3 R16, P0, R5, R2, RZ ;  /* 0x0000000205107210 */ /* 0x002fc60007f1e0ff */
[----:B0-----:R0:W4:Y:S01]  /*6100*/  LDG.E.U16 R21, [R12.64] ;  /* 0x000000060c157981 */ /* 0x001122000c1e1500 */
[-C--:B------:R-:W-:Y:S02]  /*6110*/  LEA.HI.X.SX32 R17, R19, R3.reuse, 0x1, P0 ;  /* 0x0000000313117211 */ /* 0x080fe400000f0eff */
[----:B------:R-:W-:Y:S01]  /*6120*/  LEA.HI.X.SX32 R19, R4, R3, 0x1, P1 ;  /* 0x0000000304137211 */ /* 0x000fe200008f0eff */
[----:B------:R-:W-:Y:S04]  /*6130*/  STL [R1+0x6b4], R26 ;  /* 0x0006b41a01007387 */ /* 0x000fe80000100800 */
[----:B------:R1:W-:Y:S04]  /*6140*/  STL [R1+0x748], R25 ;  /* 0x0007481901007387 */ /* 0x0003e80000100800 */
[----:B------:R-:W4:Y:S04]  /*6150*/  LDL.LU R4, [R1+0x210] ;  /* 0x0002100001047983 */ /* 0x000f280000300800 */
[----:B------:R0:W4:Y:S04]  /*6160*/  LDG.E.U16 R10, [R16.64] ;  /* 0x00000006100a7981 */ /* 0x000128000c1e1500 */
[----:B------:R-:W4:Y:S04]  /*6170*/  LDL.LU R20, [R1+0x214] ;  /* 0x0002140001147983 */ /* 0x000f280000300800 */
[----:B-----5:R5:W-:Y:S01]  /*6180*/  STL [R1+0x6b0], R22 ;  /* 0x0006b01601007387 */ /* 0x020be20000100800 */
[----:B---3--:R-:W-:-:S02]  /*6190*/  IMAD R15, R0, 0xfa, RZ ;  /* 0x000000fa000f7824 */ /* 0x008fc400078e02ff */
[C---:B------:R-:W-:Y:S01]  /*61a0*/  IMAD R5, R0.reuse, 0x1f4, RZ ;  /* 0x000001f400057824 */ /* 0x040fe200078e02ff */
[----:B-1----:R-:W3:Y:S01]  /*61b0*/  LDL.LU R25, [R1+0x1b0] ;  /* 0x0001b00001197983 */ /* 0x002ee20000300800 */
[----:B0-----:R-:W-:-:S03]  /*61c0*/  IMAD R13, R0, 0x7d, RZ ;  /* 0x0000007d000d7824 */ /* 0x001fc600078e02ff */
[----:B------:R-:W3:Y:S01]  /*61d0*/  LDL.LU R26, [R1+0x1dc] ;  /* 0x0001dc00011a7983 */ /* 0x000ee20000300800 */
[----:B-----5:R-:W-:-:S03]  /*61e0*/  LOP3.LUT R22, R11, 0xff, RZ, 0xc0, !PT ;  /* 0x000000ff0b167812 */ /* 0x020fc600078ec0ff */
[----:B------:R0:W5:Y:S01]  /*61f0*/  LDG.E.U16 R11, [R18.64] ;  /* 0x00000006120b7981 */ /* 0x000162000c1e1500 */
[----:B------:R-:W-:-:S03]  /*6200*/  IADD3 R12, P0, R15, R2, RZ ;  /* 0x000000020f0c7210 */ /* 0x000fc60007f1e0ff */
[----:B------:R-:W3:Y:S01]  /*6210*/  LDL.LU R29, [R1+0x1a8] ;  /* 0x0001a800011d7983 */ /* 0x000ee20000300800 */
[----:B------:R-:W-:-:S03]  /*6220*/  IADD3 R14, P2, R5, R2, RZ ;  /* 0x00000002050e7210 */ /* 0x000fc60007f5e0ff */
[----:B--2---:R-:W-:Y:S04]  /*6230*/  STL [R1+0x6ac], R28 ;  /* 0x0006ac1c01007387 */ /* 0x004fe80000100800 */
[----:B------:R-:W-:Y:S01]  /*6240*/  STL [R1+0x2040], R2 ;  /* 0x0020400201007387 */ /* 0x000fe20000100800 */
[----:B------:R-:W-:-:S03]  /*6250*/  LEA.HI.X.SX32 R13, R13, R3, 0x1, P0 ;  /* 0x000000030d0d7211 */ /* 0x000fc600000f0eff */
[----:B------:R1:W-:Y:S01]  /*6260*/  STL [R1+0x203c], R3 ;  /* 0x00203c0301007387 */ /* 0x0003e20000100800 */
[----:B------:R-:W-:-:S03]  /*6270*/  LEA.HI.X.SX32 R15, R15, R3, 0x1, P2 ;  /* 0x000000030f0f7211 */ /* 0x000fc600010f0eff */
[----:B----4-:R-:W-:Y:S04]  /*6280*/  STL [R1+0x744], R27 ;  /* 0x0007441b01007387 */ /* 0x010fe80000100800 */
[----:B0-----:R-:W2:Y:S04]  /*6290*/  LDL.LU R18, [R1+0x1b8] ;  /* 0x0001b80001127983 */ /* 0x001ea80000300800 */
[----:B------:R-:W4:Y:S04]  /*62a0*/  LDL.LU R19, [R1+0x1a4] ;  /* 0x0001a40001137983 */ /* 0x000f280000300800 */
[----:B-1----:R-:W2:Y:S04]  /*62b0*/  LDL.LU R3, [R1+0x1e8] ;  /* 0x0001e80001037983 */ /* 0x002ea80000300800 */
[----:B------:R-:W-:Y:S04]  /*62c0*/  STL [R1+0x6a8], R24 ;  /* 0x0006a81801007387 */ /* 0x000fe80000100800 */
[----:B------:R-:W2:Y:S04]  /*62d0*/  LDL.LU R2, [R1+0x1d8] ;  /* 0x0001d80001027983 */ /* 0x000ea80000300800 */
[----:B------:R-:W2:Y:S04]  /*62e0*/  LDL.LU R28, [R1+0x194] ;  /* 0x00019400011c7983 */ /* 0x000ea80000300800 */
[----:B------:R-:W2:Y:S04]  /*62f0*/  LDL.LU R16, [R1+0x190] ;  /* 0x0001900001107983 */ /* 0x000ea80000300800 */
[----:B------:R-:W-:Y:S04]  /*6300*/  STL [R1+0x6a4], R23 ;  /* 0x0006a41701007387 */ /* 0x000fe80000100800 */
[----:B------:R-:W2:Y:S04]  /*6310*/  LDL.LU R17, [R1+0x1d4] ;  /* 0x0001d40001117983 */ /* 0x000ea80000300800 */
[----:B------:R-:W2:Y:S04]  /*6320*/  LDL.LU R0, [R1+0x188] ;  /* 0x0001880001007983 */ /* 0x000ea80000300800 */
[----:B------:R0:W-:Y:S04]  /*6330*/  STL [R1+0x740], R21 ;  /* 0x0007401501007387 */ /* 0x0001e80000100800 */
[----:B------:R-:W2:Y:S04]  /*6340*/  LDL.LU R5, [R1+0x184] ;  /* 0x0001840001057983 */ /* 0x000ea80000300800 */
[----:B0-----:R-:W2:Y:S04]  /*6350*/  LDL.LU R21, [R1+0x1cc] ;  /* 0x0001cc0001157983 */ /* 0x001ea80000300800 */
[----:B------:R-:W2:Y:S04]  /*6360*/  LDL.LU R24, [R1+0x1c8] ;  /* 0x0001c80001187983 */ /* 0x000ea80000300800 */
[----:B------:R-:W2:Y:S04]  /*6370*/  LDL.LU R27, [R1+0x1bc] ;  /* 0x0001bc00011b7983 */ /* 0x000ea80000300800 */
[----:B------:R0:W-:Y:S04]  /*6380*/  STL [R1+0x6a0], R10 ;  /* 0x0006a00a01007387 */ /* 0x0001e80000100800 */
[----:B0-----:R0:W2:Y:S04]  /*6390*/  LDG.E.U16 R10, [R12.64] ;  /* 0x000000060c0a7981 */ /* 0x0010a8000c1e1500 */
[----:B0-----:R-:W3:Y:S04]  /*63a0*/  LDL.LU R12, [R1+0x1f0] ;  /* 0x0001f000010c7983 */ /* 0x001ee80000300800 */
[----:B------:R-:W3:Y:S04]  /*63b0*/  LDL.LU R13, [R1+0x1e0] ;  /* 0x0001e000010d7983 */ /* 0x000ee80000300800 */
[----:B-----5:R0:W-:Y:S04]  /*63c0*/  STL [R1+0x69c], R11 ;  /* 0x00069c0b01007387 */ /* 0x0201e80000100800 */
[----:B0-----:R0:W5:Y:S04]  /*63d0*/  LDG.E.U16 R11, [R14.64] ;  /* 0x000000060e0b7981 */ /* 0x001168000c1e1500 */
[----:B0-----:R-:W3:Y:S04]  /*63e0*/  LDL.LU R14, [R1+0x20c] ;  /* 0x00020c00010e7983 */ /* 0x001ee80000300800 */
[----:B------:R-:W3:Y:S01]  /*63f0*/  LDL.LU R15, [R1+0x204] ;  /* 0x00020400010f7983 */ /* 0x000ee20000300800 */
[----:B------:R-:W-:-:S05]  /*6400*/  IMAD.SHL.U32 R23, R22, 0x2, RZ ;  /* 0x0000000216177824 */ /* 0x000fca00078e00ff */
[----:B------:R-:W-:Y:S04]  /*6410*/  STS.U16 [R23+0x1000], R4 ;  /* 0x0010000417007388 */ /* 0x000fe80000000400 */
[----:B------:R-:W-:Y:S04]  /*6420*/  STS.U16 [R23], R20 ;  /* 0x0000001417007388 */ /* 0x000fe80000000400 */
[----:B--2---:R0:W-:Y:S04]  /*6430*/  STL [R1+0x73c], R10 ;  /* 0x00073c0a01007387 */ /* 0x0041e80000100800 */
[----:B0-----:R-:W2:Y:S04]  /*6440*/  LDL.LU R10, [R1+0x168] ;  /* 0x00016800010a7983 */ /* 0x001ea80000300800 */
[----:B-----5:R0:W-:Y:S04]  /*6450*/  STL [R1+0x698], R11 ;  /* 0x0006980b01007387 */ /* 0x0201e80000100800 */
[----:B0-----:R-:W5:Y:S04]  /*6460*/  LDL.LU R11, [R1+0x15c] ;  /* 0x00015c00010b7983 */ /* 0x001f680000300800 */
[----:B------:R-:W5:Y:S04]  /*6470*/  LDL.LU R4, [R1+0x1ac] ;  /* 0x0001ac0001047983 */ /* 0x000f680000300800 */
[----:B------:R-:W5:Y:S04]  /*6480*/  LDL.LU R20, [R1+0x154] ;  /* 0x0001540001147983 */ /* 0x000f680000300800 */
[----:B---3--:R-:W-:Y:S04]  /*6490*/  STS.U16 [R23+0x2000], R14 ;  /* 0x0020000e17007388 */ /* 0x008fe80000000400 */
[----:B------:R-:W-:Y:S04]  /*64a0*/  STS.U16 [R23+0x4000], R15 ;  /* 0x0040000f17007388 */ /* 0x000fe80000000400 */
[----:B------:R-:W-:Y:S04]  /*64b0*/  STS.U16 [R23+0x8000], R12 ;  /* 0x0080000c17007388 */ /* 0x000fe80000000400 */
[----:B------:R-:W-:Y:S04]  /*64c0*/  STS.U16 [R23+0x10000], R13 ;  /* 0x0100000d17007388 */ /* 0x000fe80000000400 */
[----:B------:R-:W-:Y:S04]  /*64d0*/  STS.U16 [R23+0x20000], R18 ;  /* 0x0200001217007388 */ /* 0x000fe80000000400 */
[----:B------:R0:W-:Y:S04]  /*64e0*/  STS.U16 [R23+0x21000], R25 ;  /* 0x0210001917007388 */ /* 0x0001e80000000400 */
[----:B------:R1:W-:Y:S04]  /*64f0*/  STS.U16 [R23+0x11000], R26 ;  /* 0x0110001a17007388 */ /* 0x0003e80000000400 */
[----:B------:R3:W-:Y:S04]  /*6500*/  STS.U16 [R23+0x22000], R29 ;  /* 0x0220001d17007388 */ /* 0x0007e80000000400 */
[----:B0-----:R-:W5:Y:S04]  /*6510*/  LDL.LU R25, [R1+0x150] ;  /* 0x0001500001197983 */ /* 0x001f680000300800 */
[----:B-1----:R-:W5:Y:S04]  /*6520*/  LDL.LU R26, [R1+0x1a0] ;  /* 0x0001a000011a7983 */ /* 0x002f680000300800 */
[----:B---3--:R-:W3:Y:S04]  /*6530*/  LDL.LU R29, [R1+0x19c] ;  /* 0x00019c00011d7983 */ /* 0x008ee80000300800 */
[----:B----4-:R-:W-:Y:S04]  /*6540*/  STS.U16 [R23+0x23000], R19 ;  /* 0x0230001317007388 */ /* 0x010fe80000000400 */
[----:B------:R-:W-:Y:S04]  /*6550*/  STS.U16 [R23+0x9000], R3 ;  /* 0x0090000317007388 */ /* 0x000fe80000000400 */
[----:B------:R-:W-:Y:S04]  /*6560*/  STS.U16 [R23+0x12000], R2 ;  /* 0x0120000217007388 */ /* 0x000fe80000000400 */
[----:B------:R0:W-:Y:S04]  /*6570*/  STS.U16 [R23+0x24000], R28 ;  /* 0x0240001c17007388 */ /* 0x0001e80000000400 */
[----:B------:R-:W-:Y:S04]  /*6580*/  STS.U16 [R23+0x25000], R16 ;  /* 0x0250001017007388 */ /* 0x000fe80000000400 */
[----:B0-----:R-:W4:Y:S04]  /*6590*/  LDL.LU R28, [R1+0x13c] ;  /* 0x00013c00011c7983 */ /* 0x001f280000300800 */
[----:B------:R0:W-:Y:S04]  /*65a0*/  STS.U16 [R23+0x13000], R17 ;  /* 0x0130001117007388 */ /* 0x0001e80000000400 */
[----:B------:R-:W-:Y:S04]  /*65b0*/  STS.U16 [R23+0x26000], R0 ;  /* 0x0260000017007388 */ /* 0x000fe80000000400 */
[----:B------:R1:W-:Y:S04]  /*65c0*/  STS.U16 [R23+0x27000], R5 ;  /* 0x0270000517007388 */ /* 0x0003e80000000400 */
[----:B------:R1:W-:Y:S04]  /*65d0*/  STS.U16 [R23+0x5000], R21 ;  /* 0x0050001517007388 */ /* 0x0003e80000000400 */
[----:B0-----:R-:W4:Y:S04]  /*65e0*/  LDL.LU R17, [R1+0x138] ;  /* 0x0001380001117983 */ /* 0x001f280000300800 */
[----:B------:R-:W-:Y:S04]  /*65f0*/  STS.U16 [R23+0xa000], R24 ;  /* 0x00a0001817007388 */ /* 0x000fe80000000400 */
[----:B-1----:R-:W4:Y:S04]  /*6600*/  LDL.LU R5, [R1+0x18c] ;  /* 0x00018c0001057983 */ /* 0x002f280000300800 */
[----:B------:R0:W-:Y:S04]  /*6610*/  STS.U16 [R23+0x14000], R27 ;  /* 0x0140001b17007388 */ /* 0x0001e80000000400 */
[----:B------:R-:W4:Y:S04]  /*6620*/  LDL.LU R21, [R1+0x130] ;  /* 0x0001300001157983 */ /* 0x000f280000300800 */
[----:B0-----:R-:W4:Y:S04]  /*6630*/  LDL.LU R27, [R1+0x12c] ;  /* 0x00012c00011b7983 */ /* 0x001f280000300800 */
[----:B--2---:R0:W-:Y:S04]  /*6640*/  STS.U16 [R23+0x28000], R10 ;  /* 0x0280000a17007388 */ /* 0x0041e80000000400 */
[----:B0-----:R-:W4:Y:S04]  /*6650*/  LDL.LU R10, [R1+0x180] ;  /* 0x00018000010a7983 */ /* 0x001f280000300800 */
[----:B-----5:R0:W-:Y:S04]  /*6660*/  STS.U16 [R23+0x29000], R11 ;  /* 0x0290000b17007388 */ /* 0x0201e80000000400 */
[----:B------:R1:W-:Y:S04]  /*6670*/  STS.U16 [R23+0x15000], R4 ;  /* 0x0150000417007388 */ /* 0x0003e80000000400 */
[----:B------:R5:W-:Y:S04]  /*6680*/  STS.U16 [R23+0x2a000], R20 ;  /* 0x02a0001417007388 */ /* 0x000be80000000400 */
[----:B0-----:R-:W2:Y:S04]  /*6690*/  LDL.LU R11, [R1+0x17c] ;  /* 0x00017c00010b7983 */ /* 0x001ea80000300800 */
[----:B-1----:R-:W2:Y:S04]  /*66a0*/  LDL.LU R4, [R1+0x178] ;  /* 0x0001780001047983 */ /* 0x002ea80000300800 */
[----:B-----5:R-:W5:Y:S04]  /*66b0*/  LDL.LU R20, [R1+0x16c] ;  /* 0x00016c0001147983 */ /* 0x020f680000300800 */
[----:B------:R-:W5:Y:S04]  /*66c0*/  LDL.LU R14, [R1+0x118] ;  /* 0x00011800010e7983 */ /* 0x000f680000300800 */
[----:B------:R-:W5:Y:S04]  /*66d0*/  LDL.LU R13, [R1+0x10c] ;  /* 0x00010c00010d7983 */ /* 0x000f680000300800 */
[----:B------:R-:W5:Y:S04]  /*66e0*/  LDL.LU R18, [R1+0x158] ;  /* 0x0001580001127983 */ /* 0x000f680000300800 */
[----:B------:R-:W5:Y:S04]  /*66f0*/  LDL.LU R0, [R1+0x104] ;  /* 0x0001040001007983 */ /* 0x000f680000300800 */
[----:B------:R-:W5:Y:S04]  /*6700*/  LDL.LU R15, [R1+0x100] ;  /* 0x00010000010f7983 */ /* 0x000f680000300800 */
[----:B------:R-:W-:Y:S04]  /*6710*/  STS.U16 [R23+0x2b000], R25 ;  /* 0x02b0001917007388 */ /* 0x000fe80000000400 */
[----:B------:R-:W-:Y:S04]  /*6720*/  STS.U16 [R23+0xb000], R26 ;  /* 0x00b0001a17007388 */ /* 0x000fe80000000400 */
[----:B------:R-:W5:Y:S04]  /*6730*/  LDL.LU R12, [R1+0x148] ;  /* 0x00014800010c7983 */ /* 0x000f680000300800 */
[----:B---3--:R0:W-:Y:S04]  /*6740*/  STS.U16 [R23+0x16000], R29 ;  /* 0x0160001d17007388 */ /* 0x0081e80000000400 */
[----:B------:R-:W3:Y:S04]  /*6750*/  LDL.LU R19, [R1+0x144] ;  /* 0x0001440001137983 */ /* 0x000ee80000300800 */
[----:B0-----:R-:W3:Y:S04]  /*6760*/  LDL.LU R29, [R1+0xf4] ;  /* 0x0000f400011d7983 */ /* 0x001ee80000300800 */
[----:B------:R-:W3:Y:S04]  /*6770*/  LDL.LU R3, [R1+0xec] ;  /* 0x0000ec0001037983 */ /* 0x000ee80000300800 */
[----:B------:R-:W3:Y:S04]  /*6780*/  LDL.LU R2, [R1+0x134] ;  /* 0x0001340001027983 */ /* 0x000ee80000300800 */
[----:B------:R-:W3:Y:S04]  /*6790*/  LDL.LU R16, [R1+0xe4] ;  /* 0x0000e40001107983 */ /* 0x000ee80000300800 */
[----:B------:R-:W3:Y:S04]  /*67a0*/  LDL.LU R24, [R1+0xdc] ;  /* 0x0000dc0001187983 */ /* 0x000ee80000300800 */
[----:B------:R-:W3:Y:S04]  /*67b0*/  LDL.LU R25, [R1+0x128] ;  /* 0x0001280001197983 */ /* 0x000ee80000300800 */
[----:B----4-:R0:W-:Y:S04]  /*67c0*/  STS.U16 [R23+0x2c000], R28 ;  /* 0x02c0001c17007388 */ /* 0x0101e80000000400 */
[----:B------:R-:W4:Y:S04]  /*67d0*/  LDL.LU R26, [R1+0x120] ;  /* 0x00012000011a7983 */ /* 0x000f280000300800 */
[----:B0-----:R-:W4:Y:S04]  /*67e0*/  LDL.LU R28, [R1+0x11c] ;  /* 0x00011c00011c7983 */ /* 0x001f280000300800 */
[----:B------:R0:W-:Y:S04]  /*67f0*/  STS.U16 [R23+0x2d000], R17 ;  /* 0x02d0001117007388 */ /* 0x0001e80000000400 */
[----:B------:R1:W-:Y:S04]  /*6800*/  STS.U16 [R23+0x17000], R5 ;  /* 0x0170000517007388 */ /* 0x0003e80000000400 */
[----:B0-----:R-:W4:Y:S04]  /*6810*/  LDL.LU R17, [R1+0x7c] ;  /* 0x00007c0001117983 */ /* 0x001f280000300800 */
[----:B------:R0:W-:Y:S04]  /*6820*/  STS.U16 [R23+0x2e000], R21 ;  /* 0x02e0001517007388 */ /* 0x0001e80000000400 */
[----:B-1----:R-:W4:Y:S04]  /*6830*/  LDL.LU R5, [R1+0x74] ;  /* 0x0000740001057983 */ /* 0x002f280000300800 */
[----:B------:R1:W-:Y:S04]  /*6840*/  STS.U16 [R23+0x2f000], R27 ;  /* 0x02f0001b17007388 */ /* 0x0003e80000000400 */
[----:B0-----:R-:W4:Y:S04]  /*6850*/  LDL.LU R21, [R1+0x108] ;  /* 0x0001080001157983 */ /* 0x001f280000300800 */
[----:B-1----:R-:W4:Y:S04]  /*6860*/  LDL.LU R27, [R1+0x6c] ;  /* 0x00006c00011b7983 */ /* 0x002f280000300800 */
[----:B------:R0:W-:Y:S04]  /*6870*/  STS.U16 [R23+0x3000], R10 ;  /* 0x0030000a17007388 */ /* 0x0001e80000000400 */
[----:B0-----:R-:W4:Y:S04]  /*6880*/  LDL.LU R10, [R1+0x2054] ;  /* 0x00205400010a7983 */ /* 0x001f280000300800 */
[----:B--2---:R0:W-:Y:S04]  /*6890*/  STS.U16 [R23+0x6000], R11 ;  /* 0x0060000b17007388 */ /* 0x0041e80000000400 */
[----:B------:R1:W-:Y:S04]  /*68a0*/  STS.U16 [R23+0xc000], R4 ;  /* 0x00c0000417007388 */ /* 0x0003e80000000400 */
[----:B-----5:R2:W-:Y:S04]  /*68b0*/  STS.U16 [R23+0x18000], R20 ;  /* 0x0180001417007388 */ /* 0x0205e80000000400 */
[----:B0-----:R-:W5:Y:S04]  /*68c0*/  LDL.LU R11, [R1+0x2050] ;  /* 0x00205000010b7983 */ /* 0x001f680000300800 */
[----:B-1----:R-:W5:Y:S04]  /*68d0*/  LDL.LU R4, [R1+0x204c] ;  /* 0x00204c0001047983 */ /* 0x002f680000300800 */
[----:B------:R-:W-:Y:S04]  /*68e0*/  STS.U16 [R23+0x30000], R14 ;  /* 0x0300000e17007388 */ /* 0x000fe80000000400 */
[----:B--2---:R-:W2:Y:S04]  /*68f0*/  LDL.LU R20, [R1+0x2048] ;  /* 0x0020480001147983 */ /* 0x004ea80000300800 */
[----:B------:R0:W-:Y:S04]  /*6900*/  STS.U16 [R23+0x31000], R13 ;  /* 0x0310000d17007388 */ /* 0x0001e80000000400 */
[----:B------:R1:W-:Y:S04]  /*6910*/  STS.U16 [R23+0x19000], R18 ;  /* 0x0190001217007388 */ /* 0x0003e80000000400 */
[----:B------:R1:W-:Y:S04]  /*6920*/  STS.U16 [R23+0x32000], R0 ;  /* 0x0320000017007388 */ /* 0x0003e80000000400 */
[----:B0-----:R-:W2:Y:S04]  /*6930*/  LDL.LU R13, [R1+0x60] ;  /* 0x00006000010d7983 */ /* 0x001ea80000300800 */
[----:B-1----:R-:W5:Y:S04]  /*6940*/  LDL.LU R18, [R1+0xfc] ;  /* 0x0000fc0001127983 */ /* 0x002f680000300800 */
[----:B------:R-:W5:Y:S04]  /*6950*/  LDL.LU R0, [R1+0xf8] ;  /* 0x0000f80001007983 */ /* 0x000f680000300800 */
[----:B------:R-:W-:Y:S04]  /*6960*/  STS.U16 [R23+0x33000], R15 ;  /* 0x0330000f17007388 */ /* 0x000fe80000000400 */
[----:B------:R-:W-:Y:S04]  /*6970*/  STS.U16 [R23+0xd000], R12 ;  /* 0x00d0000c17007388 */ /* 0x000fe80000000400 */
[----:B---3--:R-:W-:Y:S04]  /*6980*/  STS.U16 [R23+0x1a000], R19 ;  /* 0x01a0001317007388 */ /* 0x008fe80000000400 */
[----:B------:R0:W-:Y:S04]  /*6990*/  STS.U16 [R23+0x34000], R29 ;  /* 0x0340001d17007388 */ /* 0x0001e80000000400 */
[----:B------:R-:W-:Y:S04]  /*69a0*/  STS.U16 [R23+0x35000], R3 ;  /* 0x0350000317007388 */ /* 0x000fe80000000400 */
[----:B------:R-:W-:Y:S04]  /*69b0*/  STS.U16 [R23+0x1b000], R2 ;  /* 0x01b0000217007388 */ /* 0x000fe80000000400 */
[----:B0-----:R-:W3:Y:S04]  /*69c0*/  LDL.LU R29, [R1+0xe8] ;  /* 0x0000e800011d7983 */ /* 0x001ee80000300800 */
[----:B------:R-:W-:Y:S04]  /*69d0*/  STS.U16 [R23+0x36000], R16 ;  /* 0x0360001017007388 */ /* 0x000fe80000000400 */
[----:B------:R0:W-:Y:S04]  /*69e0*/  STS.U16 [R23+0x37000], R24 ;  /* 0x0370001817007388 */ /* 0x0001e80000000400 */
[----:B------:R1:W-:Y:S04]  /*69f0*/  STS.U16 [R23+0x7000], R25 ;  /* 0x0070001917007388 */ /* 0x0003e80000000400 */
[----:B----4-:R4:W-:Y:S04]  /*6a00*/  STS.U16 [R23+0xe000], R26 ;  /* 0x00e0001a17007388 */ /* 0x0109e80000000400 */
[----:B0-----:R-:W3:Y:S04]  /*6a10*/  LDL.LU R24, [R1+0x1fc] ;  /* 0x0001fc0001187983 */ /* 0x001ee80000300800 */
[----:B-1----:R-:W3:Y:S04]  /*6a20*/  LDL.LU R25, [R1+0x208] ;  /* 0x0002080001197983 */ /* 0x002ee80000300800 */
[----:B------:R0:W-:Y:S04]  /*6a30*/  STS.U16 [R23+0x1c000], R28 ;  /* 0x01c0001c17007388 */ /* 0x0001e80000000400 */
[----:B----4-:R-:W4:Y:S04]  /*6a40*/  LDL.LU R26, [R1+0x164] ;  /* 0x00016400011a7983 */ /* 0x010f280000300800 */
[----:B0-----:R-:W4:Y:S04]  /*6a50*/  LDL.LU R28, [R1+0x200] ;  /* 0x00020000011c7983 */ /* 0x001f280000300800 */
[----:B------:R-:W4:Y:S04]  /*6a60*/  LDL.LU R19, [R1+0x1c4] ;  /* 0x0001c40001137983 */ /* 0x000f280000300800 */
[----:B------:R-:W4:Y:S04]  /*6a70*/  LDL.LU R3, [R1+0x174] ;  /* 0x0001740001037983 */ /* 0x000f280000300800 */
[----:B------:R-:W4:Y:S04]  /*6a80*/  LDL.LU R2, [R1+0x124] ;  /* 0x0001240001027983 */ /* 0x000f280000300800 */
[----:B------:R0:W-:Y:S04]  /*6a90*/  STS.U16 [R23+0x38000], R17 ;  /* 0x0380001117007388 */ /* 0x0001e80000000400 */
[----:B------:R-:W4:Y:S04]  /*6aa0*/  LDL.LU R16, [R1+0xe0] ;  /* 0x0000e00001107983 */ /* 0x000f280000300800 */
[----:B------:R1:W-:Y:S04]  /*6ab0*/  STS.U16 [R23+0x39000], R5 ;  /* 0x0390000517007388 */ /* 0x0003e80000000400 */
[----:B0-----:R-:W4:Y:S04]  /*6ac0*/  LDL.LU R17, [R1+0xd8] ;  /* 0x0000d80001117983 */ /* 0x001f280000300800 */
[----:B------:R0:W-:Y:S04]  /*6ad0*/  STS.U16 [R23+0x1d000], R21 ;  /* 0x01d0001517007388 */ /* 0x0001e80000000400 */
[----:B-1----:R-:W4:Y:S04]  /*6ae0*/  LDL.LU R5, [R1+0xd4] ;  /* 0x0000d40001057983 */ /* 0x002f280000300800 */
[----:B------:R1:W-:Y:S04]  /*6af0*/  STS.U16 [R23+0x3a000], R27 ;  /* 0x03a0001b17007388 */ /* 0x0003e80000000400 */
[----:B0-----:R-:W4:Y:S04]  /*6b00*/  LDL.LU R21, [R1+0xd0] ;  /* 0x0000d00001157983 */ /* 0x001f280000300800 */
[----:B-1----:R-:W4:Y:S04]  /*6b10*/  LDL.LU R27, [R1+0xcc] ;  /* 0x0000cc00011b7983 */ /* 0x002f280000300800 */
[----:B--2---:R-:W-:Y:S04]  /*6b20*/  STS.U16 [R23+0x3b000], R13 ;  /* 0x03b0000d17007388 */ /* 0x004fe80000000400 */
[----:B-----5:R-:W-:Y:S04]  /*6b30*/  STS.U16 [R23+0xf000], R18 ;  /* 0x00f0001217007388 */ /* 0x020fe80000000400 */
[----:B------:R0:W-:Y:S04]  /*6b40*/  STS.U16 [R23+0x1e000], R0 ;  /* 0x01e0000017007388 */ /* 0x0001e80000000400 */
[----:B------:R-:W-:Y:S04]  /*6b50*/  STS.U16 [R23+0x3c000], R20 ;  /* 0x03c0001417007388 */ /* 0x000fe80000000400 */
[----:B------:R1:W-:Y:S01]  /*6b60*/  STS.U16 [R23+0x3d000], R4 ;  /* 0x03d0000417007388 */ /* 0x0003e20000000400 */
[----:B0-----:R-:W-:-:S02]  /*6b70*/  LOP3.LUT R0, R23, 0x10, RZ, 0x3c, !PT ;  /* 0x0000001017007812 */ /* 0x001fc400078e3cff */
[----:B-1----:R-:W-:-:S05]  /*6b80*/  SHF.L.U32 R4, R22, 0x1, RZ ;  /* 0x0000000116047819 */ /* 0x002fca00000006ff */
[----:B---3--:R0:W-:Y:S04]  /*6b90*/  STS.U16 [R4+0x1f000], R29 ;  /* 0x01f0001d04007388 */ /* 0x0081e80000000400 */
[----:B------:R-:W-:Y:S04]  /*6ba0*/  STS.U16 [R4+0x3e000], R11 ;  /* 0x03e0000b04007388 */ /* 0x000fe80000000400 */
[----:B------:R-:W-:Y:S04]  /*6bb0*/  STS.U16 [R4+0x3f000], R10 ;  /* 0x03f0000a04007388 */ /* 0x000fe80000000400 */
[----:B0-----:R-:W2:Y:S04]  /*6bc0*/  LDL.LU R29, [R1+0xc8] ;  /* 0x0000c800011d7983 */ /* 0x001ea80000300800 */
[----:B------:R-:W3:Y:S04]  /*6bd0*/  LDL.LU R22, [R1+0xc4] ;  /* 0x0000c40001167983 */ /* 0x000ee80000300800 */
[----:B------:R-:W5:Y:S04]  /*6be0*/  LDL.LU R23, [R1+0xc0] ;  /* 0x0000c00001177983 */ /* 0x000f680000300800 */
[----:B------:R-:W-:Y:S04]  /*6bf0*/  STL [R1+0x2044], R4 ;  /* 0x0020440401007387 */ /* 0x000fe80000100800 */
[----:B------:R0:W-:Y:S04]  /*6c00*/  STS.U16 [R0+0x1200], R24 ;  /* 0x0012001800007388 */ /* 0x0001e80000000400 */
[----:B------:R1:W-:Y:S04]  /*6c10*/  STS.U16 [R0+0x2200], R25 ;  /* 0x0022001900007388 */ /* 0x0003e80000000400 */
[----:B----4-:R4:W-:Y:S04]  /*6c20*/  STS.U16 [R0+0x3200], R26 ;  /* 0x0032001a00007388 */ /* 0x0109e80000000400 */
[----:B0-----:R-:W5:Y:S04]  /*6c30*/  LDL.LU R24, [R1+0xbc] ;  /* 0x0000bc0001187983 */ /* 0x001f680000300800 */
[----:B-1----:R-:W5:Y:S04]  /*6c40*/  LDL.LU R25, [R1+0xb8] ;  /* 0x0000b80001197983 */ /* 0x002f680000300800 */
[----:B------:R0:W-:Y:S04]  /*6c50*/  STS.U16 [R0+0x4200], R28 ;  /* 0x0042001c00007388 */ /* 0x0001e80000000400 */
[----:B----4-:R-:W4:Y:S04]  /*6c60*/  LDL.LU R26, [R1+0xb4] ;  /* 0x0000b400011a7983 */ /* 0x010f280000300800 */
[----:B------:R-:W-:Y:S04]  /*6c70*/  STS.U16 [R0+0x5200], R19 ;  /* 0x0052001300007388 */ /* 0x000fe80000000400 */
[----:B0-----:R-:W4:Y:S04]  /*6c80*/  LDL.LU R28, [R1+0xb0] ;  /* 0x0000b000011c7983 */ /* 0x001f280000300800 */
[----:B------:R-:W4:Y:S04]  /*6c90*/  LDL.LU R4, [R1+0xac] ;  /* 0x0000ac0001047983 */ /* 0x000f280000300800 */
[----:B------:R-:W4:Y:S04]  /*6ca0*/  LDL.LU R10, [R1+0xa8] ;  /* 0x0000a800010a7983 */ /* 0x000f280000300800 */
[----:B------:R-:W-:Y:S04]  /*6cb0*/  STS.U16 [R0+0x6200], R3 ;  /* 0x0062000300007388 */ /* 0x000fe80000000400 */
        /* <DEDUP_REMOVED lines=11> */
[----:B------:R0:W-:Y:S04]  /*6d70*/  STS.U16 [R0+0x24200], R27 ;  /* 0x0242001b00007388 */ /* 0x0001e80000000400 */
[----:B------:R-:W4:Y:S04]  /*6d80*/  LDL.LU R18, [R1+0x8c] ;  /* 0x00008c0001127983 */ /* 0x000f280000300800 */
[----:B0-----:R-:W4:Y:S04]  /*6d90*/  LDL.LU R27, [R1+0x88] ;  /* 0x00008800011b7983 */ /* 0x001f280000300800 */
[----:B------:R-:W4:Y:S04]  /*6da0*/  LDL.LU R17, [R1+0x84] ;  /* 0x0000840001117983 */ /* 0x000f280000300800 */
[----:B--2---:R0:W-:Y:S04]  /*6db0*/  STS.U16 [R0+0x25200], R29 ;  /* 0x0252001d00007388 */ /* 0x0041e80000000400 */
[----:B---3--:R1:W-:Y:S04]  /*6dc0*/  STS.U16 [R0+0x26200], R22 ;  /* 0x0262001600007388 */ /* 0x0083e80000000400 */
[----:B-----5:R2:W-:Y:S04]  /*6dd0*/  STS.U16 [R0+0x27200], R23 ;  /* 0x0272001700007388 */ /* 0x0205e80000000400 */
[----:B0-----:R-:W3:Y:S04]  /*6de0*/  LDL.LU R29, [R1+0x80] ;  /* 0x00008000011d7983 */ /* 0x001ee80000300800 */
[----:B------:R-:W5:Y:S04]  /*6df0*/  LDL.LU R19, [R1+0x78] ;  /* 0x0000780001137983 */ /* 0x000f680000300800 */
[----:B------:R-:W5:Y:S04]  /*6e00*/  LDL.LU R3, [R1+0x70] ;  /* 0x0000700001037983 */ /* 0x000f680000300800 */
[----:B------:R-:W5:Y:S04]  /*6e10*/  LDL.LU R2, [R1+0x64] ;  /* 0x0000640001027983 */ /* 0x000f680000300800 */
[----:B------:R0:W-:Y:S04]  /*6e20*/  STS.U16 [R0+0x28200], R24 ;  /* 0x0282001800007388 */ /* 0x0001e80000000400 */
[----:B------:R-:W5:Y:S04]  /*6e30*/  LDL.LU R16, [R1+0x5c] ;  /* 0x00005c0001107983 */ /* 0x000f680000300800 */
[----:B------:R0:W-:Y:S04]  /*6e40*/  STS.U16 [R0+0x29200], R25 ;  /* 0x0292001900007388 */ /* 0x0001e80000000400 */
[----:B----4-:R4:W-:Y:S04]  /*6e50*/  STS.U16 [R0+0x2a200], R26 ;  /* 0x02a2001a00007388 */ /* 0x0109e80000000400 */
[----:B------:R-:W5:Y:S04]  /*6e60*/  LDL.LU R5, [R1+0x68] ;  /* 0x0000680001057983 */ /* 0x000f680000300800 */
[----:B------:R0:W-:Y:S04]  /*6e70*/  STS.U16 [R0+0x2b200], R28 ;  /* 0x02b2001c00007388 */ /* 0x0001e80000000400 */
[----:B------:R-:W-:Y:S04]  /*6e80*/  STS.U16 [R0+0x2c200], R4 ;  /* 0x02c2000400007388 */ /* 0x000fe80000000400 */
[----:B------:R-:W-:Y:S04]  /*6e90*/  STS.U16 [R0+0x2d200], R10 ;  /* 0x02d2000a00007388 */ /* 0x000fe80000000400 */
[----:B------:R-:W5:Y:S04]  /*6ea0*/  LDL.LU R21, [R1+0x58] ;  /* 0x0000580001157983 */ /* 0x000f680000300800 */
[----:B------:R-:W-:Y:S04]  /*6eb0*/  STS.U16 [R0+0x2e200], R11 ;  /* 0x02e2000b00007388 */ /* 0x000fe80000000400 */
[----:B-1----:R-:W5:Y:S04]  /*6ec0*/  LDL.LU R22, [R1+0x54] ;  /* 0x0000540001167983 */ /* 0x002f680000300800 */
[----:B------:R-:W-:Y:S04]  /*6ed0*/  STS.U16 [R0+0x2f200], R20 ;  /* 0x02f2001400007388 */ /* 0x000fe80000000400 */
[----:B--2---:R-:W2:Y:S04]  /*6ee0*/  LDL.LU R23, [R1+0x50] ;  /* 0x0000500001177983 */ /* 0x004ea80000300800 */
[----:B------:R-:W-:Y:S04]  /*6ef0*/  STS.U16 [R0+0x30200], R14 ;  /* 0x0302000e00007388 */ /* 0x000fe80000000400 */
[----:B0-----:R-:W2:Y:S04]  /*6f00*/  LDL.LU R24, [R1+0x4c] ;  /* 0x00004c0001187983 */ /* 0x001ea80000300800 */
[----:B------:R-:W-:Y:S04]  /*6f10*/  STS.U16 [R0+0x31200], R15 ;  /* 0x0312000f00007388 */ /* 0x000fe80000000400 */
[----:B------:R-:W2:Y:S04]  /*6f20*/  LDL.LU R25, [R1+0x48] ;  /* 0x0000480001197983 */ /* 0x000ea80000300800 */
[----:B------:R-:W-:Y:S04]  /*6f30*/  STS.U16 [R0+0x32200], R12 ;  /* 0x0322000c00007388 */ /* 0x000fe80000000400 */
[----:B----4-:R-:W4:Y:S04]  /*6f40*/  LDL.LU R26, [R1+0x44] ;  /* 0x00004400011a7983 */ /* 0x010f280000300800 */
[----:B------:R-:W-:Y:S04]  /*6f50*/  STS.U16 [R0+0x33200], R13 ;  /* 0x0332000d00007388 */ /* 0x000fe80000000400 */
[----:B------:R-:W4:Y:S04]  /*6f60*/  LDL.LU R28, [R1+0x40] ;  /* 0x00004000011c7983 */ /* 0x000f280000300800 */
[----:B------:R-:W-:Y:S04]  /*6f70*/  STS.U16 [R0+0x34200], R18 ;  /* 0x0342001200007388 */ /* 0x000fe80000000400 */
[----:B------:R0:W-:Y:S04]  /*6f80*/  STS.U16 [R0+0x35200], R27 ;  /* 0x0352001b00007388 */ /* 0x0001e80000000400 */
[----:B0-----:R-:W4:Y:S04]  /*6f90*/  LDL.LU R27, [R1+0x3c] ;  /* 0x00003c00011b7983 */ /* 0x001f280000300800 */
[----:B------:R0:W-:Y:S04]  /*6fa0*/  STS.U16 [R0+0x36200], R17 ;  /* 0x0362001100007388 */ /* 0x0001e80000000400 */
[----:B0-----:R-:W4:Y:S04]  /*6fb0*/  LDL.LU R17, [R1+0x38] ;  /* 0x0000380001117983 */ /* 0x001f280000300800 */
[----:B---3--:R0:W-:Y:S04]  /*6fc0*/  STS.U16 [R0+0x37200], R29 ;  /* 0x0372001d00007388 */ /* 0x0081e80000000400 */
[----:B-----5:R-:W-:Y:S04]  /*6fd0*/  STS.U16 [R0+0x38200], R19 ;  /* 0x0382001300007388 */ /* 0x020fe80000000400 */
[----:B------:R-:W-:Y:S04]  /*6fe0*/  STS.U16 [R0+0x39200], R3 ;  /* 0x0392000300007388 */ /* 0x000fe80000000400 */
[----:B------:R1:W-:Y:S04]  /*6ff0*/  STS.U16 [R0+0x3a200], R2 ;  /* 0x03a2000200007388 */ /* 0x0003e80000000400 */
[----:B0-----:R-:W3:Y:S04]  /*7000*/  LDL.LU R29, [R1+0x34] ;  /* 0x00003400011d7983 */ /* 0x001ee80000300800 */
[----:B------:R-:W-:Y:S04]  /*7010*/  STS.U16 [R0+0x3b200], R16 ;  /* 0x03b2001000007388 */ /* 0x000fe80000000400 */
[----:B------:R-:W-:Y:S04]  /*7020*/  STS.U16 [R0+0x3c200], R9 ;  /* 0x03c2000900007388 */ /* 0x000fe80000000400 */
[----:B------:R-:W-:Y:S04]  /*7030*/  STS.U16 [R0+0x3d200], R8 ;  /* 0x03d2000800007388 */ /* 0x000fe80000000400 */
[----:B------:R-:W-:Y:S04]  /*7040*/  STS.U16 [R0+0x3e200], R7 ;  /* 0x03e2000700007388 */ /* 0x000fe80000000400 */
[----:B------:R-:W5:Y:S04]  /*7050*/  LDL.LU R4, [R1+0x30] ;  /* 0x0000300001047983 */ /* 0x000f680000300800 */
[----:B------:R-:W-:Y:S04]  /*7060*/  STS.U16 [R0+0x3f200], R6 ;  /* 0x03f2000600007388 */ /* 0x000fe80000000400 */
[----:B-1----:R-:W5:Y:S04]  /*7070*/  LDL.LU R2, [R1+0x2c] ;  /* 0x00002c0001027983 */ /* 0x002f680000300800 */
[----:B------:R0:W-:Y:S04]  /*7080*/  STS.U16 [R0+0x8200], R5 ;  /* 0x0082000500007388 */ /* 0x0001e80000000400 */
[----:B------:R-:W5:Y:S04]  /*7090*/  LDL.LU R3, [R1+0x28] ;  /* 0x0000280001037983 */ /* 0x000f680000300800 */
[----:B------:R1:W-:Y:S04]  /*70a0*/  STS.U16 [R0+0x9200], R21 ;  /* 0x0092001500007388 */ /* 0x0003e80000000400 */
[----:B0-----:R-:W5:Y:S04]  /*70b0*/  LDL.LU R5, [R1+0x24] ;  /* 0x0000240001057983 */ /* 0x001f680000300800 */
[----:B------:R0:W-:Y:S04]  /*70c0*/  STS.U16 [R0+0xa200], R22 ;  /* 0x00a2001600007388 */ /* 0x0001e80000000400 */
[----:B-1----:R-:W5:Y:S04]  /*70d0*/  LDL.LU R21, [R1+0x20] ;  /* 0x0000200001157983 */ /* 0x002f680000300800 */
[----:B--2---:R1:W-:Y:S04]  /*70e0*/  STS.U16 [R0+0xb200], R23 ;  /* 0x00b2001700007388 */ /* 0x0043e80000000400 */
[----:B0-----:R-:W2:Y:S04]  /*70f0*/  LDL.LU R22, [R1+0x1c] ;  /* 0x00001c0001167983 */ /* 0x001ea80000300800 */
[----:B------:R0:W-:Y:S04]  /*7100*/  STS.U16 [R0+0xc200], R24 ;  /* 0x00c2001800007388 */ /* 0x0001e80000000400 */
[----:B-1----:R-:W2:Y:S04]  /*7110*/  LDL.LU R23, [R1+0x18] ;  /* 0x0000180001177983 */ /* 0x002ea80000300800 */
[----:B------:R1:W-:Y:S04]  /*7120*/  STS.U16 [R0+0xd200], R25 ;  /* 0x00d2001900007388 */ /* 0x0003e80000000400 */
[----:B0-----:R-:W2:Y:S04]  /*7130*/  LDL.LU R24, [R1+0x14] ;  /* 0x0000140001187983 */ /* 0x001ea80000300800 */
[----:B----4-:R0:W-:Y:S04]  /*7140*/  STS.U16 [R0+0xe200], R26 ;  /* 0x00e2001a00007388 */ /* 0x0101e80000000400 */
[----:B-1----:R-:W4:Y:S04]  /*7150*/  LDL.LU R25, [R1+0x10] ;  /* 0x0000100001197983 */ /* 0x002f280000300800 */
[----:B------:R1:W-:Y:S04]  /*7160*/  STS.U16 [R0+0xf200], R28 ;  /* 0x00f2001c00007388 */ /* 0x0003e80000000400 */
[----:B0-----:R-:W4:Y:S04]  /*7170*/  LDL.LU R26, [R1+0xc] ;  /* 0x00000c00011a7983 */ /* 0x001f280000300800 */
[----:B-1----:R-:W4:Y:S04]  /*7180*/  LDL.LU R28, [R1+0x8] ;  /* 0x00000800011c7983 */ /* 0x002f280000300800 */
[----:B------:R0:W-:Y:S04]  /*7190*/  STS.U16 [R0+0x10200], R27 ;  /* 0x0102001b00007388 */ /* 0x0001e80000000400 */
[----:B0-----:R-:W4:Y:S04]  /*71a0*/  LDL.LU R27, [R1+0x4] ;  /* 0x00000400011b7983 */ /* 0x001f280000300800 */
[----:B------:R-:W4:Y:S04]  /*71b0*/  LDL.LU R6, [R1] ;  /* 0x0000000001067983 */ /* 0x000f280000300800 */
[----:B------:R-:W4:Y:S04]  /*71c0*/  LDL.LU R7, [R1+0x1d0] ;  /* 0x0001d00001077983 */ /* 0x000f280000300800 */
        /* <DEDUP_REMOVED lines=11> */
[----:B------:R0:W-:Y:S04]  /*7280*/  STS.U16 [R0+0x11200], R17 ;  /* 0x0112001100007388 */ /* 0x0001e80000000400 */
[----:B------:R-:W4:Y:S04]  /*7290*/  LDL.LU R16, [R1+0x140] ;  /* 0x0001400001107983 */ /* 0x000f280000300800 */
[----:B0-----:R-:W4:Y:S04]  /*72a0*/  LDL.LU R17, [R1+0x114] ;  /* 0x0001140001117983 */ /* 0x001f280000300800 */
[----:B---3--:R0:W-:Y:S04]  /*72b0*/  STS.U16 [R0+0x12200], R29 ;  /* 0x0122001d00007388 */ /* 0x0081e80000000400 */
[----:B0-----:R-:W3:Y:S04]  /*72c0*/  LDL.LU R29, [R1+0xf0] ;  /* 0x0000f000011d7983 */ /* 0x001ee80000300800 */
[----:B-----5:R0:W-:Y:S04]  /*72d0*/  STS.U16 [R0+0x13200], R4 ;  /* 0x0132000400007388 */ /* 0x0201e80000000400 */
[----:B------:R1:W-:Y:S04]  /*72e0*/  STS.U16 [R0+0x14200], R2 ;  /* 0x0142000200007388 */ /* 0x0003e80000000400 */
[----:B0-----:R-:W5:Y:S04]  /*72f0*/  LDL.LU R4, [R1+0x2044] ;  /* 0x0020440001047983 */ /* 0x001f680000300800 */
[----:B------:R0:W-:Y:S04]  /*7300*/  STS.U16 [R0+0x15200], R3 ;  /* 0x0152000300007388 */ /* 0x0001e80000000400 */
[----:B-1----:R-:W3:Y:S04]  /*7310*/  LDL.LU R2, [R1+0x2040] ;  /* 0x0020400001027983 */ /* 0x002ee80000300800 */
[----:B------:R1:W-:Y:S04]  /*7320*/  STS.U16 [R0+0x16200], R5 ;  /* 0x0162000500007388 */ /* 0x0003e80000000400 */
[----:B0-----:R-:W3:Y:S04]  /*7330*/  LDL.LU R3, [R1+0x203c] ;  /* 0x00203c0001037983 */ /* 0x001ee80000300800 */
[----:B------:R0:W-:Y:S04]  /*7340*/  STS.U16 [R0+0x17200], R21 ;  /* 0x0172001500007388 */ /* 0x0001e80000000400 */
[----:B-1----:R-:W3:Y:S04]  /*7350*/  LDL.LU R5, [R1+0x2038] ;  /* 0x0020380001057983 */ /* 0x002ee80000300800 */
        /* <DEDUP_REMOVED lines=9> */
[----:B0-----:R-:W2:Y:S04]  /*73f0*/  LDL.LU R25, [R1+0x2024] ;  /* 0x0020240001197983 */ /* 0x001ea80000300800 */
[----:B------:R0:W-:Y:S04]  /*7400*/  STS.U16 [R0+0x1d200], R28 ;  /* 0x01d2001c00007388 */ /* 0x0001e80000000400 */
[----:B-1----:R-:W2:Y:S04]  /*7410*/  LDL.LU R26, [R1+0x2020] ;  /* 0x00202000011a7983 */ /* 0x002ea80000300800 */
[----:B0-----:R-:W2:Y:S04]  /*7420*/  LDL.LU R28, [R1+0x201c] ;  /* 0x00201c00011c7983 */ /* 0x001ea80000300800 */
[----:B------:R0:W-:Y:S04]  /*7430*/  STS.U16 [R0+0x1e200], R27 ;  /* 0x01e2001b00007388 */ /* 0x0001e80000000400 */
[----:B0-----:R-:W2:Y:S01]  /*7440*/  LDL.LU R27, [R1+0x2018] ;  /* 0x00201800011b7983 */ /* 0x001ea20000300800 */
[----:B-----5:R-:W-:-:S03]  /*7450*/  LOP3.LUT R4, R4, 0x20, RZ, 0x3c, !PT ;  /* 0x0000002004047812 */ /* 0x020fc600078e3cff */
[----:B--2---:R0:W-:Y:S04]  /*7460*/  STS.U16 [R0+0x1f200], R27 ;  /* 0x01f2001b00007388 */ /* 0x0041e80000000400 */
[----:B0-----:R-:W0:Y:S02]  /*7470*/  S2R R27, SR_TID.X ;  /* 0x00000000001b7919 */ /* 0x001e240000002100 */
[----:B0-----:R-:W-:-:S04]  /*7480*/  LOP3.LUT R27, R27, 0xff, RZ, 0xc0, !PT ;  /* 0x000000ff1b1b7812 */ /* 0x001fc800078ec0ff */
[----:B------:R-:W-:-:S04]  /*7490*/  SHF.L.U32 R27, R27, 0x1, RZ ;  /* 0x000000011b1b7819 */ /* 0x000fc800000006ff */
[----:B------:R-:W-:-:S05]  /*74a0*/  LOP3.LUT R27, R27, 0x10, RZ, 0x3c, !PT ;  /* 0x000000101b1b7812 */ /* 0x000fca00078e3cff */
[----:B------:R0:W-:Y:S04]  /*74b0*/  STS.U16 [R27+0x200], R6 ;  /* 0x000200061b007388 */ /* 0x0001e80000000400 */
[----:B------:R1:W-:Y:S04]  /*74c0*/  STS.U16 [R4+0x1400], R7 ;  /* 0x0014000704007388 */ /* 0x0003e80000000400 */
[----:B------:R-:W-:Y:S04]  /*74d0*/  STS.U16 [R4+0x2400], R8 ;  /* 0x0024000804007388 */ /* 0x000fe80000000400 */
[----:B------:R-:W-:Y:S04]  /*74e0*/  STS.U16 [R4+0x3400], R9 ;  /* 0x0034000904007388 */ /* 0x000fe80000000400 */
[----:B------:R2:W-:Y:S04]  /*74f0*/  STS.U16 [R4+0x4400], R10 ;  /* 0x0044000a04007388 */ /* 0x0005e80000000400 */
[----:B------:R5:W-:Y:S04]  /*7500*/  STS.U16 [R4+0x5400], R11 ;  /* 0x0054000b04007388 */ /* 0x000be80000000400 */
[----:B------:R-:W-:Y:S04]  /*7510*/  STS.U16 [R4+0x6400], R20 ;  /* 0x0064001404007388 */ /* 0x000fe80000000400 */
        /* <DEDUP_REMOVED lines=8> */
[----:B---3--:R-:W-:Y:S04]  /*75a0*/  STS.U16 [R4+0xf400], R29 ;  /* 0x00f4001d04007388 */ /* 0x008fe80000000400 */
[----:B------:R-:W-:Y:S01]  /*75b0*/  STS.U16 [R4+0x400], R28 ;  /* 0x0004001c04007388 */ /* 0x000fe20000000400 */
[----:B------:R-:W-:-:S03]  /*75c0*/  IMAD.MOV.U32 R0, RZ, RZ, c[0x0][0x198] ;  /* 0x00006600ff007624 */ /* 0x000fc600078e00ff */
[----:B------:R-:W-:Y:S04]  /*75d0*/  STS.U16 [R4+0x20400], R26 ;  /* 0x0204001a04007388 */ /* 0x000fe80000000400 */
[----:B------:R-:W-:Y:S04]  /*75e0*/  STS.U16 [R4+0x21400], R25 ;  /* 0x0214001904007388 */ /* 0x000fe80000000400 */
[----:B----4-:R-:W-:Y:S04]  /*75f0*/  STS.U16 [R4+0x22400], R24 ;  /* 0x0224001804007388 */ /* 0x010fe80000000400 */
[----:B------:R3:W-:Y:S04]  /*7600*/  STS.U16 [R4+0x23400], R23 ;  /* 0x0234001704007388 */ /* 0x0007e80000000400 */
[----:B------:R-:W-:Y:S01]  /*7610*/  STS.U16 [R4+0x24400], R22 ;  /* 0x0244001604007388 */ /* 0x000fe20000000400 */
[----:B0-----:R-:W-:-:S03]  /*7620*/  IMAD R6, R0, 0x96, RZ ;  /* 0x0000009600067824 */ /* 0x001fc600078e02ff */
[----:B------:R-:W-:Y:S01]  /*7630*/  STS.U16 [R4+0x25400], R21 ;  /* 0x0254001504007388 */ /* 0x000fe20000000400 */
[----:B-1----:R-:W-:-:S03]  /*7640*/  IMAD R7, R0, 0x9e, RZ ;  /* 0x0000009e00077824 */ /* 0x002fc600078e02ff */
[----:B------:R0:W-:Y:S01]  /*7650*/  STS.U16 [R4+0x26400], R5 ;  /* 0x0264000504007388 */ /* 0x0001e20000000400 */
[C---:B--2---:R-:W-:Y:S02]  /*7660*/  IMAD R10, R0.reuse, 0xb6, RZ ;  /* 0x000000b6000a7824 */ /* 0x044fe400078e02ff */
[C---:B-----5:R-:W-:Y:S02]  /*7670*/  IMAD R11, R0.reuse, 0xbe, RZ ;  /* 0x000000be000b7824 */ /* 0x060fe400078e02ff */
[C---:B---3--:R-:W-:Y:S02]  /*7680*/  IMAD R23, R0.reuse, 0x206, RZ ;  /* 0x0000020600177824 */ /* 0x048fe400078e02ff */
[C---:B------:R-:W-:Y:S02]  /*7690*/  IMAD R14, R0.reuse, 0xd6, RZ ;  /* 0x000000d6000e7824 */ /* 0x040fe400078e02ff */
[C---:B0-----:R-:W-:Y:S02]  /*76a0*/  IMAD R4, R0.reuse, 0x86, RZ ;  /* 0x0000008600047824 */ /* 0x041fe400078e02ff */
[----:B------:R-:W-:-:S02]  /*76b0*/  IMAD R5, R0, 0x8e, RZ ;  /* 0x0000008e00057824 */ /* 0x000fc400078e02ff */
[C---:B------:R-:W-:Y:S02]  /*76c0*/  IMAD R15, R0.reuse, 0xde, RZ ;  /* 0x000000de000f7824 */ /* 0x040fe400078e02ff */
[C---:B------:R-:W-:Y:S01]  /*76d0*/  IMAD R16, R0.reuse, 0xe6, RZ ;  /* 0x000000e600107824 */ /* 0x040fe200078e02ff */
[----:B------:R0:W-:Y:S01]  /*76e0*/  STL.64 [R1+0x2010], R4 ;  /* 0x0020100401007387 */ /* 0x0001e20000100a00 */
[C---:B------:R-:W-:Y:S02]  /*76f0*/  IMAD R17, R0.reuse, 0xee, RZ ;  /* 0x000000ee00117824 */ /* 0x040fe400078e02ff */
[C---:B------:R-:W-:Y:S01]  /*7700*/  IMAD R25, R0.reuse, 0x208, RZ ;  /* 0x0000020800197824 */ /* 0x040fe200078e02ff */
[----:B------:R1:W-:Y:S01]  /*7710*/  STL.64 [R1+0x2008], R6 ;  /* 0x0020080601007387 */ /* 0x0003e20000100a00 */
[C---:B------:R-:W-:Y:S02]  /*7720*/  IMAD R18, R0.reuse, 0xf6, RZ ;  /* 0x000000f600127824 */ /* 0x040fe400078e02ff */
[C---:B------:R-:W-:Y:S01]  /*7730*/  IMAD R19, R0.reuse, 0xfe, RZ ;  /* 0x000000fe00137824 */ /* 0x040fe200078e02ff */
[----:B------:R2:W-:Y:S01]  /*7740*/  STL.64 [R1+0x2000], R10 ;  /* 0x0020000a01007387 */ /* 0x0005e20000100a00 */
[----:B------:R-:W-:-:S02]  /*7750*/  IMAD R20, R0, 0x106, RZ ;  /* 0x0000010600147824 */ /* 0x000fc400078e02ff */
[----:B------:R-:W-:Y:S01]  /*7760*/  IMAD R21, R0, 0x10c, RZ ;  /* 0x0000010c00157824 */ /* 0x000fe200078e02ff */
[-C--:B0-----:R-:W-:Y:S01]  /*7770*/  IADD3 R4, P0, R23, R2.reuse, RZ ;  /* 0x0000000217047210 */ /* 0x081fe20007f1e0ff */
[----:B------:R-:W-:Y:S01]  /*7780*/  STL.64 [R1+0x1ff8], R14 ;  /* 0x001ff80e01007387 */ /* 0x000fe20000100a00 */
[----:B-1----:R-:W-:-:S03]  /*7790*/  IADD3 R6, P6, R25, R2, RZ ;  /* 0x0000000219067210 */ /* 0x002fc60007fde0ff */
[----:B------:R0:W-:Y:S01]  /*77a0*/  STL.64 [R1+0x1fe8], R16 ;  /* 0x001fe81001007387 */ /* 0x0001e20000100a00 */
[----:B------:R-:W-:-:S03]  /*77b0*/  IMAD R27, R0, 0x20a, RZ ;  /* 0x0000020a001b7824 */ /* 0x000fc600078e02ff */
[----:B------:R-:W-:Y:S01]  /*77c0*/  STL.64 [R1+0x1ff0], R18 ;  /* 0x001ff01201007387 */ /* 0x000fe20000100a00 */
[----:B------:R-:W-:-:S03]  /*77d0*/  IMAD R29, R0, 0x20c, RZ ;  /* 0x0000020c001d7824 */ /* 0x000fc600078e02ff */
[----:B------:R-:W-:Y:S01]  /*77e0*/  STL.64 [R1+0x1fe0], R20 ;  /* 0x001fe01401007387 */ /* 0x000fe20000100a00 */
[----:B--2---:R-:W-:-:S03]  /*77f0*/  IMAD.SHL.U32 R10, R0, 0x4, RZ ;  /* 0x00000004000a7824 */ /* 0x004fc600078e00ff */
[----:B------:R1:W-:Y:S01]  /*7800*/  STL [R1+0x290], R4 ;  /* 0x0002900401007387 */ /* 0x0003e20000100800 */
[-C--:B0-----:R-:W-:Y:S02]  /*7810*/  IADD3 R16, P5, R27, R2.reuse, RZ ;  /* 0x000000021b107210 */ /* 0x081fe40007fbe0ff */
[-C--:B------:R-:W-:Y:S01]  /*7820*/  IADD3 R14, P4, R29, R2.reuse, RZ ;  /* 0x000000021d0e7210 */ /* 0x080fe20007f9e0ff */
[----:B-1----:R-:W2:Y:S04]  /*7830*/  LDL.LU.64 R4, [R1+0x2010] ;  /* 0x0020100001047983 */ /* 0x002ea80000300a00 */
[----:B------:R0:W-:Y:S02]  /*7840*/  STL [R1+0x288], R6 ;  /* 0x0002880601007387 */ /* 0x0001e40000100800 */
[----:B0-----:R-:W-:-:S02]  /*7850*/  LEA R6, P2, R0, R2, 0x3 ;  /* 0x0000000200067211 */ /* 0x001fc400078418ff */
[----:B------:R-:W-:Y:S02]  /*7860*/  STL [R1+0x280], R16 ;  /* 0x0002801001007387 */ /* 0x000fe40000100800 */
[----:B------:R-:W-:Y:S02]  /*7870*/  LEA.HI.X.SX32 R7, R10, R3, 0x1, P2 ;  /* 0x000000030a077211 */ /* 0x000fe400010f0eff */
[----:B------:R-:W-:Y:S04]  /*7880*/  STL [R1+0x278], R14 ;  /* 0x0002780e01007387 */ /* 0x000fe80000100800 */
[----:B------:R0:W-:Y:S04]  /*7890*/  STL.64 [R1+0x498], R6 ;  /* 0x0004980601007387 */ /* 0x0001e80000100a00 */
[----:B0-----:R-:W3:Y:S01]  /*78a0*/  LDL.LU.64 R6, [R1+0x2008] ;  /* 0x0020080001067983 */ /* 0x001ee20000300a00 */
[----:B------:R-:W-:Y:S01]  /*78b0*/  IMAD R18, R0, 0x43, RZ ;  /* 0x0000004300127824 */ /* 0x000fe200078e02ff */
[----:B--2---:R-:W-:-:S04]  /*78c0*/  IADD3 R16, P1, R4, R2, RZ ;  /* 0x0000000204107210 */ /* 0x004fc80007f3e0ff */
[----:B------:R-:W-:-:S05]  /*78d0*/  LEA.HI.X.SX32 R17, R18, R3, 0x1, P1 ;  /* 0x0000000312117211 */ /* 0x000fca00008f0eff */
[----:B------:R0:W-:Y:S01]  /*78e0*/  STL.64 [R1+0x490], R16 ;  /* 0x0004901001007387 */ /* 0x0001e20000100a00 */
[-C--:B---3--:R-:W-:Y:S02]  /*78f0*/  IADD3 R10, P2, R6, R2.reuse, RZ ;  /* 0x00000002060a7210 */ /* 0x088fe40007f5e0ff */
[----:B0-----:R-:W-:-:S03]  /*7900*/  IADD3 R16, P1, R7, R2, RZ ;  /* 0x0000000207107210 */ /* 0x001fc60007f3e0ff */
[----:B------:R-:W-:Y:S04]  /*7910*/  STL [R1+0x480], R10 ;  /* 0x0004800a01007387 */ /* 0x000fe80000100800 */
[----:B------:R0:W-:Y:S02]  /*7920*/  STL.64 [R1+0x1fd8], R6 ;  /* 0x001fd80601007387 */ /* 0x0001e40000100a00 */
[----:B0-----:R-:W-:Y:S01]  /*7930*/  MOV R6, R10 ;  /* 0x0000000a00067202 */ /* 0x001fe20000000f00 */
[----:B------:R-:W-:Y:S02]  /*7940*/  IMAD.MOV.U32 R7, RZ, RZ, R11 ;  /* 0x000000ffff077224 */ /* 0x000fe400078e000b */
[----:B------:R-:W2:Y:S01]  /*7950*/  LDL.LU.64 R10, [R1+0x2000] ;  /* 0x00200000010a7983 */ /* 0x000ea20000300a00 */
[C---:B------:R-:W-:Y:S01]  /*7960*/  IMAD R18, R0.reuse, 0x47, RZ ;  /* 0x0000004700127824 */ /* 0x040fe200078e02ff */
[----:B------:R-:W-:Y:S01]  /*7970*/  IADD3 R14, P3, R5, R2, RZ ;  /* 0x00000002050e7210 */ /* 0x000fe20007f7e0ff */
[----:B------:R-:W-:-:S02]  /*7980*/  IMAD R20, R0, 0x4b, RZ ;  /* 0x0000004b00147824 */ /* 0x000fc400078e02ff */
[----:B------:R-:W-:Y:S01]  /*7990*/  IMAD R8, R0, 0xa6, RZ ;  /* 0x000000a600087824 */ /* 0x000fe200078e02ff */
[-C--:B------:R-:W-:Y:S01]  /*79a0*/  LEA.HI.X.SX32 R15, R18, R3.reuse, 0x1, P3 ;  /* 0x00000003120f7211 */ /* 0x080fe200018f0eff */
[----:B------:R-:W-:Y:S01]  /*79b0*/  IMAD R18, R0, 0x4f, RZ ;  /* 0x0000004f00127824 */ /* 0x000fe200078e02ff */
[-C--:B------:R-:W-:Y:S01]  /*79c0*/  LEA.HI.X.SX32 R7, R20, R3.reuse, 0x1, P2 ;  /* 0x0000000314077211 */ /* 0x080fe200010f0eff */
[C---:B------:R-:W-:Y:S02]  /*79d0*/  IMAD R9, R0.reuse, 0xae, RZ ;  /* 0x000000ae00097824 */ /* 0x040fe400078e02ff */
[----:B------:R0:W-:Y:S01]  /*79e0*/  STL.64 [R1+0x488], R14 ;  /* 0x0004880e01007387 */ /* 0x0001e20000100a00 */
[----:B------:R-:W-:Y:S01]  /*79f0*/  IMAD R20, R0, 0x53, RZ ;  /* 0x0000005300147824 */ /* 0x000fe200078e02ff */
[----:B------:R-:W-:Y:S01]  /*7a00*/  LEA.HI.X.SX32 R17, R18, R3, 0x1, P1 ;  /* 0x0000000312117211 */ /* 0x000fe200008f0eff */
[----:B------:R-:W-:Y:S01]  /*7a10*/  IMAD R18, R0, 0x57, RZ ;  /* 0x0000005700127824 */ /* 0x000fe200078e02ff */
[-C--:B------:R-:W-:Y:S01]  /*7a20*/  IADD3 R6, P2, R9, R2.reuse, RZ ;  /* 0x0000000209067210 */ /* 0x080fe20007f5e0ff */
[----:B------:R1:W-:Y:S01]  /*7a30*/  STL [R1+0x484], R7 ;  /* 0x0004840701007387 */ /* 0x0003e20000100800 */
[----:B0-----:R-:W-:-:S04]  /*7a40*/  IADD3 R14, P3, R8, R2, RZ ;  /* 0x00000002080e7210 */ /* 0x001fc80007f7e0ff */
[-C--:B------:R-:W-:Y:S01]  /*7a50*/  LEA.HI.X.SX32 R15, R20, R3.reuse, 0x1, P3 ;  /* 0x00000003140f7211 */ /* 0x080fe200018f0eff */
[----:B------:R2:W-:Y:S01]  /*7a60*/  STL.64 [R1+0x478], R16 ;  /* 0x0004781001007387 */ /* 0x0005e20000100a00 */
[----:B------:R-:W-:Y:S01]  /*7a70*/  IMAD R20, R0, 0x5b, RZ ;  /* 0x0000005b00147824 */ /* 0x000fe200078e02ff */
[----:B-1----:R-:W-:Y:S01]  /*7a80*/  LEA.HI.X.SX32 R7, R18, R3, 0x1, P2 ;  /* 0x0000000312077211 */ /* 0x002fe200010f0eff */
[----:B------:R-:W-:Y:S01]  /*7a90*/  IMAD R18, R0, 0x5f, RZ ;  /* 0x0000005f00127824 */ /* 0x000fe200078e02ff */
[----:B------:R0:W-:Y:S04]  /*7aa0*/  STL.64 [R1+0x470], R14 ;  /* 0x0004700e01007387 */ /* 0x0001e80000100a00 */
[----:B------:R-:W-:Y:S01]  /*7ab0*/  STL.64 [R1+0x468], R6 ;  /* 0x0004680601007387 */ /* 0x000fe20000100a00 */
[----:B--2---:R-:W-:-:S02]  /*7ac0*/  IADD3 R16, P1, R10, R2, RZ ;  /* 0x000000020a107210 */ /* 0x004fc40007f3e0ff */
[----:B0-----:R-:W-:Y:S02]  /*7ad0*/  IADD3 R14, P3, R11, R2, RZ ;  /* 0x000000020b0e7210 */ /* 0x001fe40007f7e0ff */
[-C--:B------:R-:W-:Y:S02]  /*7ae0*/  LEA.HI.X.SX32 R17, R20, R3.reuse, 0x1, P1 ;  /* 0x0000000314117211 */ /* 0x080fe400008f0eff */
[----:B------:R-:W-:-:S03]  /*7af0*/  LEA.HI.X.SX32 R15, R18, R3, 0x1, P3 ;  /* 0x00000003120f7211 */ /* 0x000fc600018f0eff */
[----:B------:R-:W-:Y:S04]  /*7b00*/  STL.64 [R1+0x460], R16 ;  /* 0x0004601001007387 */ /* 0x000fe80000100a00 */
[----:B------:R0:W-:Y:S04]  /*7b10*/  STL.64 [R1+0x458], R14 ;  /* 0x0004580e01007387 */ /* 0x0001e80000100a00 */
[----:B0-----:R-:W2:Y:S01]  /*7b20*/  LDL.LU.64 R14, [R1+0x1ff8] ;  /* 0x001ff800010e7983 */ /* 0x001ea20000300a00 */
[C---:B------:R-:W-:Y:S02]  /*7b30*/  IMAD R12, R0.reuse, 0xc6, RZ ;  /* 0x000000c6000c7824 */ /* 0x040fe400078e02ff */
[----:B------:R-:W-:-:S02]  /*7b40*/  IMAD R20, R0, 0x63, RZ ;  /* 0x0000006300147824 */ /* 0x000fc400078e02ff */
[----:B------:R-:W-:Y:S01]  /*7b50*/  IMAD R13, R0, 0xce, RZ ;  /* 0x000000ce000d7824 */ /* 0x000fe200078e02ff */
[----:B------:R-:W-:-:S04]  /*7b60*/  IADD3 R6, P2, R12, R2, RZ ;  /* 0x000000020c067210 */ /* 0x000fc80007f5e0ff */
[----:B------:R-:W-:Y:S01]  /*7b70*/  LEA.HI.X.SX32 R7, R20, R3, 0x1, P2 ;  /* 0x0000000314077211 */ /* 0x000fe200010f0eff */
[----:B------:R-:W-:Y:S01]  /*7b80*/  IMAD R20, R0, 0x67, RZ ;  /* 0x0000006700147824 */ /* 0x000fe200078e02ff */
[----:B------:R-:W-:-:S03]  /*7b90*/  IADD3 R16, P1, R13, R2, RZ ;  /* 0x000000020d107210 */ /* 0x000fc60007f3e0ff */
[----:B------:R0:W-:Y:S01]  /*7ba0*/  STL.64 [R1+0x450], R6 ;  /* 0x0004500601007387 */ /* 0x0001e20000100a00 */
[----:B------:R-:W-:Y:S02]  /*7bb0*/  LEA.HI.X.SX32 R17, R20, R3, 0x1, P1 ;  /* 0x0000000314117211 */ /* 0x000fe400008f0eff */
[-C--:B--2---:R-:W-:Y:S02]  /*7bc0*/  IADD3 R18, P3, R14, R2.reuse, RZ ;  /* 0x000000020e127210 */ /* 0x084fe40007f7e0ff */
[----:B0-----:R-:W-:-:S03]  /*7bd0*/  IADD3 R6, P2, R15, R2, RZ ;  /* 0x000000020f067210 */ /* 0x001fc60007f5e0ff */
[----:B------:R-:W-:Y:S04]  /*7be0*/  STL [R1+0x440], R18 ;  /* 0x0004401201007387 */ /* 0x000fe80000100800 */
[----:B------:R0:W-:Y:S02]  /*7bf0*/  STL.64 [R1+0x1fd0], R14 ;  /* 0x001fd00e01007387 */ /* 0x0001e40000100a00 */
[----:B0-----:R-:W-:Y:S01]  /*7c00*/  MOV R14, R18 ;  /* 0x00000012000e7202 */ /* 0x001fe20000000f00 */
[----:B------:R-:W-:Y:S02]  /*7c10*/  IMAD.MOV.U32 R15, RZ, RZ, R19 ;  /* 0x000000ffff0f7224 */ /* 0x000fe400078e0013 */
[----:B------:R-:W2:Y:S04]  /*7c20*/  LDL.LU.64 R18, [R1+0x1ff0] ;  /* 0x001ff00001127983 */ /* 0x000ea80000300a00 */
[----:B------:R0:W-:Y:S04]  /*7c30*/  STL.64 [R1+0x448], R16 ;  /* 0x0004481001007387 */ /* 0x0001e80000100a00 */
[----:B0-----:R-:W3:Y:S01]  /*7c40*/  LDL.LU.64 R16, [R1+0x1fe8] ;  /* 0x001fe80001107983 */ /* 0x001ee20000300a00 */
[----:B------:R-:W-:-:S05]  /*7c50*/  IMAD R23, R0, 0x6b, RZ ;  /* 0x0000006b00177824 */ /* 0x000fca00078e02ff */
[----:B------:R-:W-:-:S05]  /*7c60*/  LEA.HI.X.SX32 R15, R23, R3, 0x1, P3 ;  /* 0x00000003170f7211 */ /* 0x000fca00018f0eff */
[----:B------:R-:W-:Y:S01]  /*7c70*/  STL [R1+0x444], R15 ;  /* 0x0004440f01007387 */ /* 0x000fe20000100800 */
[----:B------:R-:W-:Y:S01]  /*7c80*/  IMAD R25, R0, 0x6f, RZ ;  /* 0x0000006f00197824 */ /* 0x000fe200078e02ff */
[-C--:B---3--:R-:W-:Y:S02]  /*7c90*/  IADD3 R20, P1, R16, R2.reuse, RZ ;  /* 0x0000000210147210 */ /* 0x088fe40007f3e0ff */
[----:B------:R-:W-:-:S03]  /*7ca0*/  IADD3 R14, P3, R17, R2, RZ ;  /* 0x00000002110e7210 */ /* 0x000fc60007f7e0ff */
[----:B------:R-:W-:Y:S04]  /*7cb0*/  STL [R1+0x430], R20 ;  /* 0x0004301401007387 */ /* 0x000fe80000100800 */
[----:B------:R0:W-:Y:S02]  /*7cc0*/  STL.64 [R1+0x1fc8], R16 ;  /* 0x001fc81001007387 */ /* 0x0001e40000100a00 */
[----:B0-----:R-:W-:Y:S01]  /*7cd0*/  MOV R16, R20 ;  /* 0x0000001400107202 */ /* 0x001fe20000000f00 */
[----:B------:R-:W-:Y:S02]  /*7ce0*/  IMAD.MOV.U32 R17, RZ, RZ, R21 ;  /* 0x000000ffff117224 */ /* 0x000fe400078e0015 */
[----:B------:R-:W3:Y:S01]  /*7cf0*/  LDL.LU.64 R20, [R1+0x1fe0] ;  /* 0x001fe00001147983 */ /* 0x000ee20000300a00 */
[C---:B------:R-:W-:Y:S01]  /*7d00*/  IMAD R23, R0.reuse, 0x73, RZ ;  /* 0x0000007300177824 */ /* 0x040fe200078e02ff */
[----:B------:R-:W-:Y:S01]  /*7d10*/  LEA.HI.X.SX32 R7, R25, R3, 0x1, P2 ;  /* 0x0000000319077211 */ /* 0x000fe200010f0eff */
[----:B------:R-:W-:-:S03]  /*7d20*/  IMAD R25, R0, 0x77, RZ ;  /* 0x0000007700197824 */ /* 0x000fc600078e02ff */
[-C--:B------:R-:W-:Y:S01]  /*7d30*/  LEA.HI.X.SX32 R17, R23, R3.reuse, 0x1, P1 ;  /* 0x0000000317117211 */ /* 0x080fe200008f0eff */
[----:B------:R2:W-:Y:S01]  /*7d40*/  STL.64 [R1+0x438], R6 ;  /* 0x0004380601007387 */ /* 0x0005e20000100a00 */
[C---:B------:R-:W-:Y:S01]  /*7d50*/  IMAD R23, R0.reuse, 0x7b, RZ ;  /* 0x0000007b00177824 */ /* 0x040fe200078e02ff */
[----:B------:R-:W-:Y:S01]  /*7d60*/  LEA.HI.X.SX32 R15, R25, R3, 0x1, P3 ;  /* 0x00000003190f7211 */ /* 0x000fe200018f0eff */
[----:B------:R-:W-:Y:S01]  /*7d70*/  IMAD R25, R0, 0x7f, RZ ;  /* 0x0000007f00197824 */ /* 0x000fe200078e02ff */
[----:B------:R0:W-:Y:S01]  /*7d80*/  STL [R1+0x434], R17 ;  /* 0x0004341101007387 */ /* 0x0001e20000100800 */
[----:B--2---:R-:W-:-:S03]  /*7d90*/  IADD3 R6, P2, R18, R2, RZ ;  /* 0x0000000212067210 */ /* 0x004fc60007f5e0ff */
[----:B------:R-:W-:Y:S01]  /*7da0*/  STL.64 [R1+0x1fb8], R18 ;  /* 0x001fb81201007387 */ /* 0x000fe20000100a00 */
[----:B------:R-:W-:-:S03]  /*7db0*/  LEA.HI.X.SX32 R7, R23, R3, 0x1, P2 ;  /* 0x0000000317077211 */ /* 0x000fc600010f0eff */
[----:B------:R3:W-:Y:S01]  /*7dc0*/  STL.64 [R1+0x428], R14 ;  /* 0x0004280e01007387 */ /* 0x0007e20000100a00 */
[----:B------:R-:W-:Y:S01]  /*7dd0*/  IADD3 R16, P1, R19, R2, RZ ;  /* 0x0000000213107210 */ /* 0x000fe20007f3e0ff */
[C---:B------:R-:W-:Y:S02]  /*7de0*/  IMAD R23, R0.reuse, 0x83, RZ ;  /* 0x0000008300177824 */ /* 0x040fe400078e02ff */
[----:B------:R1:W-:Y:S01]  /*7df0*/  STL.64 [R1+0x420], R6 ;  /* 0x0004200601007387 */ /* 0x0003e20000100a00 */
[----:B0-----:R-:W-:Y:S01]  /*7e00*/  LEA.HI.X.SX32 R17, R25, R3, 0x1, P1 ;  /* 0x0000000319117211 */ /* 0x001fe200008f0eff */
[C---:B------:R-:W-:Y:S02]  /*7e10*/  IMAD R22, R0.reuse, 0x10e, RZ ;  /* 0x0000010e00167824 */ /* 0x040fe400078e02ff */
[C---:B------:R-:W-:Y:S02]  /*7e20*/  IMAD R24, R0.reuse, 0x116, RZ ;  /* 0x0000011600187824 */ /* 0x040fe400078e02ff */
[----:B------:R-:W-:-:S02]  /*7e30*/  IMAD R26, R0, 0x11c, RZ ;  /* 0x0000011c001a7824 */ /* 0x000fc400078e02ff */
[----:B------:R-:W-:Y:S01]  /*7e40*/  IMAD R25, R0, 0x87, RZ ;  /* 0x0000008700197824 */ /* 0x000fe200078e02ff */
[-C--:B---3--:R-:W-:Y:S02]  /*7e50*/  IADD3 R14, P3, R20, R2.reuse, RZ ;  /* 0x00000002140e7210 */ /* 0x088fe40007f7e0ff */
[----:B-1----:R-:W-:Y:S02]  /*7e60*/  IADD3 R6, P2, R21, R2, RZ ;  /* 0x0000000215067210 */ /* 0x002fe40007f5e0ff */
[-C--:B------:R-:W-:Y:S02]  /*7e70*/  LEA.HI.X.SX32 R15, R23, R3.reuse, 0x1, P3 ;  /* 0x00000003170f7211 */ /* 0x080fe400018f0eff */
[----:B------:R-:W-:Y:S01]  /*7e80*/  LEA.HI.X.SX32 R7, R4, R3, 0x1, P2 ;  /* 0x0000000304077211 */ /* 0x000fe200010f0eff */
[----:B------:R-:W-:Y:S01]  /*7e90*/  STL.64 [R1+0x1fc0], R20 ;  /* 0x001fc01401007387 */ /* 0x000fe20000100a00 */
[----:B------:R-:W-:-:S03]  /*7ea0*/  IMAD R23, R0, 0x8b, RZ ;  /* 0x0000008b00177824 */ /* 0x000fc600078e02ff */
[----:B------:R0:W-:Y:S04]  /*7eb0*/  STL.64 [R1+0x418], R16 ;  /* 0x0004181001007387 */ /* 0x0001e80000100a00 */
[----:B------:R1:W-:Y:S04]  /*7ec0*/  STL.64 [R1+0x410], R14 ;  /* 0x0004100e01007387 */ /* 0x0003e80000100a00 */
[----:B------:R2:W-:Y:S01]  /*7ed0*/  STL.64 [R1+0x408], R6 ;  /* 0x0004080601007387 */ /* 0x0005e20000100a00 */
[-C--:B0-----:R-:W-:Y:S02]  /*7ee0*/  IADD3 R16, P1, R22, R2.reuse, RZ ;  /* 0x0000000216107210 */ /* 0x081fe40007f3e0ff */
[----:B-1----:R-:W-:-:S02]  /*7ef0*/  IADD3 R14, P3, R24, R2, RZ ;  /* 0x00000002180e7210 */ /* 0x002fc40007f7e0ff */
[-C--:B------:R-:W-:Y:S02]  /*7f00*/  LEA.HI.X.SX32 R17, R25, R3.reuse, 0x1, P1 ;  /* 0x0000000319117211 */ /* 0x080fe400008f0eff */
[----:B--2---:R-:W-:Y:S02]  /*7f10*/  IADD3 R6, P2, R26, R2, RZ ;  /* 0x000000021a067210 */ /* 0x004fe40007f5e0ff */
[-C--:B------:R-:W-:Y:S02]  /*7f20*/  LEA.HI.X.SX32 R15, R23, R3.reuse, 0x1, P3 ;  /* 0x00000003170f7211 */ /* 0x080fe400018f0eff */
[----:B------:R-:W-:Y:S01]  /*7f30*/  LEA.HI.X.SX32 R7, R5, R3, 0x1, P2 ;  /* 0x0000000305077211 */ /* 0x000fe200010f0eff */
[----:B------:R-:W-:Y:S04]  /*7f40*/  STL.64 [R1+0x400], R16 ;  /* 0x0004001001007387 */ /* 0x000fe80000100a00 */
[----:B------:R-:W-:Y:S04]  /*7f50*/  STL.64 [R1+0x3f8], R14 ;  /* 0x0003f80e01007387 */ /* 0x000fe80000100a00 */
[----:B------:R0:W-:Y:S04]  /*7f60*/  STL.64 [R1+0x3f0], R6 ;  /* 0x0003f00601007387 */ /* 0x0001e80000100a00 */
[----:B0-----:R-:W2:Y:S01]  /*7f70*/  LDL.LU.64 R6, [R1+0x1fd8] ;  /* 0x001fd80001067983 */ /* 0x001ea20000300a00 */
[----:B------:R-:W-:-:S02]  /*7f80*/  IMAD R25, R0, 0x126, RZ ;  /* 0x0000012600197824 */ /* 0x000fc400078e02ff */
[C---:B------:R-:W-:Y:S02]  /*7f90*/  IMAD R23, R0.reuse, 0x12c, RZ ;  /* 0x0000012c00177824 */ /* 0x040fe400078e02ff */
[C---:B------:R-:W-:Y:S01]  /*7fa0*/  IMAD R28, R0.reuse, 0x11e, RZ ;  /* 0x0000011e001c7824 */ /* 0x040fe200078e02ff */
[-C--:B------:R-:W-:Y:S01]  /*7fb0*/  IADD3 R14, P3, R25, R2.reuse, RZ ;  /* 0x00000002190e7210 */ /* 0x080fe20007f7e0ff */
[C---:B------:R-:W-:Y:S01]  /*7fc0*/  IMAD R25, R0.reuse, 0x8f, RZ ;  /* 0x0000008f00197824 */ /* 0x040fe200078e02ff */
[-C--:B------:R-:W-:Y:S01]  /*7fd0*/  IADD3 R4, P2, R23, R2.reuse, RZ ;  /* 0x0000000217047210 */ /* 0x080fe20007f5e0ff */
[----:B------:R-:W-:Y:S01]  /*7fe0*/  IMAD R23, R0, 0x93, RZ ;  /* 0x0000009300177824 */ /* 0x000fe200078e02ff */
[----:B------:R-:W-:-:S04]  /*7ff0*/  IADD3 R16, P1, R28, R2, RZ ;  /* 0x000000021c107210 */ /* 0x000fc80007f3e0ff */
[-C--:B------:R-:W-:Y:S01]  /*8000*/  LEA.HI.X.SX32 R17, R25, R3.reuse, 0x1, P1 ;  /* 0x0000000319117211 */ /* 0x080fe200008f0eff */
[C---:B------:R-:W-:Y:S01]  /*8010*/  IMAD R25, R0.reuse, 0x136, RZ ;  /* 0x0000013600197824 */ /* 0x040fe200078e02ff */
[----:B------:R-:W-:Y:S01]  /*8020*/  LEA.HI.X.SX32 R15, R23, R3, 0x1, P3 ;  /* 0x00000003170f7211 */ /* 0x000fe200018f0eff */
[C---:B------:R-:W-:Y:S02]  /*8030*/  IMAD R23, R0.reuse, 0x13c, RZ ;  /* 0x0000013c00177824 */ /* 0x040fe400078e02ff */
[----:B------:R-:W-:Y:S01]  /*8040*/  IMAD R27, R0, 0x12e, RZ ;  /* 0x0000012e001b7824 */ /* 0x000fe200078e02ff */
[----:B------:R0:W-:Y:S04]  /*8050*/  STL.64 [R1+0x3e8], R16 ;  /* 0x0003e81001007387 */ /* 0x0001e80000100a00 */
[----:B------:R1:W-:Y:S01]  /*8060*/  STL.64 [R1+0x3e0], R14 ;  /* 0x0003e00e01007387 */ /* 0x0003e20000100a00 */
[----:B0-----:R-:W-:-:S02]  /*8070*/  IADD3 R16, P1, R27, R2, RZ ;  /* 0x000000021b107210 */ /* 0x001fc40007f3e0ff */
[----:B-1----:R-:W-:Y:S01]  /*8080*/  IADD3 R14, P3, R25, R2, RZ ;  /* 0x00000002190e7210 */ /* 0x002fe20007f7e0ff */
[----:B------:R-:W-:-:S05]  /*8090*/  IMAD R25, R0, 0x97, RZ ;  /* 0x0000009700197824 */ /* 0x000fca00078e02ff */
[-C--:B------:R-:W-:Y:S01]  /*80a0*/  LEA.HI.X.SX32 R17, R25, R3.reuse, 0x1, P1 ;  /* 0x0000000319117211 */ /* 0x080fe200008f0eff */
[C---:B------:R-:W-:Y:S02]  /*80b0*/  IMAD R25, R0.reuse, 0x146, RZ ;  /* 0x0000014600197824 */ /* 0x040fe400078e02ff */
[C---:B------:R-:W-:Y:S02]  /*80c0*/  IMAD R27, R0.reuse, 0x13e, RZ ;  /* 0x0000013e001b7824 */ /* 0x040fe400078e02ff */
[----:B------:R-:W-:Y:S01]  /*80d0*/  IMAD R29, R0, 0xc7, RZ ;  /* 0x000000c7001d7824 */ /* 0x000fe200078e02ff */
[----:B--2---:R-:W-:-:S05]  /*80e0*/  LEA.HI.X.SX32 R5, R6, R3, 0x1, P2 ;  /* 0x0000000306057211 */ /* 0x004fca00010f0eff */
[----:B------:R0:W-:Y:S02]  /*80f0*/  STL.64 [R1+0x3d8], R4 ;  /* 0x0003d80401007387 */ /* 0x0001e40000100a00 */
[----:B0-----:R-:W-:Y:S01]  /*8100*/  IADD3 R4, P2, R23, R2, RZ ;  /* 0x0000000217047210 */ /* 0x001fe20007f5e0ff */
[----:B------:R-:W-:-:S03]  /*8110*/  IMAD R23, R0, 0x9b, RZ ;  /* 0x0000009b00177824 */ /* 0x000fc600078e02ff */
[-C--:B------:R-:W-:Y:S02]  /*8120*/  LEA.HI.X.SX32 R5, R7, R3.reuse, 0x1, P2 ;  /* 0x0000000307057211 */ /* 0x080fe400010f0eff */
[----:B------:R-:W-:Y:S01]  /*8130*/  LEA.HI.X.SX32 R15, R23, R3, 0x1, P3 ;  /* 0x00000003170f7211 */ /* 0x000fe200018f0eff */
[----:B------:R-:W-:Y:S01]  /*8140*/  IMAD R23, R0, 0x14c, RZ ;  /* 0x0000014c00177824 */ /* 0x000fe200078e02ff */
[----:B------:R0:W-:Y:S04]  /*8150*/  STL.64 [R1+0x3d0], R16 ;  /* 0x0003d01001007387 */ /* 0x0001e80000100a00 */
[----:B------:R1:W-:Y:S04]  /*8160*/  STL.64 [R1+0x3c8], R14 ;  /* 0x0003c80e01007387 */ /* 0x0003e80000100a00 */
[----:B------:R2:W-:Y:S01]  /*8170*/  STL.64 [R1+0x3c0], R4 ;  /* 0x0003c00401007387 */ /* 0x0005e20000100a00 */
[----:B0-----:R-:W-:-:S02]  /*8180*/  IADD3 R16, P1, R27, R2, RZ ;  /* 0x000000021b107210 */ /* 0x001fc40007f3e0ff */
[-C--:B-1----:R-:W-:Y:S01]  /*8190*/  IADD3 R14, P3, R25, R2.reuse, RZ ;  /* 0x00000002190e7210 */ /* 0x082fe20007f7e0ff */
[C---:B------:R-:W-:Y:S01]  /*81a0*/  IMAD R25, R0.reuse, 0x9f, RZ ;  /* 0x0000009f00197824 */ /* 0x040fe200078e02ff */
[----:B--2---:R-:W-:Y:S01]  /*81b0*/  IADD3 R4, P2, R23, R2, RZ ;  /* 0x0000000217047210 */ /* 0x004fe20007f5e0ff */
[----:B------:R-:W-:-:S03]  /*81c0*/  IMAD R23, R0, 0xa3, RZ ;  /* 0x000000a300177824 */ /* 0x000fc600078e02ff */
[-C--:B------:R-:W-:Y:S01]  /*81d0*/  LEA.HI.X.SX32 R17, R25, R3.reuse, 0x1, P1 ;  /* 0x0000000319117211 */ /* 0x080fe200008f0eff */
[----:B------:R-:W-:Y:S01]  /*81e0*/  IMAD R25, R0, 0x156, RZ ;  /* 0x0000015600197824 */ /* 0x000fe200078e02ff */
[-C--:B------:R-:W-:Y:S02]  /*81f0*/  LEA.HI.X.SX32 R5, R8, R3.reuse, 0x1, P2 ;  /* 0x0000000308057211 */ /* 0x080fe400010f0eff */
[----:B------:R-:W-:Y:S01]  /*8200*/  LEA.HI.X.SX32 R15, R23, R3, 0x1, P3 ;  /* 0x00000003170f7211 */ /* 0x000fe200018f0eff */
[C---:B------:R-:W-:Y:S01]  /*8210*/  IMAD R23, R0.reuse, 0x15c, RZ ;  /* 0x0000015c00177824 */ /* 0x040fe200078e02ff */
[----:B------:R-:W-:Y:S01]  /*8220*/  STL.64 [R1+0x3b8], R16 ;  /* 0x0003b81001007387 */ /* 0x000fe20000100a00 */
[----:B------:R-:W-:-:S03]  /*8230*/  IMAD R27, R0, 0x14e, RZ ;  /* 0x0000014e001b7824 */ /* 0x000fc600078e02ff */
[----:B------:R0:W-:Y:S02]  /*8240*/  STL.64 [R1+0x3b0], R14 ;  /* 0x0003b00e01007387 */ /* 0x0001e40000100a00 */
[-C--:B------:R-:W-:Y:S02]  /*8250*/  IADD3 R6, P1, R27, R2.reuse, RZ ;  /* 0x000000021b067210 */ /* 0x080fe40007f3e0ff */
[----:B------:R1:W-:Y:S01]  /*8260*/  STL.64 [R1+0x3a8], R4 ;  /* 0x0003a80401007387 */ /* 0x0003e20000100a00 */
[-C--:B0-----:R-:W-:Y:S01]  /*8270*/  IADD3 R14, P3, R25, R2.reuse, RZ ;  /* 0x00000002190e7210 */ /* 0x081fe20007f7e0ff */
[C---:B------:R-:W-:Y:S01]  /*8280*/  IMAD R25, R0.reuse, 0xa7, RZ ;  /* 0x000000a700197824 */ /* 0x040fe200078e02ff */
[----:B-1----:R-:W-:Y:S01]  /*8290*/  IADD3 R4, P2, R23, R2, RZ ;  /* 0x0000000217047210 */ /* 0x002fe20007f5e0ff */
[----:B------:R-:W-:-:S03]  /*82a0*/  IMAD R23, R0, 0xab, RZ ;  /* 0x000000ab00177824 */ /* 0x000fc600078e02ff */
[-C--:B------:R-:W-:Y:S01]  /*82b0*/  LEA.HI.X.SX32 R7, R25, R3.reuse, 0x1, P1 ;  /* 0x0000000319077211 */ /* 0x080fe200008f0eff */
[C---:B------:R-:W-:Y:S01]  /*82c0*/  IMAD R25, R0.reuse, 0x166, RZ ;  /* 0x0000016600197824 */ /* 0x040fe200078e02ff */
[-C--:B------:R-:W-:Y:S02]  /*82d0*/  LEA.HI.X.SX32 R5, R9, R3.reuse, 0x1, P2 ;  /* 0x0000000309057211 */ /* 0x080fe400010f0eff */
[----:B------:R-:W-:Y:S01]  /*82e0*/  LEA.HI.X.SX32 R15, R23, R3, 0x1, P3 ;  /* 0x00000003170f7211 */ /* 0x000fe200018f0eff */
[C---:B------:R-:W-:Y:S01]  /*82f0*/  IMAD R23, R0.reuse, 0x16c, RZ ;  /* 0x0000016c00177824 */ /* 0x040fe200078e02ff */
[----:B------:R0:W-:Y:S01]  /*8300*/  STL.64 [R1+0x3a0], R6 ;  /* 0x0003a00601007387 */ /* 0x0001e20000100a00 */
[----:B------:R-:W-:-:S03]  /*8310*/  IMAD R27, R0, 0x15e, RZ ;  /* 0x0000015e001b7824 */ /* 0x000fc600078e02ff */
[----:B------:R1:W-:Y:S04]  /*8320*/  STL.64 [R1+0x398], R14 ;  /* 0x0003980e01007387 */ /* 0x0003e80000100a00 */
[----:B------:R2:W-:Y:S01]  /*8330*/  STL.64 [R1+0x390], R4 ;  /* 0x0003900401007387 */ /* 0x0005e20000100a00 */
[-C--:B0-----:R-:W-:Y:S02]  /*8340*/  IADD3 R6, P1, R27, R2.reuse, RZ ;  /* 0x000000021b067210 */ /* 0x081fe40007f3e0ff */
[-C--:B-1----:R-:W-:Y:S01]  /*8350*/  IADD3 R14, P3, R25, R2.reuse, RZ ;  /* 0x00000002190e7210 */ /* 0x082fe20007f7e0ff */
[C---:B------:R-:W-:Y:S01]  /*8360*/  IMAD R25, R0.reuse, 0xaf, RZ ;  /* 0x000000af00197824 */ /* 0x040fe200078e02ff */
[----:B--2---:R-:W-:Y:S01]  /*8370*/  IADD3 R4, P2, R23, R2, RZ ;  /* 0x0000000217047210 */ /* 0x004fe20007f5e0ff */
[----:B------:R-:W-:-:S03]  /*8380*/  IMAD R23, R0, 0xb3, RZ ;  /* 0x000000b300177824 */ /* 0x000fc600078e02ff */
[-C--:B------:R-:W-:Y:S01]  /*8390*/  LEA.HI.X.SX32 R7, R25, R3.reuse, 0x1, P1 ;  /* 0x0000000319077211 */ /* 0x080fe200008f0eff */
[C---:B------:R-:W-:Y:S01]  /*83a0*/  IMAD R25, R0.reuse, 0x176, RZ ;  /* 0x0000017600197824 */ /* 0x040fe200078e02ff */
[-C--:B------:R-:W-:Y:S01]  /*83b0*/  LEA.HI.X.SX32 R15, R23, R3.reuse, 0x1, P3 ;  /* 0x00000003170f7211 */ /* 0x080fe200018f0eff */
[----:B------:R-:W-:Y:S02]  /*83c0*/  IMAD R27, R0, 0x16e, RZ ;  /* 0x0000016e001b7824 */ /* 0x000fe400078e02ff */
[----:B------:R0:W-:Y:S01]  /*83d0*/  STL.64 [R1+0x388], R6 ;  /* 0x0003880601007387 */ /* 0x0001e20000100a00 */
[----:B------:R-:W-:Y:S01]  /*83e0*/  LEA.HI.X.SX32 R5, R10, R3, 0x1, P2 ;  /* 0x000000030a057211 */ /* 0x000fe200010f0eff */
[C---:B------:R-:W-:Y:S02]  /*83f0*/  IMAD R23, R0.reuse, 0x17c, RZ ;  /* 0x0000017c00177824 */ /* 0x040fe400078e02ff */
[----:B------:R1:W-:Y:S04]  /*8400*/  STL.64 [R1+0x380], R14 ;  /* 0x0003800e01007387 */ /* 0x0003e80000100a00 */
[----:B------:R2:W-:Y:S01]  /*8410*/  STL.64 [R1+0x378], R4 ;  /* 0x0003780401007387 */ /* 0x0005e20000100a00 */
[-C--:B0-----:R-:W-:Y:S01]  /*8420*/  IADD3 R6, P1, R27, R2.reuse, RZ ;  /* 0x000000021b067210 */ /* 0x081fe20007f3e0ff */
[C---:B------:R-:W-:Y:S01]  /*8430*/  IMAD R27, R0.reuse, 0xbb, RZ ;  /* 0x000000bb001b7824 */ /* 0x040fe200078e02ff */
        /* <DEDUP_REMOVED lines=9> */
[----:B------:R-:W-:-:S03]  /*84d0*/  LEA.HI.X.SX32 R5, R11, R3, 0x1, P2 ;  /* 0x000000030b057211 */ /* 0x000fc600010f0eff */
[----:B------:R1:W-:Y:S01]  /*84e0*/  STL.64 [R1+0x368], R14 ;  /* 0x0003680e01007387 */ /* 0x0003e20000100a00 */
[-C--:B0-----:R-:W-:Y:S01]  /*84f0*/  IADD3 R6, P1, R23, R2.reuse, RZ ;  /* 0x0000000217067210 */ /* 0x081fe20007f3e0ff */
[C---:B------:R-:W-:Y:S01]  /*8500*/  IMAD R23, R0.reuse, 0x18c, RZ ;  /* 0x0000018c00177824 */ /* 0x040fe200078e02ff */
[----:B-1----:R-:W-:Y:S01]  /*8510*/  IADD3 R14, P3, R25, R2, RZ ;  /* 0x00000002190e7210 */ /* 0x002fe20007f7e0ff */
[----:B------:R-:W-:-:S03]  /*8520*/  IMAD R25, R0, 0xc3, RZ ;  /* 0x000000c300197824 */ /* 0x000fc600078e02ff */
[----:B------:R-:W-:Y:S01]  /*8530*/  IADD3 R16, P2, R23, R2, RZ ;  /* 0x0000000217107210 */ /* 0x000fe20007f5e0ff */
[C---:B------:R-:W-:Y:S01]  /*8540*/  IMAD R23, R0.reuse, 0x18e, RZ ;  /* 0x0000018e00177824 */ /* 0x040fe200078e02ff */
[-C--:B------:R-:W-:Y:S01]  /*8550*/  LEA.HI.X.SX32 R7, R27, R3.reuse, 0x1, P1 ;  /* 0x000000031b077211 */ /* 0x080fe200008f0eff */
[----:B------:R0:W-:Y:S01]  /*8560*/  STL.64 [R1+0x360], R4 ;  /* 0x0003600401007387 */ /* 0x0001e20000100a00 */
[-C--:B------:R-:W-:Y:S01]  /*8570*/  LEA.HI.X.SX32 R15, R25, R3.reuse, 0x1, P3 ;  /* 0x00000003190f7211 */ /* 0x080fe200018f0eff */
[----:B------:R-:W-:Y:S02]  /*8580*/  IMAD R25, R0, 0xcb, RZ ;  /* 0x000000cb00197824 */ /* 0x000fe400078e02ff */
[----:B------:R1:W-:Y:S01]  /*8590*/  STL.64 [R1+0x358], R6 ;  /* 0x0003580601007387 */ /* 0x0003e20000100a00 */
[----:B------:R-:W-:-:S03]  /*85a0*/  LEA.HI.X.SX32 R17, R12, R3, 0x1, P2 ;  /* 0x000000030c117211 */ /* 0x000fc600010f0eff */
[----:B------:R2:W-:Y:S01]  /*85b0*/  STL.64 [R1+0x350], R14 ;  /* 0x0003500e01007387 */ /* 0x0005e20000100a00 */
[----:B0-----:R-:W-:Y:S01]  /*85c0*/  IMAD R5, R0, 0x196, RZ ;  /* 0x0000019600057824 */ /* 0x001fe200078e02ff */
[----:B-1----:R-:W-:-:S04]  /*85d0*/  IADD3 R6, P1, R23, R2, RZ ;  /* 0x0000000217067210 */ /* 0x002fc80007f3e0ff */
[----:B--2---:R-:W-:Y:S02]  /*85e0*/  IADD3 R14, P3, R5, R2, RZ ;  /* 0x00000002050e7210 */ /* 0x004fe40007f7e0ff */
[-C--:B------:R-:W-:Y:S02]  /*85f0*/  LEA.HI.X.SX32 R7, R29, R3.reuse, 0x1, P1 ;  /* 0x000000031d077211 */ /* 0x080fe400008f0eff */
[----:B------:R-:W-:Y:S01]  /*8600*/  LEA.HI.X.SX32 R15, R25, R3, 0x1, P3 ;  /* 0x00000003190f7211 */ /* 0x000fe200018f0eff */
[----:B------:R-:W-:Y:S04]  /*8610*/  STL.64 [R1+0x348], R16 ;  /* 0x0003481001007387 */ /* 0x000fe80000100a00 */
[----:B------:R-:W-:Y:S04]  /*8620*/  STL.64 [R1+0x340], R6 ;  /* 0x0003400601007387 */ /* 0x000fe80000100a00 */
[----:B------:R0:W-:Y:S04]  /*8630*/  STL.64 [R1+0x338], R14 ;  /* 0x0003380e01007387 */ /* 0x0001e80000100a00 */
[----:B0-----:R-:W2:Y:S01]  /*8640*/  LDL.LU.64 R14, [R1+0x1fd0] ;  /* 0x001fd000010e7983 */ /* 0x001ea20000300a00 */
[----:B------:R-:W-:-:S05]  /*8650*/  IMAD R23, R0, 0x19c, RZ ;  /* 0x0000019c00177824 */ /* 0x000fca00078e02ff */
[-C--:B------:R-:W-:Y:S01]  /*8660*/  IADD3 R16, P2, R23, R2.reuse, RZ ;  /* 0x0000000217107210 */ /* 0x080fe20007f5e0ff */
[C---:B------:R-:W-:Y:S02]  /*8670*/  IMAD R23, R0.reuse, 0x1a6, RZ ;  /* 0x000001a600177824 */ /* 0x040fe400078e02ff */
[C---:B------:R-:W-:Y:S01]  /*8680*/  IMAD R27, R0.reuse, 0x19e, RZ ;  /* 0x0000019e001b7824 */ /* 0x040fe200078e02ff */
[-C--:B------:R-:W-:Y:S02]  /*8690*/  LEA.HI.X.SX32 R17, R13, R3.reuse, 0x1, P2 ;  /* 0x000000030d117211 */ /* 0x080fe400010f0eff */
[-C--:B------:R-:W-:Y:S01]  /*86a0*/  IADD3 R8, P3, R23, R2.reuse, RZ ;  /* 0x0000000217087210 */ /* 0x080fe20007f7e0ff */
[C---:B------:R-:W-:Y:S01]  /*86b0*/  IMAD R23, R0.reuse, 0x1ac, RZ ;  /* 0x000001ac00177824 */ /* 0x040fe200078e02ff */
[----:B------:R-:W-:Y:S01]  /*86c0*/  IADD3 R6, P1, R27, R2, RZ ;  /* 0x000000021b067210 */ /* 0x000fe20007f3e0ff */
[----:B------:R-:W-:Y:S02]  /*86d0*/  IMAD R27, R0, 0xcf, RZ ;  /* 0x000000cf001b7824 */ /* 0x000fe400078e02ff */
[----:B------:R-:W-:Y:S04]  /*86e0*/  STL [R1+0x320], R8 ;  /* 0x0003200801007387 */ /* 0x000fe80000100800 */
[----:B------:R0:W-:Y:S01]  /*86f0*/  STL.64 [R1+0x330], R16 ;  /* 0x0003301001007387 */ /* 0x0001e20000100a00 */
[----:B------:R-:W-:Y:S01]  /*8700*/  IMAD.MOV.U32 R13, RZ, RZ, R9 ;  /* 0x000000ffff0d7224 */ /* 0x000fe200078e0009 */
[----:B------:R-:W-:-:S02]  /*8710*/  LEA.HI.X.SX32 R7, R27, R3, 0x1, P1 ;  /* 0x000000031b077211 */ /* 0x000fc400008f0eff */
[----:B0-----:R-:W-:Y:S01]  /*8720*/  IADD3 R16, P2, R23, R2, RZ ;  /* 0x0000000217107210 */ /* 0x001fe20007f5e0ff */
[----:B------:R-:W-:Y:S02]  /*8730*/  IMAD R23, R0, 0xd3, RZ ;  /* 0x000000d300177824 */ /* 0x000fe400078e02ff */
[----:B------:R-:W-:Y:S03]  /*8740*/  STL.64 [R1+0x328], R6 ;  /* 0x0003280601007387 */ /* 0x000fe60000100a00 */
[----:B------:R-:W-:-:S05]  /*8750*/  LEA.HI.X.SX32 R13, R23, R3, 0x1, P3 ;  /* 0x00000003170d7211 */ /* 0x000fca00018f0eff */
[----:B------:R-:W-:Y:S01]  /*8760*/  STL [R1+0x324], R13 ;  /* 0x0003240d01007387 */ /* 0x000fe20000100800 */
[----:B--2---:R-:W-:-:S05]  /*8770*/  LEA.HI.X.SX32 R17, R14, R3, 0x1, P2 ;  /* 0x000000030e117211 */ /* 0x004fca00010f0eff */
[----:B------:R0:W-:Y:S04]  /*8780*/  STL.64 [R1+0x318], R16 ;  /* 0x0003181001007387 */ /* 0x0001e80000100a00 */
[----:B0-----:R-:W2:Y:S01]  /*8790*/  LDL.LU.64 R16, [R1+0x1fc8] ;  /* 0x001fc80001107983 */ /* 0x001ea20000300a00 */
[C---:B------:R-:W-:Y:S01]  /*87a0*/  IMAD R25, R0.reuse, 0x1ae, RZ ;  /* 0x000001ae00197824 */ /* 0x040fe200078e02ff */
[----:B------:R-:W-:Y:S01]  /*87b0*/  MOV R12, R8 ;  /* 0x00000008000c7202 */ /* 0x000fe20000000f00 */
[C---:B------:R-:W-:Y:S02]  /*87c0*/  IMAD R23, R0.reuse, 0xd7, RZ ;  /* 0x000000d700177824 */ /* 0x040fe400078e02ff */
[C---:B------:R-:W-:Y:S01]  /*87d0*/  IMAD R8, R0.reuse, 0x1b6, RZ ;  /* 0x000001b600087824 */ /* 0x040fe200078e02ff */
[----:B------:R-:W-:Y:S01]  /*87e0*/  IADD3 R6, P1, R25, R2, RZ ;  /* 0x0000000219067210 */ /* 0x000fe20007f3e0ff */
[----:B------:R-:W-:-:S03]  /*87f0*/  IMAD R9, R0, 0x1bc, RZ ;  /* 0x000001bc00097824 */ /* 0x000fc600078e02ff */
[-C--:B------:R-:W-:Y:S01]  /*8800*/  LEA.HI.X.SX32 R7, R23, R3.reuse, 0x1, P1 ;  /* 0x0000000317077211 */ /* 0x080fe200008f0eff */
[----:B------:R-:W-:Y:S01]  /*8810*/  IMAD R23, R0, 0xdb, RZ ;  /* 0x000000db00177824 */ /* 0x000fe200078e02ff */
[-C--:B------:R-:W-:Y:S01]  /*8820*/  IADD3 R12, P3, R8, R2.reuse, RZ ;  /* 0x00000002080c7210 */ /* 0x080fe20007f7e0ff */
[C---:B------:R-:W-:Y:S01]  /*8830*/  IMAD R4, R0.reuse, 0x1be, RZ ;  /* 0x000001be00047824 */ /* 0x040fe200078e02ff */
[-C--:B------:R-:W-:Y:S01]  /*8840*/  IADD3 R18, P2, R9, R2.reuse, RZ ;  /* 0x0000000209127210 */ /* 0x080fe20007f5e0ff */
[----:B------:R-:W-:Y:S01]  /*8850*/  STL.64 [R1+0x1fa0], R8 ;  /* 0x001fa00801007387 */ /* 0x000fe20000100a00 */
[----:B------:R-:W-:Y:S01]  /*8860*/  LEA.HI.X.SX32 R13, R23, R3, 0x1, P3 ;  /* 0x00000003170d7211 */ /* 0x000fe200018f0eff */
[----:B------:R-:W-:Y:S02]  /*8870*/  IMAD R23, R0, 0xdf, RZ ;  /* 0x000000df00177824 */ /* 0x000fe400078e02ff */
[----:B------:R0:W-:Y:S01]  /*8880*/  STL.64 [R1+0x310], R6 ;  /* 0x0003100601007387 */ /* 0x0001e20000100a00 */
[----:B------:R-:W-:-:S03]  /*8890*/  IADD3 R10, P1, R4, R2, RZ ;  /* 0x00000002040a7210 */ /* 0x000fc60007f3e0ff */
[----:B------:R-:W-:Y:S04]  /*88a0*/  STL [R1+0x300], R18 ;  /* 0x0003001201007387 */ /* 0x000fe80000100800 */
[----:B------:R1:W-:Y:S01]  /*88b0*/  STL.64 [R1+0x1fa8], R4 ;  /* 0x001fa80401007387 */ /* 0x0003e20000100a00 */
[----:B0-----:R-:W-:-:S03]  /*88c0*/  IMAD R7, R0, 0x1c6, RZ ;  /* 0x000001c600077824 */ /* 0x001fc600078e02ff */
[----:B------:R0:W-:Y:S01]  /*88d0*/  STL.64 [R1+0x308], R12 ;  /* 0x0003080c01007387 */ /* 0x0001e20000100a00 */
[----:B-1----:R-:W-:Y:S01]  /*88e0*/  IMAD.MOV.U32 R5, RZ, RZ, R19 ;  /* 0x000000ffff057224 */ /* 0x002fe200078e0013 */
[-C--:B------:R-:W-:Y:S01]  /*88f0*/  LEA.HI.X.SX32 R5, R15, R3.reuse, 0x1, P2 ;  /* 0x000000030f057211 */ /* 0x080fe200010f0eff */
[----:B------:R-:W-:Y:S01]  /*8900*/  IMAD.MOV.U32 R15, RZ, RZ, R11 ;  /* 0x000000ffff0f7224 */ /* 0x000fe200078e000b */
[----:B------:R-:W-:Y:S01]  /*8910*/  LEA.HI.X.SX32 R15, R23, R3, 0x1, P1 ;  /* 0x00000003170f7211 */ /* 0x000fe200008f0eff */
[C---:B------:R-:W-:Y:S01]  /*8920*/  IMAD R11, R0.reuse, 0x1ce, RZ ;  /* 0x000001ce000b7824 */ /* 0x040fe200078e02ff */
[----:B------:R-:W-:Y:S01]  /*8930*/  MOV R4, R18 ;  /* 0x0000001200047202 */ /* 0x000fe20000000f00 */
[C---:B0-----:R-:W-:Y:S01]  /*8940*/  IMAD R13, R0.reuse, 0x1cc, RZ ;  /* 0x000001cc000d7824 */ /* 0x041fe200078e02ff */
[----:B------:R-:W-:Y:S01]  /*8950*/  STL [R1+0x2f8], R10 ;  /* 0x0002f80a01007387 */ /* 0x000fe20000100800 */
[----:B------:R-:W-:Y:S01]  /*8960*/  IMAD R23, R0, 0xe3, RZ ;  /* 0x000000e300177824 */ /* 0x000fe200078e02ff */
[----:B------:R-:W-:-:S02]  /*8970*/  IADD3 R18, P3, R7, R2, RZ ;  /* 0x0000000207127210 */ /* 0x000fc40007f7e0ff */
[----:B------:R-:W-:Y:S01]  /*8980*/  STL [R1+0x1f98], R7 ;  /* 0x001f980701007387 */ /* 0x000fe20000100800 */
[----:B------:R-:W-:-:S03]  /*8990*/  IADD3 R6, P1, R11, R2, RZ ;  /* 0x000000020b067210 */ /* 0x000fc60007f3e0ff */
[----:B------:R-:W-:Y:S01]  /*89a0*/  STL [R1+0x304], R5 ;  /* 0x0003040501007387 */ /* 0x000fe20000100800 */
[----:B------:R-:W-:Y:S02]  /*89b0*/  IADD3 R4, P2, R13, R2, RZ ;  /* 0x000000020d047210 */ /* 0x000fe40007f5e0ff */
[----:B------:R-:W-:Y:S01]  /*89c0*/  LEA.HI.X.SX32 R19, R23, R3, 0x1, P3 ;  /* 0x0000000317137211 */ /* 0x000fe200018f0eff */
[----:B------:R-:W-:Y:S01]  /*89d0*/  STL [R1+0x1f90], R13 ;  /* 0x001f900d01007387 */ /* 0x000fe20000100800 */
[----:B------:R-:W-:-:S03]  /*89e0*/  IMAD R25, R0, 0x1dc, RZ ;  /* 0x000001dc00197824 */ /* 0x000fc600078e02ff */
[----:B------:R0:W-:Y:S01]  /*89f0*/  STL [R1+0x2fc], R15 ;  /* 0x0002fc0f01007387 */ /* 0x0001e20000100800 */
[----:B------:R-:W-:Y:S01]  /*8a00*/  MOV R14, R10 ;  /* 0x0000000a000e7202 */ /* 0x000fe20000000f00 */
[C---:B------:R-:W-:Y:S02]  /*8a10*/  IMAD R23, R0.reuse, 0xe7, RZ ;  /* 0x000000e700177824 */ /* 0x040fe400078e02ff */
[----:B------:R1:W-:Y:S01]  /*8a20*/  STL [R1+0x1f94], R11 ;  /* 0x001f940b01007387 */ /* 0x0003e20000100800 */
[C---:B------:R-:W-:Y:S02]  /*8a30*/  IMAD R27, R0.reuse, 0xeb, RZ ;  /* 0x000000eb001b7824 */ /* 0x040fe400078e02ff */
[----:B0-----:R-:W-:Y:S01]  /*8a40*/  IMAD R15, R0, 0x1d6, RZ ;  /* 0x000001d6000f7824 */ /* 0x001fe200078e02ff */
[----:B------:R-:W-:Y:S04]  /*8a50*/  STL [R1+0x2e0], R6 ;  /* 0x0002e00601007387 */ /* 0x000fe80000100800 */
[----:B------:R0:W-:Y:S01]  /*8a60*/  STL.64 [R1+0x2f0], R18 ;  /* 0x0002f01201007387 */ /* 0x0001e20000100a00 */
[----:B-1----:R-:W-:Y:S01]  /*8a70*/  IMAD.MOV.U32 R11, RZ, RZ, R7 ;  /* 0x000000ffff0b7224 */ /* 0x002fe200078e0007 */
[----:B------:R-:W-:-:S02]  /*8a80*/  MOV R10, R6 ;  /* 0x00000006000a7202 */ /* 0x000fc40000000f00 */
[----:B------:R1:W-:Y:S01]  /*8a90*/  STL [R1+0x1f8c], R15 ;  /* 0x001f8c0f01007387 */ /* 0x0003e20000100800 */
[----:B------:R-:W-:Y:S02]  /*8aa0*/  LEA.HI.X.SX32 R11, R23, R3, 0x1, P1 ;  /* 0x00000003170b7211 */ /* 0x000fe400008f0eff */
[----:B0-----:R-:W-:-:S04]  /*8ab0*/  IADD3 R18, P3, R15, R2, RZ ;  /* 0x000000020f127210 */ /* 0x001fc80007f7e0ff */
[-C--:B------:R-:W-:Y:S02]  /*8ac0*/  LEA.HI.X.SX32 R19, R27, R3.reuse, 0x1, P3 ;  /* 0x000000031b137211 */ /* 0x080fe400018f0eff */
[----:B--2---:R-:W-:Y:S02]  /*8ad0*/  LEA.HI.X.SX32 R5, R16, R3, 0x1, P2 ;  /* 0x0000000310057211 */ /* 0x004fe400010f0eff */
[----:B------:R-:W-:-:S03]  /*8ae0*/  IADD3 R20, P2, R25, R2, RZ ;  /* 0x0000000219147210 */ /* 0x000fc60007f5e0ff */
[----:B------:R0:W-:Y:S04]  /*8af0*/  STL.64 [R1+0x2e8], R4 ;  /* 0x0002e80401007387 */ /* 0x0001e80000100a00 */
[----:B------:R2:W3:Y:S04]  /*8b00*/  LDL.64 R6, [R1+0x288] ;  /* 0x0002880001067983 */ /* 0x0004e80000100a00 */
[----:B-1----:R2:W4:Y:S04]  /*8b10*/  LDL.64 R14, [R1+0x278] ;  /* 0x00027800010e7983 */ /* 0x0025280000100a00 */
[----:B0-----:R2:W5:Y:S04]  /*8b20*/  LDL.64 R4, [R1+0x290] ;  /* 0x0002900001047983 */ /* 0x0015680000100a00 */
[----:B------:R0:W-:Y:S04]  /*8b30*/  STL.64 [R1+0x1fb0], R24 ;  /* 0x001fb01801007387 */ /* 0x0001e80000100a00 */
[----:B------:R1:W-:Y:S01]  /*8b40*/  STL [R1+0x2d0], R20 ;  /* 0x0002d01401007387 */ /* 0x0003e20000100800 */
[----:B0-----:R-:W-:Y:S01]  /*8b50*/  MOV R24, R20 ;  /* 0x0000001400187202 */ /* 0x001fe20000000f00 */
[----:B------:R-:W-:-:S02]  /*8b60*/  IMAD.MOV.U32 R25, RZ, RZ, R21 ;  /* 0x000000ffff197224 */ /* 0x000fc400078e0015 */
[----:B-1----:R-:W4:Y:S04]  /*8b70*/  LDL.LU.64 R20, [R1+0x1fc0] ;  /* 0x001fc00001147983 */ /* 0x002f280000300a00 */
[----:B------:R-:W-:Y:S04]  /*8b80*/  STL [R1+0x2e4], R11 ;  /* 0x0002e40b01007387 */ /* 0x000fe80000100800 */
[----:B------:R0:W-:Y:S04]  /*8b90*/  STL.64 [R1+0x2d8], R18 ;  /* 0x0002d81201007387 */ /* 0x0001e80000100a00 */
[----:B0-----:R-:W2:Y:S01]  /*8ba0*/  LDL.LU.64 R18, [R1+0x1fb8] ;  /* 0x001fb80001127983 */ /* 0x001ea20000300a00 */
[----:B------:R-:W-:-:S02]  /*8bb0*/  IMAD R29, R0, 0x1de, RZ ;  /* 0x000001de001d7824 */ /* 0x000fc400078e02ff */
[C---:B------:R-:W-:Y:S02]  /*8bc0*/  IMAD R23, R0.reuse, 0x1e6, RZ ;  /* 0x000001e600177824 */ /* 0x040fe400078e02ff */
[----:B------:R-:W-:Y:S01]  /*8bd0*/  IMAD R12, R0, 0xef, RZ ;  /* 0x000000ef000c7824 */ /* 0x000fe200078e02ff */
[-C--:B------:R-:W-:Y:S02]  /*8be0*/  IADD3 R10, P1, R29, R2.reuse, RZ ;  /* 0x000000021d0a7210 */ /* 0x080fe40007f3e0ff */
[----:B------:R-:W-:Y:S02]  /*8bf0*/  IADD3 R8, P3, R23, R2, RZ ;  /* 0x0000000217087210 */ /* 0x000fe40007f7e0ff */
[-C--:B------:R-:W-:Y:S02]  /*8c00*/  LEA.HI.X.SX32 R25, R17, R3.reuse, 0x1, P2 ;  /* 0x0000000311197211 */ /* 0x080fe400010f0eff */
[----:B------:R-:W-:Y:S01]  /*8c10*/  LEA.HI.X.SX32 R11, R12, R3, 0x1, P1 ;  /* 0x000000030c0b7211 */ /* 0x000fe200008f0eff */
[----:B------:R-:W-:Y:S01]  /*8c20*/  IMAD R29, R0, 0x1ec, RZ ;  /* 0x000001ec001d7824 */ /* 0x000fe200078e02ff */
[----:B------:R0:W-:Y:S01]  /*8c30*/  STL [R1+0x2c0], R8 ;  /* 0x0002c00801007387 */ /* 0x0001e20000100800 */
[----:B------:R-:W-:-:S03]  /*8c40*/  MOV R16, R8 ;  /* 0x0000000800107202 */ /* 0x000fc60000000f00 */
[----:B------:R-:W-:Y:S04]  /*8c50*/  STL [R1+0x2d4], R25 ;  /* 0x0002d41901007387 */ /* 0x000fe80000100800 */
[----:B------:R1:W-:Y:S01]  /*8c60*/  STL.64 [R1+0x2c8], R10 ;  /* 0x0002c80a01007387 */ /* 0x0003e20000100a00 */
[----:B0-----:R-:W-:Y:S01]  /*8c70*/  IADD3 R8, P2, R29, R2, RZ ;  /* 0x000000021d087210 */ /* 0x001fe20007f5e0ff */
[----:B------:R-:W-:Y:S02]  /*8c80*/  IMAD.MOV.U32 R17, RZ, RZ, R9 ;  /* 0x000000ffff117224 */ /* 0x000fe400078e0009 */
[C---:B-1----:R-:W-:Y:S02]  /*8c90*/  IMAD R11, R0.reuse, 0xf3, RZ ;  /* 0x000000f3000b7824 */ /* 0x042fe400078e02ff */
[----:B------:R-:W-:-:S03]  /*8ca0*/  IMAD R27, R0, 0x1ee, RZ ;  /* 0x000001ee001b7824 */ /* 0x000fc600078e02ff */
[----:B------:R-:W-:Y:S01]  /*8cb0*/  LEA.HI.X.SX32 R17, R11, R3, 0x1, P3 ;  /* 0x000000030b117211 */ /* 0x000fe200018f0eff */
[C---:B------:R-:W-:Y:S02]  /*8cc0*/  IMAD R12, R0.reuse, 0x1f6, RZ ;  /* 0x000001f6000c7824 */ /* 0x040fe400078e02ff */
[----:B------:R-:W-:Y:S02]  /*8cd0*/  IMAD R10, R0, 0x1fc, RZ ;  /* 0x000001fc000a7824 */ /* 0x000fe400078e02ff */
[----:B------:R0:W-:Y:S01]  /*8ce0*/  STL [R1+0x2c4], R17 ;  /* 0x0002c41101007387 */ /* 0x0001e20000100800 */
[-C--:B------:R-:W-:Y:S02]  /*8cf0*/  IADD3 R24, P1, R27, R2.reuse, RZ ;  /* 0x000000021b187210 */ /* 0x080fe40007f3e0ff */
[----:B------:R-:W-:Y:S01]  /*8d00*/  IADD3 R16, P3, R12, R2, RZ ;  /* 0x000000020c107210 */ /* 0x000fe20007f7e0ff */
[----:B-----5:R-:W-:-:S05]  /*8d10*/  IMAD R5, R0, 0xfb, RZ ;  /* 0x000000fb00057824 */ /* 0x020fca00078e02ff */
[-C--:B0-----:R-:W-:Y:S02]  /*8d20*/  LEA.HI.X.SX32 R17, R5, R3.reuse, 0x1, P3 ;  /* 0x0000000305117211 */ /* 0x081fe400018f0eff */
[----:B--2---:R-:W-:-:S05]  /*8d30*/  LEA.HI.X.SX32 R9, R18, R3, 0x1, P2 ;  /* 0x0000000312097211 */ /* 0x004fca00010f0eff */
[----:B------:R0:W-:Y:S01]  /*8d40*/  STL.64 [R1+0x2b8], R8 ;  /* 0x0002b80801007387 */ /* 0x0001e20000100a00 */
[----:B------:R-:W-:-:S04]  /*8d50*/  IADD3 R10, P2, R10, R2, RZ ;  /* 0x000000020a0a7210 */ /* 0x000fc80007f5e0ff */
[----:B------:R-:W-:Y:S01]  /*8d60*/  LEA.HI.X.SX32 R11, R19, R3, 0x1, P2 ;  /* 0x00000003130b7211 */ /* 0x000fe200010f0eff */
[----:B0-----:R-:W-:-:S05]  /*8d70*/  IMAD R8, R0, 0xf7, RZ ;  /* 0x000000f700087824 */ /* 0x001fca00078e02ff */
[----:B------:R-:W-:-:S05]  /*8d80*/  LEA.HI.X.SX32 R25, R8, R3, 0x1, P1 ;  /* 0x0000000308197211 */ /* 0x000fca00008f0eff */
[----:B------:R0:W-:Y:S04]  /*8d90*/  STL.64 [R1+0x2b0], R24 ;  /* 0x0002b01801007387 */ /* 0x0001e80000100a00 */
[----:B------:R-:W-:Y:S04]  /*8da0*/  STL.64 [R1+0x2a8], R16 ;  /* 0x0002a81001007387 */ /* 0x000fe80000100a00 */
[----:B------:R1:W-:Y:S04]  /*8db0*/  STL.64 [R1+0x2a0], R10 ;  /* 0x0002a00a01007387 */ /* 0x0003e80000100a00 */
[----:B------:R2:W5:Y:S01]  /*8dc0*/  LDL.64 R18, [R1+0x280] ;  /* 0x0002800001127983 */ /* 0x0005620000100a00 */
[----:B------:R-:W-:-:S02]  /*8dd0*/  IMAD R12, R0, 0x20e, RZ ;  /* 0x0000020e000c7824 */ /* 0x000fc400078e02ff */
[----:B------:R-:W-:-:S03]  /*8de0*/  IMAD R9, R0, 0x1fe, RZ ;  /* 0x000001fe00097824 */ /* 0x000fc600078e02ff */
[-C--:B0-----:R-:W-:Y:S01]  /*8df0*/  IADD3 R24, P3, R12, R2.reuse, RZ ;  /* 0x000000020c187210 */ /* 0x081fe20007f7e0ff */
[C---:B------:R-:W-:Y:S01]  /*8e00*/  IMAD R12, R0.reuse, 0x216, RZ ;  /* 0x00000216000c7824 */ /* 0x040fe200078e02ff */
[----:B------:R-:W-:Y:S01]  /*8e10*/  IADD3 R8, P1, R9, R2, RZ ;  /* 0x0000000209087210 */ /* 0x000fe20007f3e0ff */
[----:B-1----:R-:W-:-:S03]  /*8e20*/  IMAD R10, R0, 0xff, RZ ;  /* 0x000000ff000a7824 */ /* 0x002fc600078e02ff */
[----:B------:R-:W-:Y:S01]  /*8e30*/  IADD3 R16, P2, R12, R2, RZ ;  /* 0x000000020c107210 */ /* 0x000fe20007f5e0ff */
[----:B------:R-:W-:Y:S01]  /*8e40*/  IMAD R12, R0, 0x218, RZ ;  /* 0x00000218000c7824 */ /* 0x000fe200078e02ff */
[----:B------:R-:W-:Y:S01]  /*8e50*/  LEA.HI.X.SX32 R9, R10, R3, 0x1, P1 ;  /* 0x000000030a097211 */ /* 0x000fe200008f0eff */
[----:B------:R-:W-:-:S04]  /*8e60*/  IMAD R11, R0, 0x103, RZ ;  /* 0x00000103000b7824 */ /* 0x000fc800078e02ff */
[----:B------:R0:W-:Y:S01]  /*8e70*/  STL.64 [R1+0x298], R8 ;  /* 0x0002980801007387 */ /* 0x0001e20000100a00 */
[-C--:B------:R-:W-:Y:S02]  /*8e80*/  LEA.HI.X.SX32 R5, R11, R3.reuse, 0x1, P0 ;  /* 0x000000030b057211 */ /* 0x080fe400000f0eff */
[----:B0-----:R-:W-:Y:S01]  /*8e90*/  IADD3 R8, P1, R12, R2, RZ ;  /* 0x000000020c087210 */ /* 0x001fe20007f3e0ff */
[----:B------:R-:W-:Y:S02]  /*8ea0*/  IMAD R12, R0, 0x104, RZ ;  /* 0x00000104000c7824 */ /* 0x000fe400078e02ff */
[----:B------:R-:W-:Y:S03]  /*8eb0*/  STL [R1+0x294], R5 ;  /* 0x0002940501007387 */ /* 0x000fe60000100800 */
[----:B---3--:R-:W-:-:S05]  /*8ec0*/  LEA.HI.X.SX32 R7, R12, R3, 0x1, P6 ;  /* 0x000000030c077211 */ /* 0x008fca00030f0eff */
[----:B------:R0:W-:Y:S01]  /*8ed0*/  STL [R1+0x28c], R7 ;  /* 0x00028c0701007387 */ /* 0x0001e20000100800 */
[----:B----4-:R-:W-:Y:S01]  /*8ee0*/  LEA.HI.X.SX32 R15, R20, R3, 0x1, P4 ;  /* 0x00000003140f7211 */ /* 0x010fe200020f0eff */
[----:B0-----:R-:W-:-:S05]  /*8ef0*/  IMAD R7, R0, 0x105, RZ ;  /* 0x0000010500077824 */ /* 0x001fca00078e02ff */
[----:B-----5:R-:W-:-:S05]  /*8f00*/  LEA.HI.X.SX32 R19, R7, R3, 0x1, P5 ;  /* 0x0000000307137211 */ /* 0x020fca00028f0eff */
[----:B------:R-:W-:Y:S04]  /*8f10*/  STL [R1+0x284], R19 ;  /* 0x0002841301007387 */ /* 0x000fe80000100800 */
[----:B------:R0:W-:Y:S02]  /*8f20*/  STL [R1+0x27c], R15 ;  /* 0x00027c0f01007387 */ /* 0x0001e40000100800 */
[----:B0-----:R-:W-:-:S05]  /*8f30*/  IMAD R15, R0, 0x107, RZ ;  /* 0x00000107000f7824 */ /* 0x001fca00078e02ff */
[----:B------:R-:W-:-:S05]  /*8f40*/  LEA.HI.X.SX32 R25, R15, R3, 0x1, P3 ;  /* 0x000000030f197211 */ /* 0x000fca00018f0eff */
[----:B------:R0:W-:Y:S04]  /*8f50*/  STL.64 [R1+0x270], R24 ;  /* 0x0002701801007387 */ /* 0x0001e80000100a00 */
[----:B0-----:R-:W3:Y:S01]  /*8f60*/  LDL.LU.64 R24, [R1+0x1fb0] ;  /* 0x001fb00001187983 */ /* 0x001ee20000300a00 */
[C---:B------:R-:W-:Y:S02]  /*8f70*/  IMAD R10, R0.reuse, 0x21a, RZ ;  /* 0x0000021a000a7824 */ /* 0x040fe400078e02ff */
[----:B------:R-:W-:-:S03]  /*8f80*/  IMAD R17, R0, 0x10b, RZ ;  /* 0x0000010b00117824 */ /* 0x000fc600078e02ff */
[-C--:B------:R-:W-:Y:S01]  /*8f90*/  IADD3 R4, P0, R10, R2.reuse, RZ ;  /* 0x000000020a047210 */ /* 0x080fe20007f1e0ff */
[C---:B------:R-:W-:Y:S02]  /*8fa0*/  IMAD R10, R0.reuse, 0x21c, RZ ;  /* 0x0000021c000a7824 */ /* 0x040fe400078e02ff */
[C---:B------:R-:W-:Y:S02]  /*8fb0*/  IMAD R12, R0.reuse, 0x226, RZ ;  /* 0x00000226000c7824 */ /* 0x040fe400078e02ff */
[----:B------:R-:W-:Y:S01]  /*8fc0*/  IMAD R5, R0, 0x10d, RZ ;  /* 0x0000010d00057824 */ /* 0x000fe200078e02ff */
[-C--:B------:R-:W-:Y:S02]  /*8fd0*/  LEA.HI.X.SX32 R17, R17, R3.reuse, 0x1, P2 ;  /* 0x0000000311117211 */ /* 0x080fe400010f0eff */
[----:B------:R-:W-:Y:S02]  /*8fe0*/  IADD3 R10, P6, R10, R2, RZ ;  /* 0x000000020a0a7210 */ /* 0x000fe40007fde0ff */
[----:B------:R-:W-:-:S02]  /*8ff0*/  LEA.HI.X.SX32 R9, R21, R3, 0x1, P1 ;  /* 0x0000000315097211 */ /* 0x000fc400008f0eff */
[-C--:B------:R-:W-:Y:S01]  /*9000*/  IADD3 R18, P4, R12, R2.reuse, RZ ;  /* 0x000000020c127210 */ /* 0x080fe20007f9e0ff */
[----:B------:R-:W-:Y:S01]  /*9010*/  IMAD R12, R0, 0x22a, RZ ;  /* 0x0000022a000c7824 */ /* 0x000fe200078e02ff */
[-C--:B------:R-:W-:Y:S01]  /*9020*/  LEA.HI.X.SX32 R5, R5, R3.reuse, 0x1, P0 ;  /* 0x0000000305057211 */ /* 0x080fe200000f0eff */
[----:B------:R0:W-:Y:S01]  /*9030*/  STL.64 [R1+0x268], R16 ;  /* 0x0002681001007387 */ /* 0x0001e20000100a00 */
[-C--:B------:R-:W-:Y:S01]  /*9040*/  LEA.HI.X.SX32 R11, R22, R3.reuse, 0x1, P6 ;  /* 0x00000003160b7211 */ /* 0x080fe200030f0eff */
[----:B------:R-:W-:Y:S02]  /*9050*/  IMAD R6, R0, 0x21e, RZ ;  /* 0x0000021e00067824 */ /* 0x000fe400078e02ff */
[----:B------:R-:W-:Y:S04]  /*9060*/  STL.64 [R1+0x260], R8 ;  /* 0x0002600801007387 */ /* 0x000fe80000100a00 */
[----:B------:R-:W-:Y:S04]  /*9070*/  STL [R1+0x1f9c], R21 ;  /* 0x001f9c1501007387 */ /* 0x000fe80000100800 */
[----:B------:R1:W-:Y:S01]  /*9080*/  STL.64 [R1+0x258], R4 ;  /* 0x0002580401007387 */ /* 0x0003e20000100a00 */
[-C--:B0-----:R-:W-:Y:S01]  /*9090*/  IADD3 R16, P2, R12, R2.reuse, RZ ;  /* 0x000000020c107210 */ /* 0x081fe20007f5e0ff */
[----:B------:R-:W-:Y:S01]  /*90a0*/  IMAD R12, R0, 0x22e, RZ ;  /* 0x0000022e000c7824 */ /* 0x000fe200078e02ff */
[-C--:B------:R-:W-:Y:S01]  /*90b0*/  IADD3 R6, P5, R6, R2.reuse, RZ ;  /* 0x0000000206067210 */ /* 0x080fe20007fbe0ff */
[----:B------:R-:W-:Y:S01]  /*90c0*/  IMAD R20, R0, 0x113, RZ ;  /* 0x0000011300147824 */ /* 0x000fe200078e02ff */
[----:B-1----:R-:W4:Y:S04]  /*90d0*/  LDL.LU.64 R4, [R1+0x1fa8] ;  /* 0x001fa80001047983 */ /* 0x002f280000300a00 */
[----:B------:R0:W-:Y:S01]  /*90e0*/  STL.64 [R1+0x250], R10 ;  /* 0x0002500a01007387 */ /* 0x0001e20000100a00 */
[----:B------:R-:W-:Y:S01]  /*90f0*/  IADD3 R12, P0, R12, R2, RZ ;  /* 0x000000020c0c7210 */ /* 0x000fe20007f1e0ff */
[----:B------:R-:W-:Y:S01]  /*9100*/  IMAD R14, R0, 0x228, RZ ;  /* 0x00000228000e7824 */ /* 0x000fe200078e02ff */
[----:B------:R-:W-:Y:S01]  /*9110*/  LEA.HI.X.SX32 R19, R20, R3, 0x1, P4 ;  /* 0x0000000314137211 */ /* 0x000fe200020f0eff */
[----:B------:R-:W-:Y:S01]  /*9120*/  STL [R1+0x1f88], R23 ;  /* 0x001f881701007387 */ /* 0x000fe20000100800 */
[----:B0-----:R-:W-:-:S03]  /*9130*/  IMAD R11, R0, 0x10f, RZ ;  /* 0x0000010f000b7824 */ /* 0x001fc600078e02ff */
[----:B------:R-:W-:Y:S02]  /*9140*/  STL [R1+0x220], R12 ;  /* 0x0002200c01007387 */ /* 0x000fe40000100800 */
[----:B------:R-:W-:Y:S02]  /*9150*/  LEA.HI.X.SX32 R7, R11, R3, 0x1, P5 ;  /* 0x000000030b077211 */ /* 0x000fe400028f0eff */
[----:B------:R-:W-:-:S03]  /*9160*/  IADD3 R14, P3, R14, R2, RZ ;  /* 0x000000020e0e7210 */ /* 0x000fc60007f7e0ff */
[----:B------:R0:W-:Y:S04]  /*9170*/  STL.64 [R1+0x248], R6 ;  /* 0x0002480601007387 */ /* 0x0001e80000100a00 */
[----:B------:R1:W-:Y:S01]  /*9180*/  STL.64 [R1+0x240], R18 ;  /* 0x0002401201007387 */ /* 0x0003e20000100a00 */
[C---:B0-----:R-:W-:Y:S02]  /*9190*/  IMAD R7, R0.reuse, 0x114, RZ ;  /* 0x0000011400077824 */ /* 0x041fe400078e02ff */
[----:B-1----:R-:W-:-:S03]  /*91a0*/  IMAD R18, R0, 0x115, RZ ;  /* 0x0000011500127824 */ /* 0x002fc600078e02ff */
[-C--:B------:R-:W-:Y:S01]  /*91b0*/  LEA.HI.X.SX32 R15, R7, R3.reuse, 0x1, P3 ;  /* 0x00000003070f7211 */ /* 0x080fe200018f0eff */
[----:B------:R-:W-:Y:S01]  /*91c0*/  IMAD R7, R0, 0x23e, RZ ;  /* 0x0000023e00077824 */ /* 0x000fe200078e02ff */
[----:B------:R-:W-:Y:S01]  /*91d0*/  LEA.HI.X.SX32 R17, R18, R3, 0x1, P2 ;  /* 0x0000000312117211 */ /* 0x000fe200010f0eff */
[C---:B------:R-:W-:Y:S02]  /*91e0*/  IMAD R10, R0.reuse, 0x236, RZ ;  /* 0x00000236000a7824 */ /* 0x040fe400078e02ff */
[----:B------:R-:W-:Y:S01]  /*91f0*/  STL.64 [R1+0x238], R14 ;  /* 0x0002380e01007387 */ /* 0x000fe20000100a00 */
[C---:B------:R-:W-:Y:S01]  /*9200*/  IMAD R6, R0.reuse, 0x23a, RZ ;  /* 0x0000023a00067824 */ /* 0x040fe200078e02ff */
[----:B------:R-:W-:Y:S01]  /*9210*/  MOV R22, R12 ;  /* 0x0000000c00167202 */ /* 0x000fe20000000f00 */
[----:B------:R-:W-:Y:S01]  /*9220*/  IMAD R9, R0, 0x22c, RZ ;  /* 0x0000022c00097824 */ /* 0x000fe200078e02ff */
[----:B------:R0:W-:Y:S01]  /*9230*/  STL.64 [R1+0x230], R16 ;  /* 0x0002301001007387 */ /* 0x0001e20000100a00 */
[-C--:B------:R-:W-:Y:S01]  /*9240*/  IADD3 R12, P6, R10, R2.reuse, RZ ;  /* 0x000000020a0c7210 */ /* 0x080fe20007fde0ff */
[----:B------:R-:W-:Y:S01]  /*9250*/  IMAD R10, R0, 0x238, RZ ;  /* 0x00000238000a7824 */ /* 0x000fe200078e02ff */
[-C--:B------:R-:W-:Y:S01]  /*9260*/  IADD3 R20, P4, R6, R2.reuse, RZ ;  /* 0x0000000206147210 */ /* 0x080fe20007f9e0ff */
[C---:B------:R-:W-:Y:S01]  /*9270*/  IMAD R6, R0.reuse, 0x23c, RZ ;  /* 0x0000023c00067824 */ /* 0x040fe200078e02ff */
[-C--:B------:R-:W-:Y:S01]  /*9280*/  IADD3 R8, P1, R9, R2.reuse, RZ ;  /* 0x0000000209087210 */ /* 0x080fe20007f3e0ff */
[----:B------:R-:W-:Y:S01]  /*9290*/  IMAD.MOV.U32 R23, RZ, RZ, R13 ;  /* 0x000000ffff177224 */ /* 0x000fe200078e000d */
[----:B0-----:R-:W-:Y:S01]  /*92a0*/  IADD3 R16, P2, R7, R2, RZ ;  /* 0x0000000207107210 */ /* 0x001fe20007f5e0ff */
[----:B------:R-:W-:-:S02]  /*92b0*/  IMAD R7, R0, 0x11b, RZ ;  /* 0x0000011b00077824 */ /* 0x000fc400078e02ff */
[----:B------:R-:W-:Y:S01]  /*92c0*/  IMAD R19, R0, 0x117, RZ ;  /* 0x0000011700137824 */ /* 0x000fe200078e02ff */
[-C--:B------:R-:W-:Y:S02]  /*92d0*/  IADD3 R10, P5, R10, R2.reuse, RZ ;  /* 0x000000020a0a7210 */ /* 0x080fe40007fbe0ff */
[-C--:B------:R-:W-:Y:S01]  /*92e0*/  LEA.HI.X.SX32 R13, R7, R3.reuse, 0x1, P6 ;  /* 0x00000003070d7211 */ /* 0x080fe200030f0eff */
[----:B------:R-:W-:Y:S01]  /*92f0*/  IMAD R7, R0, 0x11d, RZ ;  /* 0x0000011d00077824 */ /* 0x000fe200078e02ff */
[----:B------:R-:W-:Y:S02]  /*9300*/  IADD3 R14, P3, R6, R2, RZ ;  /* 0x00000002060e7210 */ /* 0x000fe40007f7e0ff */
[-C--:B------:R-:W-:Y:S02]  /*9310*/  LEA.HI.X.SX32 R23, R19, R3.reuse, 0x1, P0 ;  /* 0x0000000313177211 */ /* 0x080fe400000f0eff */
[-C--:B------:R-:W-:Y:S02]  /*9320*/  LEA.HI.X.SX32 R11, R26, R3.reuse, 0x1, P5 ;  /* 0x000000031a0b7211 */ /* 0x080fe400028f0eff */
[----:B------:R-:W-:-:S02]  /*9330*/  LEA.HI.X.SX32 R21, R7, R3, 0x1, P4 ;  /* 0x0000000307157211 */ /* 0x000fc400020f0eff */
[----:B------:R-:W-:Y:S01]  /*9340*/  LEA.HI.X.SX32 R15, R28, R3, 0x1, P3 ;  /* 0x000000031c0f7211 */ /* 0x000fe200018f0eff */
[C---:B------:R-:W-:Y:S02]  /*9350*/  IMAD R6, R0.reuse, 0x246, RZ ;  /* 0x0000024600067824 */ /* 0x040fe400078e02ff */
[C---:B------:R-:W-:Y:S02]  /*9360*/  IMAD R7, R0.reuse, 0x123, RZ ;  /* 0x0000012300077824 */ /* 0x040fe400078e02ff */
[----:B------:R-:W-:-:S05]  /*9370*/  IMAD R18, R0, 0x248, RZ ;  /* 0x0000024800127824 */ /* 0x000fca00078e02ff */
[----:B------:R-:W-:Y:S02]  /*9380*/  IADD3 R18, P0, R18, R2, RZ ;  /* 0x0000000212127210 */ /* 0x000fe40007f1e0ff */
[----:B---3--:R-:W-:-:S05]  /*9390*/  LEA.HI.X.SX32 R9, R24, R3, 0x1, P1 ;  /* 0x0000000318097211 */ /* 0x008fca00008f0eff */
[----:B------:R0:W-:Y:S04]  /*93a0*/  STL.64 [R1+0x228], R8 ;  /* 0x0002280801007387 */ /* 0x0001e80000100a00 */
[----:B------:R-:W-:Y:S04]  /*93b0*/  STL.64 [R1+0x218], R12 ;  /* 0x0002180c01007387 */ /* 0x000fe80000100a00 */
[----:B------:R-:W-:Y:S04]  /*93c0*/  STL [R1+0x224], R23 ;  /* 0x0002241701007387 */ /* 0x000fe80000100800 */
[----:B------:R-:W-:Y:S04]  /*93d0*/  STL.64 [R1+0x210], R10 ;  /* 0x0002100a01007387 */ /* 0x000fe80000100a00 */
[----:B------:R-:W-:Y:S01]  /*93e0*/  STL.64 [R1+0x208], R20 ;  /* 0x0002081401007387 */ /* 0x000fe20000100a00 */
[----:B0-----:R-:W-:-:S03]  /*93f0*/  IADD3 R8, P1, R6, R2, RZ ;  /* 0x0000000206087210 */ /* 0x001fc60007f3e0ff */
[----:B------:R0:W-:Y:S01]  /*9400*/  STL.64 [R1+0x4d0], R14 ;  /* 0x0004d00e01007387 */ /* 0x0001e20000100a00 */
[----:B------:R-:W-:Y:S01]  /*9410*/  LEA.HI.X.SX32 R9, R7, R3, 0x1, P1 ;  /* 0x0000000307097211 */ /* 0x000fe200008f0eff */
[C---:B------:R-:W-:Y:S02]  /*9420*/  IMAD R6, R0.reuse, 0x24a, RZ ;  /* 0x0000024a00067824 */ /* 0x040fe400078e02ff */
[----:B0-----:R-:W-:-:S05]  /*9430*/  IMAD R15, R0, 0x11f, RZ ;  /* 0x0000011f000f7824 */ /* 0x001fca00078e02ff */
[----:B------:R-:W-:Y:S01]  /*9440*/  LEA.HI.X.SX32 R17, R15, R3, 0x1, P2 ;  /* 0x000000030f117211 */ /* 0x000fe200010f0eff */
[----:B------:R-:W-:-:S04]  /*9450*/  IMAD R7, R0, 0x125, RZ ;  /* 0x0000012500077824 */ /* 0x000fc800078e02ff */
[----:B------:R-:W-:Y:S01]  /*9460*/  STL.64 [R1+0x4d8], R16 ;  /* 0x0004d81001007387 */ /* 0x000fe20000100a00 */
[----:B------:R-:W-:-:S03]  /*9470*/  IADD3 R12, P6, R6, R2, RZ ;  /* 0x00000002060c7210 */ /* 0x000fc60007fde0ff */
[----:B------:R0:W-:Y:S01]  /*9480*/  STL.64 [R1+0x200], R8 ;  /* 0x0002000801007387 */ /* 0x0001e20000100a00 */
[----:B------:R-:W-:Y:S01]  /*9490*/  LEA.HI.X.SX32 R13, R7, R3, 0x1, P6 ;  /* 0x00000003070d7211 */ /* 0x000fe200030f0eff */
[C---:B------:R-:W-:Y:S02]  /*94a0*/  IMAD R6, R0.reuse, 0x24c, RZ ;  /* 0x0000024c00067824 */ /* 0x040fe400078e02ff */
[----:B0-----:R-:W-:-:S05]  /*94b0*/  IMAD R8, R0, 0x124, RZ ;  /* 0x0000012400087824 */ /* 0x001fca00078e02ff */
[----:B------:R-:W-:Y:S01]  /*94c0*/  LEA.HI.X.SX32 R19, R8, R3, 0x1, P0 ;  /* 0x0000000308137211 */ /* 0x000fe200000f0eff */
[----:B------:R-:W-:Y:S01]  /*94d0*/  IMAD R10, R0, 0x24e, RZ ;  /* 0x0000024e000a7824 */ /* 0x000fe200078e02ff */
[----:B------:R-:W-:-:S03]  /*94e0*/  IADD3 R22, P5, R6, R2, RZ ;  /* 0x0000000206167210 */ /* 0x000fc60007fbe0ff */
[----:B------:R-:W-:Y:S01]  /*94f0*/  STL.64 [R1+0x1f8], R18 ;  /* 0x0001f81201007387 */ /* 0x000fe20000100a00 */
[----:B------:R-:W-:-:S03]  /*9500*/  IMAD R7, R0, 0x127, RZ ;  /* 0x0000012700077824 */ /* 0x000fc600078e02ff */
[----:B------:R0:W-:Y:S01]  /*9510*/  STL.64 [R1+0x1f0], R12 ;  /* 0x0001f00c01007387 */ /* 0x0001e20000100a00 */
[----:B------:R-:W-:Y:S01]  /*9520*/  IADD3 R10, P4, R10, R2, RZ ;  /* 0x000000020a0a7210 */ /* 0x000fe20007f9e0ff */
[----:B------:R-:W-:-:S03]  /*9530*/  IMAD R6, R0, 0x256, RZ ;  /* 0x0000025600067824 */ /* 0x000fc600078e02ff */
[----:B------:R-:W-:Y:S01]  /*9540*/  LEA.HI.X.SX32 R11, R7, R3, 0x1, P4 ;  /* 0x00000003070b7211 */ /* 0x000fe200020f0eff */
        /* <DEDUP_REMOVED lines=291> */
[----:B------:R-:W-:Y:S02]  /*a780*/  LEA.HI.X.SX32 R21, R11, R3, 0x1, P3 ;  /* 0x000000030b157211 */ /* 0x000fe400018f0eff */
[----:B------:R-:W-:-:S03]  /*a790*/  IADD3 R16, P1, R6, R2, RZ ;  /* 0x0000000206107210 */ /* 0x000fc60007f3e0ff */
[----:B------:R-:W-:Y:S04]  /*a7a0*/  STL.64 [R1+0xd8], R20 ;  /* 0x0000d81401007387 */ /* 0x000fe80000100a00 */
[----:B------:R0:W-:Y:S01]  /*a7b0*/  STL.64 [R1+0xd0], R14 ;  /* 0x0000d00e01007387 */ /* 0x0001e20000100a00 */
[C---:B------:R-:W-:Y:S02]  /*a7c0*/  IMAD R9, R0.reuse, 0x30e, RZ ;  /* 0x0000030e00097824 */ /* 0x040fe400078e02ff */
[C---:B------:R-:W-:Y:S02]  /*a7d0*/  IMAD R7, R0.reuse, 0x326, RZ ;  /* 0x0000032600077824 */ /* 0x040fe400078e02ff */
[C---:B------:R-:W-:Y:S02]  /*a7e0*/  IMAD R6, R0.reuse, 0x316, RZ ;  /* 0x0000031600067824 */ /* 0x040fe400078e02ff */
[----:B0-----:R-:W-:-:S02]  /*a7f0*/  IMAD R15, R0, 0x186, RZ ;  /* 0x00000186000f7824 */ /* 0x001fc400078e02ff */
[----:B------:R-:W-:-:S03]  /*a800*/  IMAD R12, R0, 0x318, RZ ;  /* 0x00000318000c7824 */ /* 0x000fc600078e02ff */
[-C--:B------:R-:W-:Y:S01]  /*a810*/  LEA.HI.X.SX32 R17, R15, R3.reuse, 0x1, P1 ;  /* 0x000000030f117211 */ /* 0x080fe200008f0eff */
[C---:B------:R-:W-:Y:S01]  /*a820*/  IMAD R14, R0.reuse, 0x187, RZ ;  /* 0x00000187000e7824 */ /* 0x040fe200078e02ff */
[-C--:B------:R-:W-:Y:S01]  /*a830*/  IADD3 R8, P0, R9, R2.reuse, RZ ;  /* 0x0000000209087210 */ /* 0x080fe20007f1e0ff */
[----:B------:R-:W-:Y:S02]  /*a840*/  IMAD R15, R0, 0x18b, RZ ;  /* 0x0000018b000f7824 */ /* 0x000fe400078e02ff */
[----:B------:R0:W-:Y:S01]  /*a850*/  STL.64 [R1+0x558], R16 ;  /* 0x0005581001007387 */ /* 0x0001e20000100a00 */
[-C--:B------:R-:W-:Y:S02]  /*a860*/  IADD3 R18, P6, R6, R2.reuse, RZ ;  /* 0x0000000206127210 */ /* 0x080fe40007fde0ff */
[----:B------:R-:W-:Y:S02]  /*a870*/  IADD3 R12, P5, R12, R2, RZ ;  /* 0x000000020c0c7210 */ /* 0x000fe40007fbe0ff */
[----:B------:R-:W-:-:S02]  /*a880*/  LEA.HI.X.SX32 R9, R14, R3, 0x1, P0 ;  /* 0x000000030e097211 */ /* 0x000fc400000f0eff */
[----:B------:R-:W-:Y:S02]  /*a890*/  LEA.HI.X.SX32 R19, R15, R3, 0x1, P6 ;  /* 0x000000030f137211 */ /* 0x000fe400030f0eff */
[----:B0-----:R-:W-:Y:S01]  /*a8a0*/  IADD3 R16, P1, R7, R2, RZ ;  /* 0x0000000207107210 */ /* 0x001fe20007f3e0ff */
[C---:B------:R-:W-:Y:S01]  /*a8b0*/  IMAD R7, R0.reuse, 0x18c, RZ ;  /* 0x0000018c00077824 */ /* 0x040fe200078e02ff */
[----:B------:R-:W-:Y:S01]  /*a8c0*/  STL.64 [R1+0x620], R8 ;  /* 0x0006200801007387 */ /* 0x000fe20000100a00 */
[----:B------:R-:W-:-:S03]  /*a8d0*/  IMAD R6, R0, 0x31a, RZ ;  /* 0x0000031a00067824 */ /* 0x000fc600078e02ff */
[----:B------:R-:W-:Y:S01]  /*a8e0*/  LEA.HI.X.SX32 R13, R7, R3, 0x1, P5 ;  /* 0x00000003070d7211 */ /* 0x000fe200028f0eff */
[----:B------:R-:W-:Y:S01]  /*a8f0*/  STL.64 [R1+0xc8], R18 ;  /* 0x0000c81201007387 */ /* 0x000fe20000100a00 */
[----:B------:R-:W-:-:S03]  /*a900*/  IADD3 R22, P4, R6, R2, RZ ;  /* 0x0000000206167210 */ /* 0x000fc60007f9e0ff */
[----:B------:R0:W-:Y:S01]  /*a910*/  STL.64 [R1+0xc0], R12 ;  /* 0x0000c00c01007387 */ /* 0x0001e20000100a00 */
[C---:B------:R-:W-:Y:S02]  /*a920*/  IMAD R7, R0.reuse, 0x32e, RZ ;  /* 0x0000032e00077824 */ /* 0x040fe400078e02ff */
[C---:B------:R-:W-:Y:S02]  /*a930*/  IMAD R10, R0.reuse, 0x31c, RZ ;  /* 0x0000031c000a7824 */ /* 0x040fe400078e02ff */
[----:B0-----:R-:W-:-:S05]  /*a940*/  IMAD R13, R0, 0x18d, RZ ;  /* 0x0000018d000d7824 */ /* 0x001fca00078e02ff */
[-C--:B------:R-:W-:Y:S01]  /*a950*/  LEA.HI.X.SX32 R23, R13, R3.reuse, 0x1, P4 ;  /* 0x000000030d177211 */ /* 0x080fe200020f0eff */
[----:B------:R-:W-:Y:S01]  /*a960*/  IMAD R6, R0, 0x31e, RZ ;  /* 0x0000031e00067824 */ /* 0x000fe200078e02ff */
[-C--:B------:R-:W-:Y:S01]  /*a970*/  IADD3 R10, P3, R10, R2.reuse, RZ ;  /* 0x000000020a0a7210 */ /* 0x080fe20007f7e0ff */
[C---:B------:R-:W-:Y:S02]  /*a980*/  IMAD R12, R0.reuse, 0x18e, RZ ;  /* 0x0000018e000c7824 */ /* 0x040fe400078e02ff */
[----:B------:R0:W-:Y:S01]  /*a990*/  STL.64 [R1+0xb8], R22 ;  /* 0x0000b81601007387 */ /* 0x0001e20000100a00 */
[----:B------:R-:W-:Y:S01]  /*a9a0*/  IMAD R13, R0, 0x18f, RZ ;  /* 0x0000018f000d7824 */ /* 0x000fe200078e02ff */
[-C--:B------:R-:W-:Y:S02]  /*a9b0*/  IADD3 R20, P2, R6, R2.reuse, RZ ;  /* 0x0000000206147210 */ /* 0x080fe40007f5e0ff */
[-C--:B------:R-:W-:Y:S02]  /*a9c0*/  LEA.HI.X.SX32 R11, R12, R3.reuse, 0x1, P3 ;  /* 0x000000030c0b7211 */ /* 0x080fe400018f0eff */
[----:B0-----:R-:W-:Y:S01]  /*a9d0*/  IADD3 R22, P4, R7, R2, RZ ;  /* 0x0000000207167210 */ /* 0x001fe20007f9e0ff */
[C---:B------:R-:W-:Y:S01]  /*a9e0*/  IMAD R7, R0.reuse, 0x193, RZ ;  /* 0x0000019300077824 */ /* 0x040fe200078e02ff */
[----:B------:R-:W-:Y:S01]  /*a9f0*/  LEA.HI.X.SX32 R21, R13, R3, 0x1, P2 ;  /* 0x000000030d157211 */ /* 0x000fe200010f0eff */
[----:B------:R-:W-:-:S03]  /*aa00*/  IMAD R6, R0, 0x328, RZ ;  /* 0x0000032800067824 */ /* 0x000fc600078e02ff */
[----:B------:R-:W-:Y:S01]  /*aa10*/  LEA.HI.X.SX32 R17, R7, R3, 0x1, P1 ;  /* 0x0000000307117211 */ /* 0x000fe200008f0eff */
[----:B------:R-:W-:Y:S01]  /*aa20*/  STL.64 [R1+0x560], R10 ;  /* 0x0005600a01007387 */ /* 0x000fe20000100a00 */
[----:B------:R-:W-:-:S03]  /*aa30*/  IADD3 R8, P0, R6, R2, RZ ;  /* 0x0000000206087210 */ /* 0x000fc60007f1e0ff */
[----:B------:R-:W-:Y:S04]  /*aa40*/  STL.64 [R1+0xb0], R16 ;  /* 0x0000b01001007387 */ /* 0x000fe80000100a00 */
[----:B------:R0:W-:Y:S02]  /*aa50*/  STL.64 [R1+0x628], R20 ;  /* 0x0006281401007387 */ /* 0x0001e40000100a00 */
[----:B0-----:R-:W-:-:S05]  /*aa60*/  IMAD R21, R0, 0x194, RZ ;  /* 0x0000019400157824 */ /* 0x001fca00078e02ff */
[----:B------:R-:W-:-:S05]  /*aa70*/  LEA.HI.X.SX32 R9, R21, R3, 0x1, P0 ;  /* 0x0000000315097211 */ /* 0x000fca00000f0eff */
[----:B------:R0:W-:Y:S04]  /*aa80*/  STL.64 [R1+0xa8], R8 ;  /* 0x0000a80801007387 */ /* 0x0001e80000100a00 */
[----:B0-----:R-:W3:Y:S01]  /*aa90*/  LDL.LU.64 R8, [R1+0x1fa0] ;  /* 0x001fa00001087983 */ /* 0x001ee20000300a00 */
[C---:B------:R-:W-:Y:S02]  /*aaa0*/  IMAD R14, R0.reuse, 0x32a, RZ ;  /* 0x0000032a000e7824 */ /* 0x040fe400078e02ff */
[C---:B------:R-:W-:Y:S02]  /*aab0*/  IMAD R6, R0.reuse, 0x32c, RZ ;  /* 0x0000032c00067824 */ /* 0x040fe400078e02ff */
[----:B------:R-:W-:Y:S01]  /*aac0*/  IMAD R7, R0, 0x195, RZ ;  /* 0x0000019500077824 */ /* 0x000fe200078e02ff */
[----:B------:R-:W-:-:S02]  /*aad0*/  IADD3 R14, P6, R14, R2, RZ ;  /* 0x000000020e0e7210 */ /* 0x000fc40007fde0ff */
[-C--:B------:R-:W-:Y:S02]  /*aae0*/  IADD3 R18, P5, R6, R2.reuse, RZ ;  /* 0x0000000206127210 */ /* 0x080fe40007fbe0ff */
[-C--:B------:R-:W-:Y:S02]  /*aaf0*/  LEA.HI.X.SX32 R15, R7, R3.reuse, 0x1, P6 ;  /* 0x00000003070f7211 */ /* 0x080fe400030f0eff */
[----:B----4-:R-:W-:Y:S01]  /*ab00*/  LEA.HI.X.SX32 R19, R5, R3, 0x1, P5 ;  /* 0x0000000305137211 */ /* 0x010fe200028f0eff */
[----:B------:R-:W-:Y:S02]  /*ab10*/  IMAD R6, R0, 0x336, RZ ;  /* 0x0000033600067824 */ /* 0x000fe400078e02ff */
[----:B------:R-:W-:Y:S04]  /*ab20*/  STL.64 [R1+0xa0], R14 ;  /* 0x0000a00e01007387 */ /* 0x000fe80000100a00 */
[----:B------:R0:W-:Y:S01]  /*ab30*/  STL.64 [R1+0x568], R18 ;  /* 0x0005681201007387 */ /* 0x0001e20000100a00 */
[----:B------:R-:W-:Y:S01]  /*ab40*/  IADD3 R10, P3, R6, R2, RZ ;  /* 0x00000002060a7210 */ /* 0x000fe20007f7e0ff */
[----:B------:R-:W-:-:S02]  /*ab50*/  IMAD R5, R0, 0x348, RZ ;  /* 0x0000034800057824 */ /* 0x000fc400078e02ff */
[C---:B------:R-:W-:Y:S02]  /*ab60*/  IMAD R12, R0.reuse, 0x338, RZ ;  /* 0x00000338000c7824 */ /* 0x040fe400078e02ff */
[C---:B0-----:R-:W-:Y:S02]  /*ab70*/  IMAD R19, R0.reuse, 0x197, RZ ;  /* 0x0000019700137824 */ /* 0x041fe400078e02ff */
[----:B------:R-:W-:-:S03]  /*ab80*/  IMAD R18, R0, 0x19b, RZ ;  /* 0x0000019b00127824 */ /* 0x000fc600078e02ff */
[-C--:B------:R-:W-:Y:S02]  /*ab90*/  LEA.HI.X.SX32 R23, R19, R3.reuse, 0x1, P4 ;  /* 0x0000000313177211 */ /* 0x080fe400020f0eff */
[----:B------:R-:W-:-:S03]  /*aba0*/  LEA.HI.X.SX32 R11, R18, R3, 0x1, P3 ;  /* 0x00000003120b7211 */ /* 0x000fc600018f0eff */
[----:B------:R0:W-:Y:S01]  /*abb0*/  STL.64 [R1+0x630], R22 ;  /* 0x0006301601007387 */ /* 0x0001e20000100a00 */
[----:B------:R-:W-:-:S03]  /*abc0*/  IADD3 R12, P2, R12, R2, RZ ;  /* 0x000000020c0c7210 */ /* 0x000fc60007f5e0ff */
[----:B------:R1:W-:Y:S01]  /*abd0*/  STL.64 [R1+0x98], R10 ;  /* 0x0000980a01007387 */ /* 0x0003e20000100a00 */
[C---:B------:R-:W-:Y:S01]  /*abe0*/  IMAD R6, R0.reuse, 0x33a, RZ ;  /* 0x0000033a00067824 */ /* 0x040fe200078e02ff */
[----:B0-----:R-:W-:Y:S01]  /*abf0*/  IADD3 R22, P4, R5, R2, RZ ;  /* 0x0000000205167210 */ /* 0x001fe20007f9e0ff */
[C---:B------:R-:W-:Y:S02]  /*ac00*/  IMAD R5, R0.reuse, 0x34a, RZ ;  /* 0x0000034a00057824 */ /* 0x040fe400078e02ff */
[----:B-1----:R-:W-:-:S03]  /*ac10*/  IMAD R11, R0, 0x19c, RZ ;  /* 0x0000019c000b7824 */ /* 0x002fc600078e02ff */
[-C--:B------:R-:W-:Y:S01]  /*ac20*/  IADD3 R18, P3, R5, R2.reuse, RZ ;  /* 0x0000000205127210 */ /* 0x080fe20007f7e0ff */
[C---:B------:R-:W-:Y:S01]  /*ac30*/  IMAD R10, R0.reuse, 0x34c, RZ ;  /* 0x0000034c000a7824 */ /* 0x040fe200078e02ff */
[-C--:B------:R-:W-:Y:S01]  /*ac40*/  LEA.HI.X.SX32 R13, R11, R3.reuse, 0x1, P2 ;  /* 0x000000030b0d7211 */ /* 0x080fe200010f0eff */
[----:B------:R-:W-:Y:S01]  /*ac50*/  IMAD R5, R0, 0x19d, RZ ;  /* 0x0000019d00057824 */ /* 0x000fe200078e02ff */
[-C--:B------:R-:W-:Y:S01]  /*ac60*/  IADD3 R16, P1, R6, R2.reuse, RZ ;  /* 0x0000000206107210 */ /* 0x080fe20007f3e0ff */
[C---:B------:R-:W-:Y:S02]  /*ac70*/  IMAD R20, R0.reuse, 0x33c, RZ ;  /* 0x0000033c00147824 */ /* 0x040fe400078e02ff */
[----:B------:R0:W-:Y:S01]  /*ac80*/  STL.64 [R1+0x90], R12 ;  /* 0x0000900c01007387 */ /* 0x0001e20000100a00 */
[----:B------:R-:W-:Y:S01]  /*ac90*/  LEA.HI.X.SX32 R17, R5, R3, 0x1, P1 ;  /* 0x0000000305117211 */ /* 0x000fe200008f0eff */
[----:B------:R-:W-:Y:S01]  /*aca0*/  IMAD R6, R0, 0x33e, RZ ;  /* 0x0000033e00067824 */ /* 0x000fe200078e02ff */
[----:B------:R-:W-:Y:S01]  /*acb0*/  IADD3 R20, P0, R20, R2, RZ ;  /* 0x0000000214147210 */ /* 0x000fe20007f1e0ff */
[----:B------:R-:W-:-:S02]  /*acc0*/  IMAD R11, R0, 0x19e, RZ ;  /* 0x0000019e000b7824 */ /* 0x000fc400078e02ff */
[----:B------:R1:W-:Y:S01]  /*acd0*/  STL.64 [R1+0x88], R16 ;  /* 0x0000881001007387 */ /* 0x0003e20000100a00 */
[-C--:B0-----:R-:W-:Y:S01]  /*ace0*/  IADD3 R12, P2, R10, R2.reuse, RZ ;  /* 0x000000020a0c7210 */ /* 0x081fe20007f5e0ff */
[----:B------:R-:W-:Y:S01]  /*acf0*/  IMAD R10, R0, 0x34e, RZ ;  /* 0x0000034e000a7824 */ /* 0x000fe200078e02ff */
[----:B------:R-:W-:-:S04]  /*ad00*/  IADD3 R6, P6, R6, R2, RZ ;  /* 0x0000000206067210 */ /* 0x000fc80007fde0ff */
[----:B-1----:R-:W-:Y:S01]  /*ad10*/  IADD3 R16, P1, R10, R2, RZ ;  /* 0x000000020a107210 */ /* 0x002fe20007f3e0ff */
[C---:B------:R-:W-:Y:S01]  /*ad20*/  IMAD R10, R0.reuse, 0x19f, RZ ;  /* 0x0000019f000a7824 */ /* 0x040fe200078e02ff */
[----:B------:R-:W-:Y:S01]  /*ad30*/  LEA.HI.X.SX32 R21, R11, R3, 0x1, P0 ;  /* 0x000000030b157211 */ /* 0x000fe200000f0eff */
[----:B------:R-:W-:-:S03]  /*ad40*/  IMAD R5, R0, 0x356, RZ ;  /* 0x0000035600057824 */ /* 0x000fc600078e02ff */
[----:B------:R-:W-:Y:S01]  /*ad50*/  LEA.HI.X.SX32 R7, R10, R3, 0x1, P6 ;  /* 0x000000030a077211 */ /* 0x000fe200030f0eff */
[----:B------:R-:W-:Y:S01]  /*ad60*/  IMAD R14, R0, 0x346, RZ ;  /* 0x00000346000e7824 */ /* 0x000fe200078e02ff */
[----:B------:R0:W-:Y:S04]  /*ad70*/  STL.64 [R1+0x570], R20 ;  /* 0x0005701401007387 */ /* 0x0001e80000100a00 */
[----:B------:R1:W-:Y:S01]  /*ad80*/  STL.64 [R1+0x638], R6 ;  /* 0x0006380601007387 */ /* 0x0003e20000100a00 */
[-C--:B------:R-:W-:Y:S02]  /*ad90*/  IADD3 R14, P5, R14, R2.reuse, RZ ;  /* 0x000000020e0e7210 */ /* 0x080fe40007fbe0ff */
[----:B0-----:R-:W-:Y:S01]  /*ada0*/  IADD3 R20, P0, R5, R2, RZ ;  /* 0x0000000205147210 */ /* 0x001fe20007f1e0ff */
[----:B------:R-:W-:-:S02]  /*adb0*/  IMAD R5, R0, 0x358, RZ ;  /* 0x0000035800057824 */ /* 0x000fc400078e02ff */
[----:B-1----:R-:W-:-:S03]  /*adc0*/  IMAD R7, R0, 0x1a3, RZ ;  /* 0x000001a300077824 */ /* 0x002fc600078e02ff */
[----:B------:R-:W-:Y:S01]  /*add0*/  IADD3 R10, P6, R5, R2, RZ ;  /* 0x00000002050a7210 */ /* 0x000fe20007fde0ff */
[----:B------:R-:W-:Y:S01]  /*ade0*/  IMAD R5, R0, 0x1a4, RZ ;  /* 0x000001a400057824 */ /* 0x000fe200078e02ff */
[----:B------:R-:W-:-:S04]  /*adf0*/  LEA.HI.X.SX32 R15, R7, R3, 0x1, P5 ;  /* 0x00000003070f7211 */ /* 0x000fc800028f0eff */
[----:B------:R-:W-:Y:S01]  /*ae00*/  LEA.HI.X.SX32 R23, R5, R3, 0x1, P4 ;  /* 0x0000000305177211 */ /* 0x000fe200020f0eff */
[----:B------:R0:W-:Y:S01]  /*ae10*/  STL.64 [R1+0x80], R14 ;  /* 0x0000800e01007387 */ /* 0x0001e20000100a00 */
[----:B------:R-:W-:-:S03]  /*ae20*/  IMAD R5, R0, 0x35e, RZ ;  /* 0x0000035e00057824 */ /* 0x000fc600078e02ff */
[----:B------:R1:W-:Y:S01]  /*ae30*/  STL.64 [R1+0x78], R22 ;  /* 0x0000781601007387 */ /* 0x0003e20000100a00 */
[C---:B0-----:R-:W-:Y:S02]  /*ae40*/  IMAD R14, R0.reuse, 0x35c, RZ ;  /* 0x0000035c000e7824 */ /* 0x041fe400078e02ff */
[----:B------:R-:W-:-:S03]  /*ae50*/  IMAD R15, R0, 0x1a5, RZ ;  /* 0x000001a5000f7824 */ /* 0x000fc600078e02ff */
[----:B-1----:R-:W-:Y:S01]  /*ae60*/  IADD3 R22, P4, R14, R2, RZ ;  /* 0x000000020e167210 */ /* 0x002fe20007f9e0ff */
[----:B------:R-:W-:Y:S01]  /*ae70*/  IMAD R14, R0, 0x1a6, RZ ;  /* 0x000001a6000e7824 */ /* 0x000fe200078e02ff */
[----:B------:R-:W-:-:S04]  /*ae80*/  LEA.HI.X.SX32 R19, R15, R3, 0x1, P3 ;  /* 0x000000030f137211 */ /* 0x000fc800018f0eff */
[----:B------:R-:W-:Y:S01]  /*ae90*/  LEA.HI.X.SX32 R13, R14, R3, 0x1, P2 ;  /* 0x000000030e0d7211 */ /* 0x000fe200010f0eff */
[----:B------:R0:W-:Y:S01]  /*aea0*/  STL.64 [R1+0x70], R18 ;  /* 0x0000701201007387 */ /* 0x0001e20000100a00 */
[----:B------:R-:W-:-:S03]  /*aeb0*/  IMAD R15, R0, 0x1a7, RZ ;  /* 0x000001a7000f7824 */ /* 0x000fc600078e02ff */
[----:B------:R1:W-:Y:S01]  /*aec0*/  STL.64 [R1+0x578], R12 ;  /* 0x0005780c01007387 */ /* 0x0003e20000100a00 */
[----:B0-----:R-:W-:Y:S01]  /*aed0*/  IADD3 R18, P3, R5, R2, RZ ;  /* 0x0000000205127210 */ /* 0x001fe20007f7e0ff */
[----:B------:R-:W-:-:S05]  /*aee0*/  IMAD R5, R0, 0x366, RZ ;  /* 0x0000036600057824 */ /* 0x000fca00078e02ff */
[----:B-1----:R-:W-:Y:S01]  /*aef0*/  IADD3 R12, P2, R5, R2, RZ ;  /* 0x00000002050c7210 */ /* 0x002fe20007f5e0ff */
[----:B------:R-:W-:Y:S01]  /*af00*/  IMAD R5, R0, 0x1ab, RZ ;  /* 0x000001ab00057824 */ /* 0x000fe200078e02ff */
[----:B------:R-:W-:-:S04]  /*af10*/  LEA.HI.X.SX32 R17, R15, R3, 0x1, P1 ;  /* 0x000000030f117211 */ /* 0x000fc800008f0eff */
[----:B------:R-:W-:Y:S01]  /*af20*/  LEA.HI.X.SX32 R21, R5, R3, 0x1, P0 ;  /* 0x0000000305157211 */ /* 0x000fe200000f0eff */
[----:B------:R-:W-:Y:S01]  /*af30*/  STL.64 [R1+0x640], R16 ;  /* 0x0006401001007387 */ /* 0x000fe20000100a00 */
[----:B------:R-:W-:-:S03]  /*af40*/  IMAD R6, R0, 0x35a, RZ ;  /* 0x0000035a00067824 */ /* 0x000fc600078e02ff */
[----:B------:R0:W-:Y:S01]  /*af50*/  STL.64 [R1+0x68], R20 ;  /* 0x0000681401007387 */ /* 0x0001e20000100a00 */
[----:B------:R-:W-:Y:S01]  /*af60*/  IMAD R5, R0, 0x36c, RZ ;  /* 0x0000036c00057824 */ /* 0x000fe200078e02ff */
[----:B------:R-:W-:Y:S01]  /*af70*/  IADD3 R6, P5, R6, R2, RZ ;  /* 0x0000000206067210 */ /* 0x000fe20007fbe0ff */
[C---:B0-----:R-:W-:Y:S02]  /*af80*/  IMAD R21, R0.reuse, 0x1ac, RZ ;  /* 0x000001ac00157824 */ /* 0x041fe400078e02ff */
[----:B------:R-:W-:-:S03]  /*af90*/  IMAD R20, R0, 0x1ad, RZ ;  /* 0x000001ad00147824 */ /* 0x000fc600078e02ff */
[-C--:B------:R-:W-:Y:S02]  /*afa0*/  LEA.HI.X.SX32 R11, R21, R3.reuse, 0x1, P6 ;  /* 0x00000003150b7211 */ /* 0x080fe400030f0eff */
[----:B------:R-:W-:-:S03]  /*afb0*/  LEA.HI.X.SX32 R7, R20, R3, 0x1, P5 ;  /* 0x0000000314077211 */ /* 0x000fc600028f0eff */
[----:B------:R0:W-:Y:S04]  /*afc0*/  STL.64 [R1+0x60], R10 ;  /* 0x0000600a01007387 */ /* 0x0001e80000100a00 */
[----:B------:R1:W-:Y:S01]  /*afd0*/  STL.64 [R1+0x58], R6 ;  /* 0x0000580601007387 */ /* 0x0003e20000100a00 */
[----:B0-----:R-:W-:Y:S01]  /*afe0*/  IADD3 R10, P6, R5, R2, RZ ;  /* 0x00000002050a7210 */ /* 0x001fe20007fde0ff */
[C---:B------:R-:W-:Y:S02]  /*aff0*/  IMAD R5, R0.reuse, 0x36e, RZ ;  /* 0x0000036e00057824 */ /* 0x040fe400078e02ff */
[----:B-1----:R-:W-:-:S03]  /*b000*/  IMAD R7, R0, 0x1ae, RZ ;  /* 0x000001ae00077824 */ /* 0x002fc600078e02ff */
[----:B------:R-:W-:Y:S01]  /*b010*/  IADD3 R20, P5, R5, R2, RZ ;  /* 0x0000000205147210 */ /* 0x000fe20007fbe0ff */
[----:B------:R-:W-:Y:S01]  /*b020*/  IMAD R5, R0, 0x1af, RZ ;  /* 0x000001af00057824 */ /* 0x000fe200078e02ff */
[----:B------:R-:W-:-:S04]  /*b030*/  LEA.HI.X.SX32 R23, R7, R3, 0x1, P4 ;  /* 0x0000000307177211 */ /* 0x000fc800020f0eff */
[----:B------:R-:W-:Y:S01]  /*b040*/  LEA.HI.X.SX32 R19, R5, R3, 0x1, P3 ;  /* 0x0000000305137211 */ /* 0x000fe200018f0eff */
[----:B------:R-:W-:Y:S01]  /*b050*/  IMAD R14, R0, 0x368, RZ ;  /* 0x00000368000e7824 */ /* 0x000fe200078e02ff */
[----:B------:R-:W-:Y:S04]  /*b060*/  STL.64 [R1+0x580], R22 ;  /* 0x0005801601007387 */ /* 0x000fe80000100a00 */
[----:B------:R0:W-:Y:S01]  /*b070*/  STL.64 [R1+0x648], R18 ;  /* 0x0006481201007387 */ /* 0x0001e20000100a00 */
[----:B------:R-:W-:Y:S01]  /*b080*/  IADD3 R14, P1, R14, R2, RZ ;  /* 0x000000020e0e7210 */ /* 0x000fe20007f3e0ff */
[C---:B------:R-:W-:Y:S02]  /*b090*/  IMAD R16, R0.reuse, 0x36a, RZ ;  /* 0x0000036a00107824 */ /* 0x040fe400078e02ff */
[----:B0-----:R-:W-:-:S02]  /*b0a0*/  IMAD R19, R0, 0x1b3, RZ ;  /* 0x000001b300137824 */ /* 0x001fc400078e02ff */
[----:B------:R-:W-:-:S03]  /*b0b0*/  IMAD R18, R0, 0x1b4, RZ ;  /* 0x000001b400127824 */ /* 0x000fc600078e02ff */
[-C--:B------:R-:W-:Y:S02]  /*b0c0*/  LEA.HI.X.SX32 R13, R19, R3.reuse, 0x1, P2 ;  /* 0x00000003130d7211 */ /* 0x080fe400010f0eff */
[----:B------:R-:W-:-:S03]  /*b0d0*/  LEA.HI.X.SX32 R15, R18, R3, 0x1, P1 ;  /* 0x00000003120f7211 */ /* 0x000fc600008f0eff */
[----:B------:R-:W-:Y:S01]  /*b0e0*/  STL.64 [R1+0x50], R12 ;  /* 0x0000500c01007387 */ /* 0x000fe20000100a00 */
[----:B------:R-:W-:-:S03]  /*b0f0*/  IADD3 R16, P0, R16, R2, RZ ;  /* 0x0000000210107210 */ /* 0x000fc60007f1e0ff */
[----:B------:R0:W-:Y:S01]  /*b100*/  STL.64 [R1+0x48], R14 ;  /* 0x0000480e01007387 */ /* 0x0001e20000100a00 */
[C---:B------:R-:W-:Y:S02]  /*b110*/  IMAD R6, R0.reuse, 0x376, RZ ;  /* 0x0000037600067824 */ /* 0x040fe400078e02ff */
[----:B0-----:R-:W-:-:S05]  /*b120*/  IMAD R15, R0, 0x1b5, RZ ;  /* 0x000001b5000f7824 */ /* 0x001fca00078e02ff */
[-C--:B------:R-:W-:Y:S02]  /*b130*/  LEA.HI.X.SX32 R17, R15, R3.reuse, 0x1, P0 ;  /* 0x000000030f117211 */ /* 0x080fe400000f0eff */
[-C--:B------:R-:W-:Y:S01]  /*b140*/  IADD3 R22, P4, R6, R2.reuse, RZ ;  /* 0x0000000206167210 */ /* 0x080fe20007f9e0ff */
[----:B------:R-:W-:Y:S02]  /*b150*/  IMAD R6, R0, 0x378, RZ ;  /* 0x0000037800067824 */ /* 0x000fe400078e02ff */
[----:B------:R-:W-:Y:S03]  /*b160*/  STL.64 [R1+0x40], R16 ;  /* 0x0000401001007387 */ /* 0x000fe60000100a00 */
[----:B------:R-:W-:Y:S02]  /*b170*/  IADD3 R6, P3, R6, R2, RZ ;  /* 0x0000000206067210 */ /* 0x000fe40007f7e0ff */
[----:B---3--:R-:W-:Y:S01]  /*b180*/  LEA.HI.X.SX32 R11, R8, R3, 0x1, P6 ;  /* 0x00000003080b7211 */ /* 0x008fe200030f0eff */
[----:B------:R-:W-:-:S04]  /*b190*/  IMAD R8, R0, 0x1bb, RZ ;  /* 0x000001bb00087824 */ /* 0x000fc800078e02ff */
[----:B------:R0:W-:Y:S01]  /*b1a0*/  STL.64 [R1+0x588], R10 ;  /* 0x0005880a01007387 */ /* 0x0001e20000100a00 */
[-C--:B------:R-:W-:Y:S02]  /*b1b0*/  LEA.HI.X.SX32 R23, R8, R3.reuse, 0x1, P4 ;  /* 0x0000000308177211 */ /* 0x080fe400020f0eff */
[----:B------:R-:W-:Y:S01]  /*b1c0*/  LEA.HI.X.SX32 R7, R9, R3, 0x1, P3 ;  /* 0x0000000309077211 */ /* 0x000fe200018f0eff */
[----:B0-----:R-:W-:-:S05]  /*b1d0*/  IMAD R11, R0, 0x1b7, RZ ;  /* 0x000001b7000b7824 */ /* 0x001fca00078e02ff */
[----:B------:R-:W-:-:S05]  /*b1e0*/  LEA.HI.X.SX32 R21, R11, R3, 0x1, P5 ;  /* 0x000000030b157211 */ /* 0x000fca00028f0eff */
[----:B------:R0:W-:Y:S04]  /*b1f0*/  STL.64 [R1+0x650], R20 ;  /* 0x0006501401007387 */ /* 0x0001e80000100a00 */
[----:B0-----:R-:W3:Y:S04]  /*b200*/  LDL.LU R21, [R1+0x1f9c] ;  /* 0x001f9c0001157983 */ /* 0x001ee80000300800 */
[----:B------:R-:W-:Y:S04]  /*b210*/  STL.64 [R1+0x38], R22 ;  /* 0x0000381601007387 */ /* 0x000fe80000100a00 */
[----:B------:R0:W-:Y:S04]  /*b220*/  STL.64 [R1+0x30], R6 ;  /* 0x0000300601007387 */ /* 0x0001e80000100a00 */
[----:B0-----:R-:W4:Y:S01]  /*b230*/  LDL.LU R7, [R1+0x1f98] ;  /* 0x001f980001077983 */ /* 0x001f220000300800 */
[----:B------:R-:W-:-:S05]  /*b240*/  IMAD R5, R0, 0x37a, RZ ;  /* 0x0000037a00057824 */ /* 0x000fca00078e02ff */
[----:B------:R-:W-:Y:S01]  /*b250*/  IADD3 R12, P2, R5, R2, RZ ;  /* 0x00000002050c7210 */ /* 0x000fe20007f5e0ff */
[C---:B------:R-:W-:Y:S02]  /*b260*/  IMAD R5, R0.reuse, 0x37c, RZ ;  /* 0x0000037c00057824 */ /* 0x040fe400078e02ff */
[----:B------:R-:W-:-:S03]  /*b270*/  IMAD R14, R0, 0x37e, RZ ;  /* 0x0000037e000e7824 */ /* 0x000fc600078e02ff */
[-C--:B------:R-:W-:Y:S01]  /*b280*/  IADD3 R18, P1, R5, R2.reuse, RZ ;  /* 0x0000000205127210 */ /* 0x080fe20007f3e0ff */
[----:B------:R-:W-:Y:S01]  /*b290*/  IMAD R5, R0, 0x386, RZ ;  /* 0x0000038600057824 */ /* 0x000fe200078e02ff */
[----:B------:R-:W-:-:S04]  /*b2a0*/  IADD3 R16, P0, R14, R2, RZ ;  /* 0x000000020e107210 */ /* 0x000fc80007f1e0ff */
[----:B------:R-:W-:Y:S01]  /*b2b0*/  IADD3 R14, P6, R5, R2, RZ ;  /* 0x00000002050e7210 */ /* 0x000fe20007fde0ff */
[----:B------:R-:W-:-:S05]  /*b2c0*/  IMAD R5, R0, 0x38a, RZ ;  /* 0x0000038a00057824 */ /* 0x000fca00078e02ff */
[----:B------:R-:W-:Y:S01]  /*b2d0*/  IADD3 R22, P4, R5, R2, RZ ;  /* 0x0000000205167210 */ /* 0x000fe20007f9e0ff */
[----:B------:R-:W-:Y:S01]  /*b2e0*/  IMAD R5, R0, 0x1bd, RZ ;  /* 0x000001bd00057824 */ /* 0x000fe200078e02ff */
[----:B------:R-:W-:-:S04]  /*b2f0*/  LEA.HI.X.SX32 R19, R4, R3, 0x1, P1 ;  /* 0x0000000304137211 */ /* 0x000fc800008f0eff */
[----:B------:R-:W-:Y:S01]  /*b300*/  LEA.HI.X.SX32 R13, R5, R3, 0x1, P2 ;  /* 0x00000003050d7211 */ /* 0x000fe200010f0eff */
[C---:B------:R-:W-:Y:S02]  /*b310*/  IMAD R5, R0.reuse, 0x396, RZ ;  /* 0x0000039600057824 */ /* 0x040fe400078e02ff */
[C---:B------:R-:W-:Y:S02]  /*b320*/  IMAD R4, R0.reuse, 0x1bf, RZ ;  /* 0x000001bf00047824 */ /* 0x040fe400078e02ff */
[----:B------:R-:W-:Y:S01]  /*b330*/  STL.64 [R1+0x28], R12 ;  /* 0x0000280c01007387 */ /* 0x000fe20000100a00 */
[----:B------:R-:W-:-:S03]  /*b340*/  IMAD R6, R0, 0x38e, RZ ;  /* 0x0000038e00067824 */ /* 0x000fc600078e02ff */
[----:B------:R0:W-:Y:S01]  /*b350*/  STL.64 [R1+0x590], R18 ;  /* 0x0005901201007387 */ /* 0x0001e20000100a00 */
[----:B------:R-:W-:Y:S01]  /*b360*/  LEA.HI.X.SX32 R17, R4, R3, 0x1, P0 ;  /* 0x0000000304117211 */ /* 0x000fe200000f0eff */
[C---:B------:R-:W-:Y:S01]  /*b370*/  IMAD R10, R0.reuse, 0x388, RZ ;  /* 0x00000388000a7824 */ /* 0x040fe200078e02ff */
[-C--:B0-----:R-:W-:Y:S01]  /*b380*/  IADD3 R18, P1, R5, R2.reuse, RZ ;  /* 0x0000000205127210 */ /* 0x081fe20007f3e0ff */
[----:B------:R-:W-:Y:S01]  /*b390*/  IMAD R5, R0, 0x1c3, RZ ;  /* 0x000001c300057824 */ /* 0x000fe200078e02ff */
[----:B------:R-:W-:Y:S01]  /*b3a0*/  IADD3 R12, P2, R6, R2, RZ ;  /* 0x00000002060c7210 */ /* 0x000fe20007f5e0ff */
[----:B------:R-:W-:-:S03]  /*b3b0*/  IMAD R6, R0, 0x398, RZ ;  /* 0x0000039800067824 */ /* 0x000fc600078e02ff */
[----:B------:R-:W-:Y:S01]  /*b3c0*/  LEA.HI.X.SX32 R15, R5, R3, 0x1, P6 ;  /* 0x00000003050f7211 */ /* 0x000fe200030f0eff */
[----:B------:R0:W-:Y:S01]  /*b3d0*/  STL.64 [R1+0x658], R16 ;  /* 0x0006581001007387 */ /* 0x0001e20000100a00 */
[----:B------:R-:W-:Y:S01]  /*b3e0*/  IMAD R8, R0, 0x38c, RZ ;  /* 0x0000038c00087824 */ /* 0x000fe200078e02ff */
[-C--:B------:R-:W-:Y:S02]  /*b3f0*/  IADD3 R10, P5, R10, R2.reuse, RZ ;  /* 0x000000020a0a7210 */ /* 0x080fe40007fbe0ff */
[----:B------:R1:W-:Y:S02]  /*b400*/  STL.64 [R1+0x20], R14 ;  /* 0x0000200e01007387 */ /* 0x0003e40000100a00 */
[-C--:B------:R-:W-:Y:S02]  /*b410*/  IADD3 R8, P3, R8, R2.reuse, RZ ;  /* 0x0000000208087210 */ /* 0x080fe40007f7e0ff */
[----:B0-----:R-:W-:Y:S01]  /*b420*/  IADD3 R16, P0, R6, R2, RZ ;  /* 0x0000000206107210 */ /* 0x001fe20007f1e0ff */
[----:B------:R-:W-:-:S02]  /*b430*/  IMAD R6, R0, 0x1c5, RZ ;  /* 0x000001c500067824 */ /* 0x000fc400078e02ff */
[----:B-1----:R-:W-:-:S03]  /*b440*/  IMAD R15, R0, 0x1c4, RZ ;  /* 0x000001c4000f7824 */ /* 0x002fc600078e02ff */
[-C--:B------:R-:W-:Y:S02]  /*b450*/  LEA.HI.X.SX32 R23, R6, R3.reuse, 0x1, P4 ;  /* 0x0000000306177211 */ /* 0x080fe400020f0eff */
[----:B------:R-:W-:-:S05]  /*b460*/  LEA.HI.X.SX32 R11, R15, R3, 0x1, P5 ;  /* 0x000000030f0b7211 */ /* 0x000fca00028f0eff */
[----:B------:R0:W-:Y:S04]  /*b470*/  STL.64 [R1+0x18], R10 ;  /* 0x0000180a01007387 */ /* 0x0001e80000100a00 */
[----:B0-----:R-:W5:Y:S04]  /*b480*/  LDL.LU R11, [R1+0x1f94] ;  /* 0x001f9400010b7983 */ /* 0x001f680000300800 */
[----:B------:R-:W-:Y:S01]  /*b490*/  STL.64 [R1+0x10], R22 ;  /* 0x0000101601007387 */ /* 0x000fe20000100a00 */
[----:B----4-:R-:W-:-:S05]  /*b4a0*/  LEA.HI.X.SX32 R9, R7, R3, 0x1, P3 ;  /* 0x0000000307097211 */ /* 0x010fca00018f0eff */
[----:B------:R0:W-:Y:S02]  /*b4b0*/  STL.64 [R1+0x598], R8 ;  /* 0x0005980801007387 */ /* 0x0001e40000100a00 */
[----:B0-----:R-:W-:-:S05]  /*b4c0*/  IMAD R9, R0, 0x1c7, RZ ;  /* 0x000001c700097824 */ /* 0x001fca00078e02ff */
[----:B------:R-:W-:-:S05]  /*b4d0*/  LEA.HI.X.SX32 R13, R9, R3, 0x1, P2 ;  /* 0x00000003090d7211 */ /* 0x000fca00010f0eff */
[----:B------:R0:W-:Y:S04]  /*b4e0*/  STL.64 [R1+0x660], R12 ;  /* 0x0006600c01007387 */ /* 0x0001e80000100a00 */
[----:B0-----:R-:W4:Y:S01]  /*b4f0*/  LDL.LU R13, [R1+0x1f90] ;  /* 0x001f9000010d7983 */ /* 0x001f220000300800 */
[C---:B------:R-:W-:Y:S02]  /*b500*/  IMAD R10, R0.reuse, 0x39e, RZ ;  /* 0x0000039e000a7824 */ /* 0x040fe400078e02ff */
[----:B------:R-:W-:-:S03]  /*b510*/  IMAD R12, R0, 0x3aa, RZ ;  /* 0x000003aa000c7824 */ /* 0x000fc600078e02ff */
[-C--:B------:R-:W-:Y:S01]  /*b520*/  IADD3 R22, P4, R10, R2.reuse, RZ ;  /* 0x000000020a167210 */ /* 0x080fe20007f9e0ff */
[C---:B------:R-:W-:Y:S02]  /*b530*/  IMAD R10, R0.reuse, 0x1cb, RZ ;  /* 0x000001cb000a7824 */ /* 0x040fe400078e02ff */
[C---:B------:R-:W-:Y:S02]  /*b540*/  IMAD R4, R0.reuse, 0x39a, RZ ;  /* 0x0000039a00047824 */ /* 0x040fe400078e02ff */
[----:B------:R-:W-:Y:S01]  /*b550*/  IMAD R14, R0, 0x39c, RZ ;  /* 0x0000039c000e7824 */ /* 0x000fe200078e02ff */
[----:B------:R-:W-:Y:S02]  /*b560*/  LEA.HI.X.SX32 R19, R10, R3, 0x1, P1 ;  /* 0x000000030a137211 */ /* 0x000fe400008f0eff */
[-C--:B------:R-:W-:Y:S01]  /*b570*/  IADD3 R20, P1, R12, R2.reuse, RZ ;  /* 0x000000020c147210 */ /* 0x080fe20007f3e0ff */
[----:B------:R-:W-:Y:S01]  /*b580*/  IMAD R12, R0, 0x1cd, RZ ;  /* 0x000001cd000c7824 */ /* 0x000fe200078e02ff */
[----:B------:R-:W-:-:S02]  /*b590*/  IADD3 R4, P6, R4, R2, RZ ;  /* 0x0000000204047210 */ /* 0x000fc40007fde0ff */
[----:B------:R-:W-:Y:S02]  /*b5a0*/  IADD3 R14, P5, R14, R2, RZ ;  /* 0x000000020e0e7210 */ /* 0x000fe40007fbe0ff */
[-C--:B------:R-:W-:Y:S01]  /*b5b0*/  LEA.HI.X.SX32 R5, R12, R3.reuse, 0x1, P6 ;  /* 0x000000030c057211 */ /* 0x080fe200030f0eff */
[----:B------:R-:W-:Y:S01]  /*b5c0*/  STL.64 [R1+0x8], R18 ;  /* 0x0000081201007387 */ /* 0x000fe20000100a00 */
[-C--:B-----5:R-:W-:Y:S02]  /*b5d0*/  LEA.HI.X.SX32 R15, R11, R3.reuse, 0x1, P5 ;  /* 0x000000030b0f7211 */ /* 0x0a0fe400028f0eff */
[----:B----4-:R-:W-:-:S05]  /*b5e0*/  LEA.HI.X.SX32 R17, R13, R3, 0x1, P0 ;  /* 0x000000030d117211 */ /* 0x010fca00000f0eff */
[----:B------:R-:W-:Y:S04]  /*b5f0*/  STL.64 [R1], R16 ;  /* 0x0000001001007387 */ /* 0x000fe80000100a00 */
[----:B------:R-:W-:Y:S04]  /*b600*/  STL [R1+0x4a0], R20 ;  /* 0x0004a01401007387 */ /* 0x000fe80000100800 */
[----:B------:R-:W-:Y:S04]  /*b610*/  STL.64 [R1+0x1ca8], R4 ;  /* 0x001ca80401007387 */ /* 0x000fe80000100a00 */
[----:B------:R0:W-:Y:S04]  /*b620*/  STL.64 [R1+0x5a0], R14 ;  /* 0x0005a00e01007387 */ /* 0x0001e80000100a00 */
[----:B0-----:R-:W4:Y:S01]  /*b630*/  LDL.LU R15, [R1+0x1f8c] ;  /* 0x001f8c00010f7983 */ /* 0x001f220000300800 */
[----:B------:R-:W-:-:S02]  /*b640*/  IMAD R6, R0, 0x3a6, RZ ;  /* 0x000003a600067824 */ /* 0x000fc400078e02ff */
[C---:B------:R-:W-:Y:S02]  /*b650*/  IMAD R13, R0.reuse, 0x1cf, RZ ;  /* 0x000001cf000d7824 */ /* 0x040fe400078e02ff */
[----:B------:R-:W-:Y:S01]  /*b660*/  IMAD R7, R0, 0x1d3, RZ ;  /* 0x000001d300077824 */ /* 0x000fe200078e02ff */
[-C--:B------:R-:W-:Y:S01]  /*b670*/  IADD3 R6, P3, R6, R2.reuse, RZ ;  /* 0x0000000206067210 */ /* 0x080fe20007f7e0ff */
[C---:B------:R-:W-:Y:S01]  /*b680*/  IMAD R8, R0.reuse, 0x3a8, RZ ;  /* 0x000003a800087824 */ /* 0x040fe200078e02ff */
[-C--:B------:R-:W-:Y:S01]  /*b690*/  LEA.HI.X.SX32 R23, R13, R3.reuse, 0x1, P4 ;  /* 0x000000030d177211 */ /* 0x080fe200020f0eff */
[C---:B------:R-:W-:Y:S01]  /*b6a0*/  IMAD R10, R0.reuse, 0x3ac, RZ ;  /* 0x000003ac000a7824 */ /* 0x040fe200078e02ff */
[----:B------:R-:W-:Y:S01]  /*b6b0*/  LEA.HI.X.SX32 R7, R7, R3, 0x1, P3 ;  /* 0x0000000307077211 */ /* 0x000fe200018f0eff */
[----:B------:R-:W-:Y:S01]  /*b6c0*/  IMAD R9, R0, 0x3ba, RZ ;  /* 0x000003ba00097824 */ /* 0x000fe200078e02ff */
[-C--:B------:R-:W-:Y:S01]  /*b6d0*/  IADD3 R8, P2, R8, R2.reuse, RZ ;  /* 0x0000000208087210 */ /* 0x080fe20007f5e0ff */
[C---:B------:R-:W-:Y:S01]  /*b6e0*/  IMAD R14, R0.reuse, 0x1d4, RZ ;  /* 0x000001d4000e7824 */ /* 0x040fe200078e02ff */
[----:B------:R-:W-:Y:S01]  /*b6f0*/  STL.64 [R1+0x668], R22 ;  /* 0x0006681601007387 */ /* 0x000fe20000100a00 */
[----:B------:R-:W-:Y:S01]  /*b700*/  IMAD R11, R0, 0x3bc, RZ ;  /* 0x000003bc000b7824 */ /* 0x000fe200078e02ff */
[----:B------:R-:W-:-:S02]  /*b710*/  IADD3 R16, P0, R10, R2, RZ ;  /* 0x000000020a107210 */ /* 0x000fc40007f1e0ff */
[----:B------:R0:W-:Y:S01]  /*b720*/  STL.64 [R1+0x1da0], R6 ;  /* 0x001da00601007387 */ /* 0x0001e20000100a00 */
[C---:B------:R-:W-:Y:S02]  /*b730*/  IMAD R10, R0.reuse, 0x3ae, RZ ;  /* 0x000003ae000a7824 */ /* 0x040fe400078e02ff */
[----:B------:R-:W-:-:S03]  /*b740*/  IMAD R13, R0, 0x1d5, RZ ;  /* 0x000001d5000d7824 */ /* 0x000fc600078e02ff */
[----:B------:R-:W-:Y:S02]  /*b750*/  IADD3 R18, P6, R10, R2, RZ ;  /* 0x000000020a127210 */ /* 0x000fe40007fde0ff */
[----:B0-----:R-:W-:Y:S02]  /*b760*/  MOV R6, R20 ;  /* 0x0000001400067202 */ /* 0x001fe40000000f00 */
[-C--:B------:R-:W-:Y:S02]  /*b770*/  IADD3 R20, P3, R9, R2.reuse, RZ ;  /* 0x0000000209147210 */ /* 0x080fe40007f7e0ff */
[----:B------:R-:W-:Y:S02]  /*b780*/  LEA.HI.X.SX32 R9, R14, R3, 0x1, P2 ;  /* 0x000000030e097211 */ /* 0x000fe400010f0eff */
[----:B------:R-:W-:Y:S01]  /*b790*/  IADD3 R22, P2, R11, R2, RZ ;  /* 0x000000020b167210 */ /* 0x000fe20007f5e0ff */
[C---:B------:R-:W-:Y:S02]  /*b7a0*/  IMAD R11, R0.reuse, 0x3be, RZ ;  /* 0x000003be000b7824 */ /* 0x040fe400078e02ff */
[----:B------:R-:W-:-:S02]  /*b7b0*/  IMAD R10, R0, 0x3b6, RZ ;  /* 0x000003b6000a7824 */ /* 0x000fc400078e02ff */
[----:B---3--:R-:W-:Y:S01]  /*b7c0*/  IMAD.MOV.U32 R7, RZ, RZ, R21 ;  /* 0x000000ffff077224 */ /* 0x008fe200078e0015 */
[----:B------:R-:W-:Y:S02]  /*b7d0*/  LEA.HI.X.SX32 R7, R13, R3, 0x1, P1 ;  /* 0x000000030d077211 */ /* 0x000fe400008f0eff */
[-C--:B------:R-:W-:Y:S01]  /*b7e0*/  IADD3 R6, P1, R11, R2.reuse, RZ ;  /* 0x000000020b067210 */ /* 0x080fe20007f3e0ff */
[----:B------:R-:W-:Y:S01]  /*b7f0*/  IMAD R11, R0, 0x1d7, RZ ;  /* 0x000001d7000b7824 */ /* 0x000fe200078e02ff */
[----:B------:R-:W-:Y:S01]  /*b800*/  IADD3 R10, P5, R10, R2, RZ ;  /* 0x000000020a0a7210 */ /* 0x000fe20007fbe0ff */
[----:B------:R-:W-:-:S03]  /*b810*/  IMAD R12, R0, 0x3b8, RZ ;  /* 0x000003b8000c7824 */ /* 0x000fc600078e02ff */
[----:B------:R-:W-:Y:S01]  /*b820*/  LEA.HI.X.SX32 R19, R11, R3, 0x1, P6 ;  /* 0x000000030b137211 */ /* 0x000fe200030f0eff */
[----:B------:R0:W-:Y:S01]  /*b830*/  STL.64 [R1+0x1d08], R8 ;  /* 0x001d080801007387 */ /* 0x0001e20000100a00 */
[----:B------:R-:W-:-:S03]  /*b840*/  IMAD R13, R0, 0x3ca, RZ ;  /* 0x000003ca000d7824 */ /* 0x000fc600078e02ff */
[----:B------:R-:W-:Y:S01]  /*b850*/  STL [R1+0x4a4], R7 ;  /* 0x0004a40701007387 */ /* 0x000fe20000100800 */
[----:B------:R-:W-:Y:S02]  /*b860*/  IADD3 R12, P4, R12, R2, RZ ;  /* 0x000000020c0c7210 */ /* 0x000fe40007f9e0ff */
[----:B----4-:R-:W-:Y:S01]  /*b870*/  LEA.HI.X.SX32 R17, R15, R3, 0x1, P0 ;  /* 0x000000030f117211 */ /* 0x010fe200000f0eff */
[----:B------:R-:W-:-:S05]  /*b880*/  IMAD R15, R0, 0x1db, RZ ;  /* 0x000001db000f7824 */ /* 0x000fca00078e02ff */
[----:B------:R-:W-:Y:S01]  /*b890*/  LEA.HI.X.SX32 R11, R15, R3, 0x1, P5 ;  /* 0x000000030f0b7211 */ /* 0x000fe200028f0eff */
[----:B------:R-:W-:Y:S04]  /*b8a0*/  STL.64 [R1+0x5a8], R16 ;  /* 0x0005a81001007387 */ /* 0x000fe80000100a00 */
[----:B------:R-:W-:Y:S04]  /*b8b0*/  STL.64 [R1+0x1da8], R10 ;  /* 0x001da80a01007387 */ /* 0x000fe80000100a00 */
[----:B------:R1:W-:Y:S01]  /*b8c0*/  STL.64 [R1+0x670], R18 ;  /* 0x0006701201007387 */ /* 0x0003e20000100a00 */
[----:B0-----:R-:W-:-:S02]  /*b8d0*/  IADD3 R8, P5, R13, R2, RZ ;  /* 0x000000020d087210 */ /* 0x001fc40007fbe0ff */
[----:B------:R-:W-:Y:S01]  /*b8e0*/  LEA.HI.X.SX32 R13, R25, R3, 0x1, P4 ;  /* 0x00000003190d7211 */ /* 0x000fe200020f0eff */
[C---:B-1----:R-:W-:Y:S02]  /*b8f0*/  IMAD R18, R0.reuse, 0x1dd, RZ ;  /* 0x000001dd00127824 */ /* 0x042fe400078e02ff */
[----:B------:R-:W-:-:S03]  /*b900*/  IMAD R19, R0, 0x1de, RZ ;  /* 0x000001de00137824 */ /* 0x000fc600078e02ff */
[-C--:B------:R-:W-:Y:S02]  /*b910*/  LEA.HI.X.SX32 R21, R18, R3.reuse, 0x1, P3 ;  /* 0x0000000312157211 */ /* 0x080fe400018f0eff */
[----:B------:R-:W-:Y:S01]  /*b920*/  LEA.HI.X.SX32 R23, R19, R3, 0x1, P2 ;  /* 0x0000000313177211 */ /* 0x000fe200010f0eff */
[----:B------:R-:W-:Y:S04]  /*b930*/  STL [R1+0x4b0], R8 ;  /* 0x0004b00801007387 */ /* 0x000fe80000100800 */
[----:B------:R-:W-:Y:S04]  /*b940*/  STL.64 [R1+0x1d10], R12 ;  /* 0x001d100c01007387 */ /* 0x000fe80000100a00 */
[----:B------:R-:W-:Y:S04]  /*b950*/  STL.64 [R1+0x4a8], R20 ;  /* 0x0004a81401007387 */ /* 0x000fe80000100a00 */
[----:B------:R0:W-:Y:S04]  /*b960*/  STL.64 [R1+0x5b0], R22 ;  /* 0x0005b01601007387 */ /* 0x0001e80000100a00 */
[----:B0-----:R-:W3:Y:S01]  /*b970*/  LDL.LU R23, [R1+0x1f88] ;  /* 0x001f880001177983 */ /* 0x001ee20000300800 */
[----:B------:R-:W-:-:S02]  /*b980*/  IMAD R15, R0, 0x3cc, RZ ;  /* 0x000003cc000f7824 */ /* 0x000fc400078e02ff */
[----:B------:R-:W-:-:S03]  /*b990*/  IMAD R17, R0, 0x3ce, RZ ;  /* 0x000003ce00117824 */ /* 0x000fc600078e02ff */
[----:B------:R-:W-:Y:S01]  /*b9a0*/  IADD3 R24, P4, R15, R2, RZ ;  /* 0x000000020f187210 */ /* 0x000fe20007f9e0ff */
[C---:B------:R-:W-:Y:S02]  /*b9b0*/  IMAD R15, R0.reuse, 0x1df, RZ ;  /* 0x000001df000f7824 */ /* 0x040fe400078e02ff */
[C---:B------:R-:W-:Y:S01]  /*b9c0*/  IMAD R14, R0.reuse, 0x3c6, RZ ;  /* 0x000003c6000e7824 */ /* 0x040fe200078e02ff */
[----:B------:R-:W-:Y:S01]  /*b9d0*/  MOV R12, R8 ;  /* 0x00000008000c7202 */ /* 0x000fe20000000f00 */
[C---:B------:R-:W-:Y:S01]  /*b9e0*/  IMAD R16, R0.reuse, 0x3c8, RZ ;  /* 0x000003c800107824 */ /* 0x040fe200078e02ff */
[-C--:B------:R-:W-:Y:S01]  /*b9f0*/  LEA.HI.X.SX32 R7, R15, R3.reuse, 0x1, P1 ;  /* 0x000000030f077211 */ /* 0x080fe200008f0eff */
[C---:B------:R-:W-:Y:S01]  /*ba00*/  IMAD R15, R0.reuse, 0x1e3, RZ ;  /* 0x000001e3000f7824 */ /* 0x040fe200078e02ff */
[-C--:B------:R-:W-:Y:S01]  /*ba10*/  IADD3 R8, P3, R17, R2.reuse, RZ ;  /* 0x0000000211087210 */ /* 0x080fe20007f7e0ff */
[----:B------:R-:W-:Y:S01]  /*ba20*/  IMAD R17, R0, 0x3da, RZ ;  /* 0x000003da00117824 */ /* 0x000fe200078e02ff */
[-C--:B------:R-:W-:Y:S01]  /*ba30*/  IADD3 R14, P0, R14, R2.reuse, RZ ;  /* 0x000000020e0e7210 */ /* 0x080fe20007f1e0ff */
[----:B------:R-:W-:Y:S01]  /*ba40*/  IMAD R22, R0, 0x1e4, RZ ;  /* 0x000001e400167824 */ /* 0x000fe200078e02ff */
[----:B------:R-:W-:Y:S01]  /*ba50*/  IADD3 R16, P6, R16, R2, RZ ;  /* 0x0000000210107210 */ /* 0x000fe20007fde0ff */
[----:B------:R0:W-:Y:S01]  /*ba60*/  STL.64 [R1+0x678], R6 ;  /* 0x0006780601007387 */ /* 0x0001e20000100a00 */
[----:B------:R-:W-:Y:S01]  /*ba70*/  LEA.HI.X.SX32 R15, R15, R3, 0x1, P0 ;  /* 0x000000030f0f7211 */ /* 0x000fe200000f0eff */
[----:B------:R-:W-:-:S02]  /*ba80*/  IMAD R19, R0, 0x3dc, RZ ;  /* 0x000003dc00137824 */ /* 0x000fc400078e02ff */
[----:B------:R-:W-:Y:S02]  /*ba90*/  IMAD R21, R0, 0x1e5, RZ ;  /* 0x000001e500157824 */ /* 0x000fe400078e02ff */
[----:B------:R-:W-:Y:S01]  /*baa0*/  STL.64 [R1+0x1db0], R14 ;  /* 0x001db00e01007387 */ /* 0x000fe20000100a00 */
[----:B0-----:R-:W-:Y:S02]  /*bab0*/  IADD3 R6, P0, R17, R2, RZ ;  /* 0x0000000211067210 */ /* 0x001fe40007f1e0ff */
[----:B------:R-:W-:-:S05]  /*bac0*/  LEA.HI.X.SX32 R17, R22, R3, 0x1, P6 ;  /* 0x0000000316117211 */ /* 0x000fca00030f0eff */
[----:B------:R0:W-:Y:S01]  /*bad0*/  STL.64 [R1+0x1d18], R16 ;  /* 0x001d181001007387 */ /* 0x0001e20000100a00 */
[----:B------:R-:W-:Y:S01]  /*bae0*/  IMAD.MOV.U32 R13, RZ, RZ, R9 ;  /* 0x000000ffff0d7224 */ /* 0x000fe200078e0009 */
[----:B------:R-:W-:Y:S01]  /*baf0*/  LEA.HI.X.SX32 R13, R21, R3, 0x1, P5 ;  /* 0x00000003150d7211 */ /* 0x000fe200028f0eff */
[C---:B------:R-:W-:Y:S01]  /*bb00*/  IMAD R18, R0.reuse, 0x3d6, RZ ;  /* 0x000003d600127824 */ /* 0x040fe200078e02ff */
[----:B0-----:R-:W-:Y:S01]  /*bb10*/  IADD3 R16, P6, R19, R2, RZ ;  /* 0x0000000213107210 */ /* 0x001fe20007fde0ff */
[----:B------:R-:W-:-:S03]  /*bb20*/  IMAD R19, R0, 0x3de, RZ ;  /* 0x000003de00137824 */ /* 0x000fc600078e02ff */
[-C--:B------:R-:W-:Y:S02]  /*bb30*/  IADD3 R18, P2, R18, R2.reuse, RZ ;  /* 0x0000000212127210 */ /* 0x080fe40007f5e0ff */
[-C--:B------:R-:W-:Y:S01]  /*bb40*/  IADD3 R14, P5, R19, R2.reuse, RZ ;  /* 0x00000002130e7210 */ /* 0x080fe20007fbe0ff */
[C---:B------:R-:W-:Y:S02]  /*bb50*/  IMAD R19, R0.reuse, 0x1e7, RZ ;  /* 0x000001e700137824 */ /* 0x040fe400078e02ff */
[C---:B------:R-:W-:Y:S02]  /*bb60*/  IMAD R20, R0.reuse, 0x3d8, RZ ;  /* 0x000003d800147824 */ /* 0x040fe400078e02ff */
[----:B------:R-:W-:Y:S01]  /*bb70*/  IMAD R21, R0, 0x3ea, RZ ;  /* 0x000003ea00157824 */ /* 0x000fe200078e02ff */
[----:B------:R-:W-:Y:S01]  /*bb80*/  LEA.HI.X.SX32 R9, R19, R3, 0x1, P3 ;  /* 0x0000000313097211 */ /* 0x000fe200018f0eff */
[----:B------:R-:W-:Y:S01]  /*bb90*/  STL [R1+0x4b4], R13 ;  /* 0x0004b40d01007387 */ /* 0x000fe20000100800 */
[----:B------:R-:W-:Y:S01]  /*bba0*/  IADD3 R20, P1, R20, R2, RZ ;  /* 0x0000000214147210 */ /* 0x000fe20007f3e0ff */
[----:B------:R-:W-:-:S02]  /*bbb0*/  IMAD R26, R0, 0x1ed, RZ ;  /* 0x000001ed001a7824 */ /* 0x000fc400078e02ff */
[----:B------:R-:W-:-:S03]  /*bbc0*/  IMAD R22, R0, 0x3e6, RZ ;  /* 0x000003e600167824 */ /* 0x000fc600078e02ff */
[-C--:B------:R-:W-:Y:S01]  /*bbd0*/  LEA.HI.X.SX32 R7, R26, R3.reuse, 0x1, P0 ;  /* 0x000000031a077211 */ /* 0x080fe200000f0eff */
[C---:B------:R-:W-:Y:S01]  /*bbe0*/  IMAD R10, R0.reuse, 0x1f4, RZ ;  /* 0x000001f4000a7824 */ /* 0x040fe200078e02ff */
[-C--:B------:R-:W-:Y:S01]  /*bbf0*/  LEA.HI.X.SX32 R17, R27, R3.reuse, 0x1, P6 ;  /* 0x000000031b117211 */ /* 0x080fe200030f0eff */
[C---:B------:R-:W-:Y:S01]  /*bc00*/  IMAD R27, R0.reuse, 0x3fc, RZ ;  /* 0x000003fc001b7824 */ /* 0x040fe200078e02ff */
[----:B---3--:R-:W-:Y:S01]  /*bc10*/  LEA.HI.X.SX32 R25, R23, R3, 0x1, P4 ;  /* 0x0000000317197211 */ /* 0x008fe200020f0eff */
[----:B------:R-:W-:-:S05]  /*bc20*/  IMAD R23, R0, 0x1eb, RZ ;  /* 0x000001eb00177824 */ /* 0x000fca00078e02ff */
[-C--:B------:R-:W-:Y:S01]  /*bc30*/  LEA.HI.X.SX32 R19, R23, R3.reuse, 0x1, P2 ;  /* 0x0000000317137211 */ /* 0x080fe200010f0eff */
[C---:B------:R-:W-:Y:S01]  /*bc40*/  IMAD R23, R0.reuse, 0x3ec, RZ ;  /* 0x000003ec00177824 */ /* 0x040fe200078e02ff */
[----:B------:R0:W-:Y:S01]  /*bc50*/  STL.64 [R1+0x5b8], R24 ;  /* 0x0005b81801007387 */ /* 0x0001e20000100a00 */
[----:B------:R-:W-:Y:S02]  /*bc60*/  IADD3 R12, P2, R21, R2, RZ ;  /* 0x00000002150c7210 */ /* 0x000fe40007f5e0ff */
[----:B------:R-:W-:Y:S01]  /*bc70*/  LEA.HI.X.SX32 R21, R29, R3, 0x1, P1 ;  /* 0x000000031d157211 */ /* 0x000fe200008f0eff */
[----:B------:R-:W-:Y:S04]  /*bc80*/  STL.64 [R1+0x1db8], R18 ;  /* 0x001db81201007387 */ /* 0x000fe80000100a00 */
[----:B------:R1:W-:Y:S01]  /*bc90*/  STL.64 [R1+0x680], R8 ;  /* 0x0006800801007387 */ /* 0x0003e20000100a00 */
[----:B0-----:R-:W-:-:S03]  /*bca0*/  IMAD R25, R0, 0x3ee, RZ ;  /* 0x000003ee00197824 */ /* 0x001fc600078e02ff */
[----:B------:R-:W-:Y:S01]  /*bcb0*/  STL.64 [R1+0x1d20], R20 ;  /* 0x001d201401007387 */ /* 0x000fe20000100a00 */
[C---:B------:R-:W-:Y:S01]  /*bcc0*/  IMAD R24, R0.reuse, 0x3e8, RZ ;  /* 0x000003e800187824 */ /* 0x040fe200078e02ff */
[-C--:B-1----:R-:W-:Y:S01]  /*bcd0*/  IADD3 R8, P1, R23, R2.reuse, RZ ;  /* 0x0000000217087210 */ /* 0x082fe20007f3e0ff */
[----:B------:R-:W-:Y:S01]  /*bce0*/  IMAD R23, R0, 0x1ef, RZ ;  /* 0x000001ef00177824 */ /* 0x000fe200078e02ff */
[----:B------:R0:W-:Y:S01]  /*bcf0*/  STL.64 [R1+0x4b8], R6 ;  /* 0x0004b80601007387 */ /* 0x0001e20000100a00 */
[----:B------:R-:W-:-:S03]  /*bd00*/  IADD3 R22, P4, R22, R2, RZ ;  /* 0x0000000216167210 */ /* 0x000fc60007f9e0ff */
[-C--:B------:R-:W-:Y:S01]  /*bd10*/  LEA.HI.X.SX32 R15, R23, R3.reuse, 0x1, P5 ;  /* 0x00000003170f7211 */ /* 0x080fe200028f0eff */
[----:B------:R-:W-:Y:S01]  /*bd20*/  IMAD R23, R0, 0x1f3, RZ ;  /* 0x000001f300177824 */ /* 0x000fe200078e02ff */
[-C--:B------:R-:W-:Y:S02]  /*bd30*/  IADD3 R24, P3, R24, R2.reuse, RZ ;  /* 0x0000000218187210 */ /* 0x080fe40007f7e0ff */
[-C--:B0-----:R-:W-:Y:S01]  /*bd40*/  IADD3 R6, P0, R25, R2.reuse, RZ ;  /* 0x0000000219067210 */ /* 0x081fe20007f1e0ff */
[----:B------:R-:W-:Y:S01]  /*bd50*/  IMAD R25, R0, 0x3fa, RZ ;  /* 0x000003fa00197824 */ /* 0x000fe200078e02ff */
[----:B------:R-:W-:Y:S01]  /*bd60*/  LEA.HI.X.SX32 R23, R23, R3, 0x1, P4 ;  /* 0x0000000317177211 */ /* 0x000fe200020f0eff */
[----:B------:R-:W-:Y:S03]  /*bd70*/  STL.64 [R1+0x5c0], R16 ;  /* 0x0005c01001007387 */ /* 0x000fe60000100a00 */
[----:B------:R-:W-:-:S02]  /*bd80*/  IADD3 R4, P4, R25, R2, RZ ;  /* 0x0000000219047210 */ /* 0x000fc40007f9e0ff */
[----:B------:R-:W-:Y:S01]  /*bd90*/  LEA.HI.X.SX32 R25, R10, R3, 0x1, P3 ;  /* 0x000000030a197211 */ /* 0x000fe200018f0eff */
[----:B------:R-:W-:Y:S01]  /*bda0*/  STL.64 [R1+0x688], R14 ;  /* 0x0006880e01007387 */ /* 0x000fe20000100a00 */
[----:B------:R-:W-:-:S03]  /*bdb0*/  IADD3 R10, P3, R27, R2, RZ ;  /* 0x000000021b0a7210 */ /* 0x000fc60007f7e0ff */
[----:B------:R-:W-:Y:S04]  /*bdc0*/  STL.64 [R1+0x1dc0], R22 ;  /* 0x001dc01601007387 */ /* 0x000fe80000100a00 */
[----:B------:R0:W-:Y:S04]  /*bdd0*/  STL.64 [R1+0x1d28], R24 ;  /* 0x001d281801007387 */ /* 0x0001e80000100a00 */
[----:B------:R-:W-:Y:S04]  /*bde0*/  STL [R1+0x4c8], R4 ;  /* 0x0004c80401007387 */ /* 0x000fe80000100800 */
[----:B------:R-:W-:Y:S04]  /*bdf0*/  STL [R1+0x5c8], R10 ;  /* 0x0005c80a01007387 */ /* 0x000fe80000100800 */
[----:B0-----:R-:W3:Y:S04]  /*be00*/  LDL.LU R24, [R1+0x734] ;  /* 0x0007340001187983 */ /* 0x001ee80000300800 */
[----:B------:R-:W3:Y:S01]  /*be10*/  LDL.LU R25, [R1+0x730] ;  /* 0x0007300001197983 */ /* 0x000ee20000300800 */
[----:B------:R-:W-:-:S05]  /*be20*/  IMAD R29, R0, 0x1f5, RZ ;  /* 0x000001f5001d7824 */ /* 0x000fca00078e02ff */
[----:B------:R-:W-:-:S05]  /*be30*/  LEA.HI.X.SX32 R13, R29, R3, 0x1, P2 ;  /* 0x000000031d0d7211 */ /* 0x000fca00010f0eff */
[----:B------:R-:W-:Y:S01]  /*be40*/  STL.64 [R1+0x4c0], R12 ;  /* 0x0004c00c01007387 */ /* 0x000fe20000100a00 */
[----:B------:R-:W-:-:S05]  /*be50*/  IMAD R11, R0, 0x1f6, RZ ;  /* 0x000001f6000b7824 */ /* 0x000fca00078e02ff */
[-C--:B------:R-:W-:Y:S01]  /*be60*/  LEA.HI.X.SX32 R9, R11, R3.reuse, 0x1, P1 ;  /* 0x000000030b097211 */ /* 0x080fe200008f0eff */
[C---:B------:R-:W-:Y:S02]  /*be70*/  IMAD R27, R0.reuse, 0x1f7, RZ ;  /* 0x000001f7001b7824 */ /* 0x040fe400078e02ff */
[C---:B------:R-:W-:Y:S02]  /*be80*/  IMAD R26, R0.reuse, 0x3f6, RZ ;  /* 0x000003f6001a7824 */ /* 0x040fe400078e02ff */
[----:B------:R-:W-:Y:S01]  /*be90*/  IMAD R28, R0, 0x3f8, RZ ;  /* 0x000003f8001c7824 */ /* 0x000fe200078e02ff */
[----:B------:R-:W-:Y:S02]  /*bea0*/  LEA.HI.X.SX32 R7, R27, R3, 0x1, P0 ;  /* 0x000000031b077211 */ /* 0x000fe400000f0eff */
[-C--:B------:R-:W-:Y:S02]  /*beb0*/  IADD3 R26, P6, R26, R2.reuse, RZ ;  /* 0x000000021a1a7210 */ /* 0x080fe40007fde0ff */
[----:B------:R-:W-:Y:S01]  /*bec0*/  IADD3 R28, P5, R28, R2, RZ ;  /* 0x000000021c1c7210 */ /* 0x000fe20007fbe0ff */
[----:B------:R-:W-:-:S02]  /*bed0*/  IMAD R2, R0, 0x1fb, RZ ;  /* 0x000001fb00027824 */ /* 0x000fc400078e02ff */
[----:B------:R-:W-:-:S03]  /*bee0*/  IMAD R0, R0, 0x1fd, RZ ;  /* 0x000001fd00007824 */ /* 0x000fc600078e02ff */
[----:B------:R-:W-:Y:S01]  /*bef0*/  LEA.HI.X.SX32 R27, R2, R3, 0x1, P6 ;  /* 0x00000003021b7211 */ /* 0x000fe200030f0eff */
[----:B---3--:R0:W-:Y:S02]  /*bf00*/  STL.64 [R1+0x1f80], R24 ;  /* 0x001f801801007387 */ /* 0x0081e40000100a00 */
[----:B0-----:R-:W-:Y:S02]  /*bf10*/  MOV R24, R4 ;  /* 0x0000000400187202 */ /* 0x001fe40000000f00 */
[----:B------:R-:W0:Y:S04]  /*bf20*/  S2R R4, SR_TID.X ;  /* 0x0000000000047919 */ /* 0x000e280000002100 */
[----:B------:R1:W-:Y:S04]  /*bf30*/  STL.64 [R1+0x5d0], R8 ;  /* 0x0005d00801007387 */ /* 0x0003e80000100a00 */
[----:B------:R-:W3:Y:S04]  /*bf40*/  LDL.LU R23, [R1+0x72c] ;  /* 0x00072c0001177983 */ /* 0x000ee80000300800 */
[----:B------:R-:W4:Y:S04]  /*bf50*/  LDL.LU R20, [R1+0x728] ;  /* 0x0007280001147983 */ /* 0x000f280000300800 */
[----:B------:R-:W5:Y:S01]  /*bf60*/  LDL.LU R21, [R1+0x724] ;  /* 0x0007240001157983 */ /* 0x000f620000300800 */
[----:B------:R-:W-:-:S03]  /*bf70*/  IMAD.MOV.U32 R25, RZ, RZ, R5 ;  /* 0x000000ffff197224 */ /* 0x000fc600078e0005 */
[----:B------:R-:W2:Y:S01]  /*bf80*/  LDL.LU R19, [R1+0x720] ;  /* 0x0007200001137983 */ /* 0x000ea20000300800 */
[----:B0-----:R-:W-:-:S03]  /*bf90*/  LOP3.LUT R18, R4, 0xff, RZ, 0xc0, !PT ;  /* 0x000000ff04127812 */ /* 0x001fc600078ec0ff */
[----:B------:R-:W2:Y:S04]  /*bfa0*/  LDL.LU R16, [R1+0x71c] ;  /* 0x00071c0001107983 */ /* 0x000ea80000300800 */
[----:B------:R-:W2:Y:S01]  /*bfb0*/  LDL.LU R17, [R1+0x718] ;  /* 0x0007180001117983 */ /* 0x000ea20000300800 */
[----:B------:R-:W-:Y:S01]  /*bfc0*/  SHF.L.U32 R22, R18, 0x1, RZ ;  /* 0x0000000112167819 */ /* 0x000fe200000006ff */
[----:B------:R-:W-:Y:S02]  /*bfd0*/  IMAD.MOV.U32 R18, RZ, RZ, c[0x0][0x198] ;  /* 0x00006600ff127624 */ /* 0x000fe400078e00ff */
[----:B------:R-:W2:Y:S04]  /*bfe0*/  LDL.LU R14, [R1+0x714] ;  /* 0x00071400010e7983 */ /* 0x000ea80000300800 */
[----:B------:R-:W2:Y:S04]  /*bff0*/  LDL.LU R5, [R1+0x710] ;  /* 0x0007100001057983 */ /* 0x000ea80000300800 */
[----:B------:R-:W2:Y:S01]  /*c000*/  LDL.LU R15, [R1+0x70c] ;  /* 0x00070c00010f7983 */ /* 0x000ea20000300800 */
[----:B------:R-:W-:-:S03]  /*c010*/  IMAD R18, R18, 0x1fc, RZ ;  /* 0x000001fc12127824 */ /* 0x000fc600078e02ff */
[----:B------:R-:W2:Y:S04]  /*c020*/  LDL.LU R12, [R1+0x708] ;  /* 0x00070800010c7983 */ /* 0x000ea80000300800 */
[----:B------:R-:W2:Y:S04]  /*c030*/  LDL.LU R13, [R1+0x704] ;  /* 0x00070400010d7983 */ /* 0x000ea80000300800 */
[----:B------:R0:W-:Y:S04]  /*c040*/  STL.64 [R1+0x690], R6 ;  /* 0x0006900601007387 */ /* 0x0001e80000100a00 */
[----:B------:R-:W2:Y:S04]  /*c050*/  LDL.LU R10, [R1+0x700] ;  /* 0x00070000010a7983 */ /* 0x000ea80000300800 */
[----:B------:R-:W2:Y:S01]  /*c060*/  LDL.LU R11, [R1+0x6fc] ;  /* 0x0006fc00010b7983 */ /* 0x000ea20000300800 */
[----:B------:R-:W-:-:S03]  /*c070*/  LEA.HI.X.SX32 R29, R18, R3, 0x1, P5 ;  /* 0x00000003121d7211 */ /* 0x000fc600028f0eff */
[----:B-1----:R-:W2:Y:S04]  /*c080*/  LDL.LU R8, [R1+0x6f8] ;  /* 0x0006f80001087983 */ /* 0x002ea80000300800 */
[----:B------:R-:W2:Y:S01]  /*c090*/  LDL.LU R9, [R1+0x6f4] ;  /* 0x0006f40001097983 */ /* 0x000ea20000300800 */
[----:B------:R-:W-:-:S03]  /*c0a0*/  LEA.HI.X.SX32 R25, R0, R3, 0x1, P4 ;  /* 0x0000000300197211 */ /* 0x000fc600020f0eff */
[----:B0-----:R-:W2:Y:S04]  /*c0b0*/  LDL.LU R6, [R1+0x6f0] ;  /* 0x0006f00001067983 */ /* 0x001ea80000300800 */
[----:B------:R-:W2:Y:S04]  /*c0c0*/  LDL.LU R7, [R1+0x6ec] ;  /* 0x0006ec0001077983 */ /* 0x000ea80000300800 */
[----:B------:R-:W2:Y:S04]  /*c0d0*/  LDL.LU R4, [R1+0x6e8] ;  /* 0x0006e80001047983 */ /* 0x000ea80000300800 */
[----:B------:R0:W-:Y:S04]  /*c0e0*/  STL.64 [R1+0x1dc8], R26 ;  /* 0x001dc81a01007387 */ /* 0x0001e80000100a00 */
[----:B0-----:R-:W2:Y:S04]  /*c0f0*/  LDL.LU R27, [R1+0x738] ;  /* 0x00073800011b7983 */ /* 0x001ea80000300800 */
[----:B------:R-:W-:Y:S04]  /*c100*/  STL [R1+0x1f68], R22 ;  /* 0x001f681601007387 */ /* 0x000fe80000100800 */
[----:B------:R0:W-:Y:S04]  /*c110*/  STL.64 [R1+0x1d30], R28 ;  /* 0x001d301c01007387 */ /* 0x0001e80000100a00 */
[----:B0-----:R0:W3:Y:S04]  /*c120*/  LDL.64 R28, [R1+0x5c8] ;  /* 0x0005c800011c7983 */ /* 0x0010e80000100a00 */
[----:B------:R1:W-:Y:S04]  /*c130*/  STL [R1+0x4cc], R25 ;  /* 0x0004cc1901007387 */ /* 0x0003e80000100800 */
[----:B-1----:R-:W4:Y:S01]  /*c140*/  LDL.LU.64 R24, [R1+0x1f80] ;  /* 0x001f800001187983 */ /* 0x002f220000300a00 */
[----:B------:R-:W-:-:S02]  /*c150*/  LOP3.LUT R18, R22, 0x20, RZ, 0x3c, !PT ;  /* 0x0000002016127812 */ /* 0x000fc400078e3cff */
[----:B------:R-:W-:-:S05]  /*c160*/  MOV R26, c[0x0][0x198] ;  /* 0x00006600001a7a02 */ /* 0x000fca0000000f00 */
[----:B------:R-:W-:Y:S01]  /*c170*/  IMAD R26, R26, 0x1fe, RZ ;  /* 0x000001fe1a1a7824 */ /* 0x000fe200078e02ff */
[----:B--2---:R-:W-:Y:S04]  /*c180*/  STS.U16 [R18+0x27400], R27 ;  /* 0x0274001b12007388 */ /* 0x004fe80000000400 */
[----:B---3--:R-:W-:-:S05]  /*c190*/  LEA.HI.X.SX32 R29, R26, R3, 0x1, P3 ;  /* 0x000000031a1d7211 */ /* 0x008fca00018f0eff */
[----:B------:R-:W-:Y:S04]  /*c1a0*/  STL [R1+0x5cc], R29 ;  /* 0x0005cc1d01007387 */ /* 0x000fe80000100800 */
[----:B----4-:R-:W-:Y:S04]  /*c1b0*/  STS.U16 [R18+0x28400], R24 ;  /* 0x0284001812007388 */ /* 0x010fe80000000400 */
[----:B------:R-:W-:Y:S04]  /*c1c0*/  STS.U16 [R18+0x29400], R25 ;  /* 0x0294001912007388 */ /* 0x000fe80000000400 */
[----:B------:R-:W-:Y:S04]  /*c1d0*/  STS.U16 [R18+0x2a400], R23 ;  /* 0x02a4001712007388 */ /* 0x000fe80000000400 */
[----:B------:R-:W-:Y:S04]  /*c1e0*/  STS.U16 [R18+0x2b400], R20 ;  /* 0x02b4001412007388 */ /* 0x000fe80000000400 */
[----:B-----5:R-:W-:Y:S04]  /*c1f0*/  STS.U16 [R18+0x2c400], R21 ;  /* 0x02c4001512007388 */ /* 0x020fe80000000400 */
[----:B------:R-:W-:Y:S04]  /*c200*/  STS.U16 [R18+0x2d400], R19 ;  /* 0x02d4001312007388 */ /* 0x000fe80000000400 */
[----:B------:R-:W-:Y:S04]  /*c210*/  STS.U16 [R18+0x2e400], R16 ;  /* 0x02e4001012007388 */ /* 0x000fe80000000400 */
[----:B------:R-:W-:Y:S04]  /*c220*/  STS.U16 [R18+0x2f400], R17 ;  /* 0x02f4001112007388 */ /* 0x000fe80000000400 */
[----:B------:R-:W-:Y:S04]  /*c230*/  STS.U16 [R18+0x30400], R14 ;  /* 0x0304000e12007388 */ /* 0x000fe80000000400 */
[----:B------:R1:W-:Y:S04]  /*c240*/  STS.U16 [R18+0x31400], R5 ;  /* 0x0314000512007388 */ /* 0x0003e80000000400 */
[----:B-1----:R-:W2:Y:S04]  /*c250*/  LDL.LU R5, [R1+0x6e4] ;  /* 0x0006e40001057983 */ /* 0x002ea80000300800 */
[----:B------:R-:W3:Y:S04]  /*c260*/  LDL.LU R22, [R1+0x6cc] ;  /* 0x0006cc0001167983 */ /* 0x000ee80000300800 */
[----:B---3--:R1:W-:Y:S04]  /*c270*/  STL [R1+0x1f6c], R22 ;  /* 0x001f6c1601007387 */ /* 0x0083e80000100800 */
[----:B-1----:R-:W3:Y:S04]  /*c280*/  LDL.LU R22, [R1+0x6d0] ;  /* 0x0006d00001167983 */ /* 0x002ee80000300800 */
[----:B---3--:R1:W-:Y:S04]  /*c290*/  STL [R1+0x1f70], R22 ;  /* 0x001f701601007387 */ /* 0x0083e80000100800 */
[----:B-1----:R-:W3:Y:S04]  /*c2a0*/  LDL.LU R22, [R1+0x6d4] ;  /* 0x0006d40001167983 */ /* 0x002ee80000300800 */
[----:B---3--:R1:W-:Y:S04]  /*c2b0*/  STL [R1+0x1f74], R22 ;  /* 0x001f741601007387 */ /* 0x0083e80000100800 */
[----:B-1----:R-:W3:Y:S04]  /*c2c0*/  LDL.LU R22, [R1+0x6d8] ;  /* 0x0006d80001167983 */ /* 0x002ee80000300800 */
[----:B---3--:R1:W-:Y:S04]  /*c2d0*/  STL [R1+0x1f78], R22 ;  /* 0x001f781601007387 */ /* 0x0083e80000100800 */
[----:B-1----:R-:W3:Y:S04]  /*c2e0*/  LDL.LU R22, [R1+0x6dc] ;  /* 0x0006dc0001167983 */ /* 0x002ee80000300800 */
[----:B------:R-:W-:Y:S04]  /*c2f0*/  STS.U16 [R18+0x32400], R15 ;  /* 0x0324000f12007388 */ /* 0x000fe80000000400 */
[----:B------:R-:W-:Y:S04]  /*c300*/  STS.U16 [R18+0x33400], R12 ;  /* 0x0334000c12007388 */ /* 0x000fe80000000400 */
[----:B---3--:R1:W-:Y:S04]  /*c310*/  STL [R1+0x1f7c], R22 ;  /* 0x001f7c1601007387 */ /* 0x0083e80000100800 */
[----:B-1----:R-:W3:Y:S04]  /*c320*/  LDL.LU R22, [R1+0x6e0] ;  /* 0x0006e00001167983 */ /* 0x002ee80000300800 */
[----:B------:R-:W4:Y:S04]  /*c330*/  LDL.LU R2, [R1+0x6c8] ;  /* 0x0006c80001027983 */ /* 0x000f280000300800 */
[----:B------:R-:W5:Y:S04]  /*c340*/  LDL.LU R3, [R1+0x6c4] ;  /* 0x0006c40001037983 */ /* 0x000f680000300800 */
        /* <DEDUP_REMOVED lines=14> */
[----:B------:R0:W-:Y:S04]  /*c430*/  STS.U16 [R18+0x35400], R10 ;  /* 0x0354000a12007388 */ /* 0x0001e80000000400 */
[----:B------:R-:W4:Y:S04]  /*c440*/  LDL.LU R14, [R1+0x7fc] ;  /* 0x0007fc00010e7983 */ /* 0x000f280000300800 */
[----:B------:R0:W-:Y:S04]  /*c450*/  STS.U16 [R18+0x36400], R11 ;  /* 0x0364000b12007388 */ /* 0x0001e80000000400 */
[----:B------:R-:W4:Y:S04]  /*c460*/  LDL.LU R15, [R1+0x798] ;  /* 0x00079800010f7983 */ /* 0x000f280000300800 */
[----:B------:R-:W-:Y:S04]  /*c470*/  STS.U16 [R18+0x37400], R8 ;  /* 0x0374000812007388 */ /* 0x000fe80000000400 */
[----:B------:R-:W4:Y:S04]  /*c480*/  LDL.LU R12, [R1+0x830] ;  /* 0x00083000010c7983 */ /* 0x000f280000300800 */
[----:B------:R0:W-:Y:S04]  /*c490*/  STS.U16 [R18+0x38400], R9 ;  /* 0x0384000912007388 */ /* 0x0001e80000000400 */
[----:B-1----:R-:W4:Y:S04]  /*c4a0*/  LDL.LU R13, [R1+0x7b8] ;  /* 0x0007b800010d7983 */ /* 0x002f280000300800 */
[----:B------:R-:W-:Y:S04]  /*c4b0*/  STS.U16 [R18+0x39400], R6 ;  /* 0x0394000612007388 */ /* 0x000fe80000000400 */
[----:B0-----:R-:W4:Y:S04]  /*c4c0*/  LDL.LU R10, [R1+0x7a4] ;  /* 0x0007a400010a7983 */ /* 0x001f280000300800 */
[----:B------:R0:W-:Y:S04]  /*c4d0*/  STS.U16 [R18+0x3a400], R7 ;  /* 0x03a4000712007388 */ /* 0x0001e80000000400 */
[----:B------:R-:W4:Y:S04]  /*c4e0*/  LDL.LU R11, [R1+0x774] ;  /* 0x00077400010b7983 */ /* 0x000f280000300800 */
[----:B------:R-:W-:Y:S04]  /*c4f0*/  STS.U16 [R18+0x3b400], R4 ;  /* 0x03b4000412007388 */ /* 0x000fe80000000400 */
[----:B------:R-:W4:Y:S04]  /*c500*/  LDL.LU.64 R8, [R1+0x498] ;  /* 0x0004980001087983 */ /* 0x000f280000300a00 */
[----:B--2---:R1:W-:Y:S04]  /*c510*/  STS.U16 [R18+0x3c400], R5 ;  /* 0x03c4000512007388 */ /* 0x0043e80000000400 */
[----:B0-----:R-:W2:Y:S04]  /*c520*/  LDL.LU.64 R6, [R1+0x490] ;  /* 0x0004900001067983 */ /* 0x001ea80000300a00 */
[----:B-1----:R-:W5:Y:S04]  /*c530*/  LDL.LU.64 R4, [R1+0x488] ;  /* 0x0004880001047983 */ /* 0x002f680000300a00 */
[----:B---3--:R0:W-:Y:S04]  /*c540*/  STS.U16 [R18+0x3d400], R22 ;  /* 0x03d4001612007388 */ /* 0x0081e80000000400 */
[----:B0-----:R-:W3:Y:S04]  /*c550*/  LDL.LU R22, [R1+0x1f7c] ;  /* 0x001f7c0001167983 */ /* 0x001ee80000300800 */
[----:B----4-:R-:W4:Y:S04]  /*c560*/  LDG.E.U16 R8, [R8.64] ;  /* 0x0000000608087981 */ /* 0x010f28000c1e1500 */
[----:B--2---:R-:W2:Y:S04]  /*c570*/  LDG.E.U16 R6, [R6.64] ;  /* 0x0000000606067981 */ /* 0x004ea8000c1e1500 */
[----:B---3--:R0:W-:Y:S04]  /*c580*/  STS.U16 [R18+0x3e400], R22 ;  /* 0x03e4001612007388 */ /* 0x0081e80000000400 */
[----:B0-----:R-:W3:Y:S04]  /*c590*/  LDL.LU R22, [R1+0x1f78] ;  /* 0x001f780001167983 */ /* 0x001ee80000300800 */
[----:B---3--:R0:W-:Y:S04]  /*c5a0*/  STS.U16 [R18+0x3f400], R22 ;  /* 0x03f4001612007388 */ /* 0x0081e80000000400 */
[----:B0-----:R-:W3:Y:S04]  /*c5b0*/  LDL.LU R22, [R1+0x1f74] ;  /* 0x001f740001167983 */ /* 0x001ee80000300800 */
[----:B---3--:R0:W-:Y:S04]  /*c5c0*/  STS.U16 [R18+0x10400], R22 ;  /* 0x0104001612007388 */ /* 0x0081e80000000400 */
[----:B0-----:R-:W3:Y:S04]  /*c5d0*/  LDL.LU R22, [R1+0x1f70] ;  /* 0x001f700001167983 */ /* 0x001ee80000300800 */
[----:B---3--:R0:W-:Y:S04]  /*c5e0*/  STS.U16 [R18+0x11400], R22 ;  /* 0x0114001612007388 */ /* 0x0081e80000000400 */
[----:B0-----:R-:W3:Y:S04]  /*c5f0*/  LDL.LU R22, [R1+0x1f6c] ;  /* 0x001f6c0001167983 */ /* 0x001ee80000300800 */
[----:B---3--:R0:W-:Y:S04]  /*c600*/  STS.U16 [R18+0x12400], R22 ;  /* 0x0124001612007388 */ /* 0x0081e80000000400 */
[----:B------:R-:W-:Y:S04]  /*c610*/  STS.U16 [R18+0x13400], R2 ;  /* 0x0134000212007388 */ /* 0x000fe80000000400 */
[----:B-----5:R1:W-:Y:S04]  /*c620*/  STS.U16 [R18+0x14400], R3 ;  /* 0x0144000312007388 */ /* 0x0203e80000000400 */
[----:B0-----:R-:W3:Y:S04]  /*c630*/  LDL.LU R22, [R1+0x1f68] ;  /* 0x001f680001167983 */ /* 0x001ee80000300800 */
[----:B-1----:R-:W5:Y:S04]  /*c640*/  LDL.LU.64 R2, [R1+0x3f8] ;  /* 0x0003f80001027983 */ /* 0x002f680000300a00 */
[----:B-----5:R0:W-:Y:S04]  /*c650*/  STL.64 [R1+0x1ee0], R2 ;  /* 0x001ee00201007387 */ /* 0x0201e80000100a00 */
[----:B0-----:R-:W5:Y:S04]  /*c660*/  LDL.LU.64 R2, [R1+0x400] ;  /* 0x0004000001027983 */ /* 0x001f680000300a00 */
        /* <DEDUP_REMOVED lines=22> */
[----:B------:R-:W-:Y:S04]  /*c7d0*/  STS.U16 [R18+0x15400], R0 ;  /* 0x0154000012007388 */ /* 0x000fe80000000400 */
[----:B------:R-:W-:Y:S04]  /*c7e0*/  STS.U16 [R18+0x16400], R28 ;  /* 0x0164001c12007388 */ /* 0x000fe80000000400 */
[----:B------:R-:W-:Y:S04]  /*c7f0*/  STS.U16 [R18+0x17400], R29 ;  /* 0x0174001d12007388 */ /* 0x000fe80000000400 */
[----:B-----5:R0:W-:Y:S04]  /*c800*/  STL.64 [R1+0x1f40], R2 ;  /* 0x001f400201007387 */ /* 0x0201e80000100a00 */
[----:B0-----:R-:W5:Y:S01]  /*c810*/  LDL.LU.64 R2, [R1+0x460] ;  /* 0x0004600001027983 */ /* 0x001f620000300a00 */
[----:B---3--:R-:W-:-:S03]  /*c820*/  LOP3.LUT R0, R22, 0x30, RZ, 0x3c, !PT ;  /* 0x0000003016007812 */ /* 0x008fc600078e3cff */
        /* <DEDUP_REMOVED lines=15> */
[----:B------:R0:W-:Y:S04]  /*c920*/  STS.U16 [R0+0x7600], R11 ;  /* 0x0076000b00007388 */ /* 0x0001e80000000400 */
[----:B0-----:R-:W3:Y:S04]  /*c930*/  LDG.E.U16 R0, [R4.64] ;  /* 0x0000000604007981 */ /* 0x001ee8000c1e1500 */
[----:B-----5:R0:W-:Y:S04]  /*c940*/  STL.64 [R1+0x1f48], R2 ;  /* 0x001f480201007387 */ /* 0x0201e80000100a00 */
[----:B----4-:R-:W-:Y:S04]  /*c950*/  STL [R1+0x498], R8 ;  /* 0x0004980801007387 */ /* 0x010fe80000100800 */
[----:B0-----:R-:W4:Y:S04]  /*c960*/  LDL.LU.64 R2, [R1+0x468] ;  /* 0x0004680001027983 */ /* 0x001f280000300a00 */
[----:B--2---:R-:W-:Y:S04]  /*c970*/  STL [R1+0x490], R6 ;  /* 0x0004900601007387 */ /* 0x004fe80000100800 */
[----:B----4-:R0:W-:Y:S04]  /*c980*/  STL.64 [R1+0x1f50], R2 ;  /* 0x001f500201007387 */ /* 0x0101e80000100a00 */
[----:B---3--:R-:W-:Y:S04]  /*c990*/  STL [R1+0x488], R0 ;  /* 0x0004880001007387 */ /* 0x008fe80000100800 */
[----:B0-----:R-:W2:Y:S04]  /*c9a0*/  LDL.LU.64 R2, [R1+0x470] ;  /* 0x0004700001027983 */ /* 0x001ea80000300a00 */
[----:B--2---:R0:W-:Y:S04]  /*c9b0*/  STL.64 [R1+0x1f58], R2 ;  /* 0x001f580201007387 */ /* 0x0041e80000100a00 */
[----:B0-----:R-:W2:Y:S04]  /*c9c0*/  LDL.LU.64 R2, [R1+0x478] ;  /* 0x0004780001027983 */ /* 0x001ea80000300a00 */
[----:B--2---:R0:W-:Y:S04]  /*c9d0*/  STL.64 [R1+0x1f60], R2 ;  /* 0x001f600201007387 */ /* 0x0041e80000100a00 */
[----:B0-----:R-:W2:Y:S04]  /*c9e0*/  LDL.LU.64 R2, [R1+0x480] ;  /* 0x0004800001027983 */ /* 0x001ea80000300a00 */
[----:B------:R-:W3:Y:S04]  /*c9f0*/  LDL.LU.64 R28, [R1+0x3f0] ;  /* 0x0003f000011c7983 */ /* 0x000ee80000300a00 */
[----:B------:R-:W4:Y:S04]  /*ca00*/  LDL.LU.64 R26, [R1+0x3e8] ;  /* 0x0003e800011a7983 */ /* 0x000f280000300a00 */
[----:B------:R-:W5:Y:S04]  /*ca10*/  LDL.LU.64 R24, [R1+0x3e0] ;  /* 0x0003e00001187983 */ /* 0x000f680000300a00 */
        /* <DEDUP_REMOVED lines=10> */
[----:B--2---:R0:W2:Y:S04]  /*cac0*/  LDG.E.U16 R0, [R2.64] ;  /* 0x0000000602007981 */ /* 0x0040a8000c1e1500 */
[----:B---3--:R-:W3:Y:S04]  /*cad0*/  LDG.E.U16 R28, [R28.64] ;  /* 0x000000061c1c7981 */ /* 0x008ee8000c1e1500 */
[----:B----4-:R-:W4:Y:S04]  /*cae0*/  LDG.E.U16 R26, [R26.64] ;  /* 0x000000061a1a7981 */ /* 0x010f28000c1e1500 */
[----:B0-----:R-:W3:Y:S04]  /*caf0*/  LDL.LU.64 R2, [R1+0x1f60] ;  /* 0x001f600001027983 */ /* 0x001ee80000300a00 */
[----:B-----5:R-:W5:Y:S04]  /*cb00*/  LDG.E.U16 R24, [R24.64] ;  /* 0x0000000618187981 */ /* 0x020f68000c1e1500 */
[----:B------:R-:W4:Y:S04]  /*cb10*/  LDG.E.U16 R22, [R22.64] ;  /* 0x0000000616167981 */ /* 0x000f28000c1e1500 */
        /* <DEDUP_REMOVED lines=8> */
[----:B--2---:R3:W-:Y:S04]  /*cba0*/  STL [R1+0x480], R0 ;  /* 0x0004800001007387 */ /* 0x0047e80000100800 */
[----:B---3--:R0:W2:Y:S04]  /*cbb0*/  LDG.E.U16 R0, [R2.64] ;  /* 0x0000000602007981 */ /* 0x0080a8000c1e1500 */
[----:B0-----:R-:W3:Y:S04]  /*cbc0*/  LDL.LU.64 R2, [R1+0x1f58] ;  /* 0x001f580001027983 */ /* 0x001ee80000300a00 */
        /* <DEDUP_REMOVED lines=45> */
[----:B---3--:R-:W3:Y:S04]  /*cea0*/  LDG.E.U16 R3, [R2.64] ;  /* 0x0000000602037981 */ /* 0x008ee8000c1e1500 */
[----:B--2---:R0:W-:Y:S04]  /*ceb0*/  STL [R1+0x400], R0 ;  /* 0x0004000001007387 */ /* 0x0041e80000100800 */
[----:B0-----:R-:W2:Y:S04]  /*cec0*/  LDG.E.U16 R0, [R4.64] ;  /* 0x0000000604007981 */ /* 0x001ea8000c1e1500 */
[----:B---3--:R0:W-:Y:S04]  /*ced0*/  STL [R1+0x3f8], R3 ;  /* 0x0003f80301007387 */ /* 0x0081e80000100800 */
[----:B0-----:R-:W3:Y:S04]  /*cee0*/  LDL.LU.64 R2, [R1+0x300] ;  /* 0x0003000001027983 */ /* 0x001ee80000300a00 */
[----:B---3--:R0:W-:Y:S04]  /*cef0*/  STL.64 [R1+0x1e58], R2 ;  /* 0x001e580201007387 */ /* 0x0081e80000100a00 */
        /* <DEDUP_REMOVED lines=16> */
[----:B------:R-:W-:Y:S04]  /*d000*/  STL [R1+0x3f0], R28 ;  /* 0x0003f01c01007387 */ /* 0x000fe80000100800 */
[----:B0-----:R-:W3:Y:S04]  /*d010*/  LDL.LU.64 R2, [R1+0x348] ;  /* 0x0003480001027983 */ /* 0x001ee80000300a00 */
[----:B----4-:R-:W-:Y:S04]  /*d020*/  STL [R1+0x3e8], R26 ;  /* 0x0003e81a01007387 */ /* 0x010fe80000100800 */
[----:B---3--:R0:W-:Y:S04]  /*d030*/  STL.64 [R1+0x1ea0], R2 ;  /* 0x001ea00201007387 */ /* 0x0081e80000100a00 */
[----:B-----5:R-:W-:Y:S04]  /*d040*/  STL [R1+0x3e0], R24 ;  /* 0x0003e01801007387 */ /* 0x020fe80000100800 */
[----:B0-----:R-:W3:Y:S04]  /*d050*/  LDL.LU.64 R2, [R1+0x350] ;  /* 0x0003500001027983 */ /* 0x001ee80000300a00 */
[----:B------:R-:W-:Y:S04]  /*d060*/  STL [R1+0x3d8], R22 ;  /* 0x0003d81601007387 */ /* 0x000fe80000100800 */
[----:B---3--:R0:W-:Y:S04]  /*d070*/  STL.64 [R1+0x1ea8], R2 ;  /* 0x001ea80201007387 */ /* 0x0081e80000100a00 */
[----:B------:R-:W-:Y:S04]  /*d080*/  STL [R1+0x3d0], R20 ;  /* 0x0003d01401007387 */ /* 0x000fe80000100800 */
        /* <DEDUP_REMOVED lines=15> */
[----:B--2---:R-:W-:Y:S04]  /*d180*/  STL [R1+0x390], R0 ;  /* 0x0003900001007387 */ /* 0x004fe80000100800 */
        /* <DEDUP_REMOVED lines=19> */
[----:B---3--:R4:W3:Y:S04]  /*d2c0*/  LDG.E.U16 R29, [R28.64] ;  /* 0x000000061c1d7981 */ /* 0x0088e8000c1e1500 */
[----:B0-----:R-:W3:Y:S04]  /*d2d0*/  LDL.LU.64 R2, [R1+0x1ed8] ;  /* 0x001ed80001027983 */ /* 0x001ee80000300a00 */
[----:B----4-:R0:W4:Y:S04]  /*d2e0*/  LDG.E.U16 R28, [R26.64] ;  /* 0x000000061a1c7981 */ /* 0x010128000c1e1500 */
        /* <DEDUP_REMOVED lines=10> */
[----:B-1----:R-:W3:Y:S04]  /*d390*/  LDL.LU.64 R2, [R1+0x1ed0] ;  /* 0x001ed00001027983 */ /* 0x002ee80000300a00 */
        /* <DEDUP_REMOVED lines=47> */
[----:B-1----:R-:W3:Y:S04]  /*d690*/  LDG.E.U16 R3, [R8.64] ;  /* 0x0000000608037981 */ /* 0x002ee8000c1e1500 */
[----:B------:R-:W3:Y:S04]  /*d6a0*/  LDG.E.U16 R2, [R6.64] ;  /* 0x0000000606027981 */ /* 0x000ee8000c1e1500 */
[----:B--2---:R1:W-:Y:S04]  /*d6b0*/  STL [R1+0x314], R0 ;  /* 0x0003140001007387 */ /* 0x0043e80000100800 */
[----:B0-----:R-:W2:Y:S04]  /*d6c0*/  LDL.LU.64 R26, [R1+0x140] ;  /* 0x00014000011a7983 */ /* 0x001ea80000300a00 */
[----:B-1----:R-:W3:Y:S04]  /*d6d0*/  LDG.E.U16 R0, [R4.64] ;  /* 0x0000000604007981 */ /* 0x002ee8000c1e1500 */
[----:B--2---:R0:W-:Y:S04]  /*d6e0*/  STL.64 [R1+0x1dd0], R26 ;  /* 0x001dd01a01007387 */ /* 0x0041e80000100a00 */
[----:B0-----:R-:W2:Y:S04]  /*d6f0*/  LDL.LU.64 R26, [R1+0x158] ;  /* 0x00015800011a7983 */ /* 0x001ea80000300a00 */
        /* <DEDUP_REMOVED lines=15> */
[----:B------:R-:W-:Y:S04]  /*d7f0*/  STL [R1+0x310], R29 ;  /* 0x0003101d01007387 */ /* 0x000fe80000100800 */
[----:B0-----:R-:W2:Y:S04]  /*d800*/  LDL.LU.64 R26, [R1+0x218] ;  /* 0x00021800011a7983 */ /* 0x001ea80000300a00 */
[----:B----4-:R-:W-:Y:S04]  /*d810*/  STL [R1+0x30c], R28 ;  /* 0x00030c1c01007387 */ /* 0x010fe80000100800 */
[----:B--2---:R0:W-:Y:S04]  /*d820*/  STL.64 [R1+0x1e18], R26 ;  /* 0x001e181a01007387 */ /* 0x0041e80000100a00 */
[----:B-----5:R-:W-:Y:S04]  /*d830*/  STL [R1+0x308], R24 ;  /* 0x0003081801007387 */ /* 0x020fe80000100800 */
[----:B0-----:R-:W2:Y:S04]  /*d840*/  LDL.LU.64 R26, [R1+0x240] ;  /* 0x00024000011a7983 */ /* 0x001ea80000300a00 */
[----:B------:R-:W-:Y:S04]  /*d850*/  STL [R1+0x304], R22 ;  /* 0x0003041601007387 */ /* 0x000fe80000100800 */
[----:B--2---:R0:W-:Y:S04]  /*d860*/  STL.64 [R1+0x1e20], R26 ;  /* 0x001e201a01007387 */ /* 0x0041e80000100a00 */
[----:B------:R-:W-:Y:S04]  /*d870*/  STL [R1+0x300], R20 ;  /* 0x0003001401007387 */ /* 0x000fe80000100800 */
        /* <DEDUP_REMOVED lines=11> */
[----:B---3--:R-:W-:Y:S04]  /*d930*/  STL [R1+0x2e8], R3 ;  /* 0x0002e80301007387 */ /* 0x008fe80000100800 */
[----:B0-----:R-:W2:Y:S04]  /*d940*/  LDL.LU.64 R26, [R1+0x278] ;  /* 0x00027800011a7983 */ /* 0x001ea80000300a00 */
[----:B------:R-:W-:Y:S04]  /*d950*/  STL [R1+0x2e4], R2 ;  /* 0x0002e40201007387 */ /* 0x000fe80000100800 */
[----:B--2---:R0:W-:Y:S04]  /*d960*/  STL.64 [R1+0x1e40], R26 ;  /* 0x001e401a01007387 */ /* 0x0041e80000100a00 */
[----:B------:R-:W-:Y:S04]  /*d970*/  STL [R1+0x2e0], R0 ;  /* 0x0002e00001007387 */ /* 0x000fe80000100800 */
        /* <DEDUP_REMOVED lines=8> */
[----:B------:R-:W3:Y:S04]  /*da00*/  LDL.LU.64 R10, [R1+0xe0] ;  /* 0x0000e000010a7983 */ /* 0x000ee80000300a00 */
[----:B------:R-:W3:Y:S04]  /*da10*/  LDL.LU.64 R6, [R1+0xc8] ;  /* 0x0000c80001067983 */ /* 0x000ee80000300a00 */
[----:B------:R-:W3:Y:S04]  /*da20*/  LDL.LU.64 R2, [R1+0xb0] ;  /* 0x0000b00001027983 */ /* 0x000ee80000300a00 */
[----:B------:R-:W3:Y:S04]  /*da30*/  LDL.LU.64 R28, [R1+0x98] ;  /* 0x00009800011c7983 */ /* 0x000ee80000300a00 */
[----:B------:R-:W4:Y:S04]  /*da40*/  LDL.LU.64 R24, [R1+0x80] ;  /* 0x0000800001187983 */ /* 0x000f280000300a00 */
[----:B------:R-:W5:Y:S04]  /*da50*/  LDL.LU.64 R20, [R1+0x68] ;  /* 0x0000680001147983 */ /* 0x000f680000300a00 */
[----:B------:R-:W5:Y:S04]  /*da60*/  LDL.LU.64 R16, [R1+0x50] ;  /* 0x0000500001107983 */ /* 0x000f680000300a00 */
[----:B------:R-:W5:Y:S04]  /*da70*/  LDL.LU.64 R12, [R1+0x38] ;  /* 0x00003800010c7983 */ /* 0x000f680000300a00 */
[----:B------:R-:W5:Y:S04]  /*da80*/  LDL.LU.64 R8, [R1+0x20] ;  /* 0x0000200001087983 */ /* 0x000f680000300a00 */
[----:B------:R-:W5:Y:S04]  /*da90*/  LDL.LU.64 R4, [R1+0x8] ;  /* 0x0000080001047983 */ /* 0x000f680000300a00 */
[----:B--2---:R0:W2:Y:S04]  /*daa0*/  LDG.E.U16 R0, [R26.64] ;  /* 0x000000061a007981 */ /* 0x0040a8000c1e1500 */
[----:B0-----:R-:W2:Y:S04]  /*dab0*/  LDL.LU.64 R26, [R1+0x1e50] ;  /* 0x001e5000011a7983 */ /* 0x001ea80000300a00 */
[----:B---3--:R-:W3:Y:S04]  /*dac0*/  LDG.E.U16 R29, [R28.64] ;  /* 0x000000061c1d7981 */ /* 0x008ee8000c1e1500 */
[----:B----4-:R-:W4:Y:S04]  /*dad0*/  LDG.E.U16 R24, [R24.64] ;  /* 0x0000000618187981 */ /* 0x010f28000c1e1500 */
[----:B-----5:R-:W5:Y:S04]  /*dae0*/  LDG.E.U16 R20, [R20.64] ;  /* 0x0000000614147981 */ /* 0x020f68000c1e1500 */
[----:B------:R-:W3:Y:S04]  /*daf0*/  LDG.E.U16 R16, [R16.64] ;  /* 0x0000000610107981 */ /* 0x000ee8000c1e1500 */
[----:B------:R-:W3:Y:S04]  /*db00*/  LDG.E.U16 R12, [R12.64] ;  /* 0x000000060c0c7981 */ /* 0x000ee8000c1e1500 */
[----:B------:R-:W3:Y:S04]  /*db10*/  LDG.E.U16 R8, [R8.64] ;  /* 0x0000000608087981 */ /* 0x000ee8000c1e1500 */
[----:B--2---:R0:W-:Y:S04]  /*db20*/  STL [R1+0x2dc], R0 ;  /* 0x0002dc0001007387 */ /* 0x0041e80000100800 */
[----:B0-----:R0:W2:Y:S04]  /*db30*/  LDG.E.U16 R0, [R26.64] ;  /* 0x000000061a007981 */ /* 0x0010a8000c1e1500 */
        /* <DEDUP_REMOVED lines=50> */
[----:B0-----:R0:W2:Y:S04]  /*de60*/  LDG.E.U16 R0, [R22.64] ;  /* 0x0000000616007981 */ /* 0x0010a8000c1e1500 */
        /* <DEDUP_REMOVED lines=15> */
[----:B0-----:R-:W4:Y:S04]  /*df60*/  LDG.E.U16 R3, [R4.64] ;  /* 0x0000000604037981 */ /* 0x001f28000c1e1500 */
[----:B---3--:R-:W3:Y:S04]  /*df70*/  LDG.E.U16 R2, [R6.64] ;  /* 0x0000000606027981 */ /* 0x008ee8000c1e1500 */
[----:B--2---:R0:W-:Y:S04]  /*df80*/  STL [R1+0x280], R0 ;  /* 0x0002800001007387 */ /* 0x0041e80000100800 */
[----:B------:R1:W-:Y:S04]  /*df90*/  STL [R1+0x27c], R29 ;  /* 0x00027c1d01007387 */ /* 0x0003e80000100800 */
[----:B0-----:R-:W2:Y:S04]  /*dfa0*/  LDG.E.U16 R0, [R10.64] ;  /* 0x000000060a007981 */ /* 0x001ea8000c1e1500 */
[----:B-1----:R-:W2:Y:S04]  /*dfb0*/  LDL.LU.64 R28, [R1+0x138] ;  /* 0x00013800011c7983 */ /* 0x002ea80000300a00 */
        /* <DEDUP_REMOVED lines=22> */
[----:B----4-:R-:W-:Y:S04]  /*e120*/  STL [R1+0x278], R24 ;  /* 0x0002781801007387 */ /* 0x010fe80000100800 */
[----:B--2---:R0:W-:Y:S04]  /*e130*/  STL.64 [R1+0x1d90], R28 ;  /* 0x001d901c01007387 */ /* 0x0041e80000100a00 */
[----:B-----5:R-:W-:Y:S04]  /*e140*/  STL [R1+0x274], R20 ;  /* 0x0002741401007387 */ /* 0x020fe80000100800 */
[----:B0-----:R-:W2:Y:S04]  /*e150*/  LDL.LU.64 R28, [R1+0x250] ;  /* 0x00025000011c7983 */ /* 0x001ea80000300a00 */
[----:B------:R-:W-:Y:S04]  /*e160*/  STL [R1+0x270], R16 ;  /* 0x0002701001007387 */ /* 0x000fe80000100800 */
[----:B--2---:R0:W-:Y:S04]  /*e170*/  STL.64 [R1+0x1d98], R28 ;  /* 0x001d981c01007387 */ /* 0x0041e80000100a00 */
[----:B------:R1:W-:Y:S04]  /*e180*/  STL [R1+0x26c], R12 ;  /* 0x00026c0c01007387 */ /* 0x0003e80000100800 */
[----:B0-----:R-:W2:Y:S04]  /*e190*/  LDL.LU.64 R28, [R1+0x258] ;  /* 0x00025800011c7983 */ /* 0x001ea80000300a00 */
[----:B------:R0:W-:Y:S04]  /*e1a0*/  STL [R1+0x268], R8 ;  /* 0x0002680801007387 */ /* 0x0001e80000100800 */
[----:B------:R-:W4:Y:S04]  /*e1b0*/  LDL.LU.64 R24, [R1+0x120] ;  /* 0x0001200001187983 */ /* 0x000f280000300a00 */
[----:B------:R-:W-:Y:S04]  /*e1c0*/  STL [R1+0x264], R3 ;  /* 0x0002640301007387 */ /* 0x000fe80000100800 */
[----:B------:R-:W5:Y:S04]  /*e1d0*/  LDL.LU.64 R20, [R1+0x108] ;  /* 0x0001080001147983 */ /* 0x000f680000300a00 */
[----:B---3--:R-:W-:Y:S04]  /*e1e0*/  STL [R1+0x260], R2 ;  /* 0x0002600201007387 */ /* 0x008fe80000100800 */
[----:B------:R-:W3:Y:S04]  /*e1f0*/  LDL.LU.64 R16, [R1+0xf0] ;  /* 0x0000f00001107983 */ /* 0x000ee80000300a00 */
[----:B------:R0:W-:Y:S04]  /*e200*/  STL [R1+0x244], R0 ;  /* 0x0002440001007387 */ /* 0x0001e80000100800 */
[----:B-1----:R-:W2:Y:S04]  /*e210*/  LDL.LU.64 R12, [R1+0xd8] ;  /* 0x0000d800010c7983 */ /* 0x002ea80000300a00 */
[----:B0-----:R-:W2:Y:S04]  /*e220*/  LDL.LU.64 R8, [R1+0xc0] ;  /* 0x0000c00001087983 */ /* 0x001ea80000300a00 */
[----:B------:R0:W2:Y:S04]  /*e230*/  LDG.E.U16 R0, [R14.64] ;  /* 0x000000060e007981 */ /* 0x0000a8000c1e1500 */
[----:B------:R-:W3:Y:S04]  /*e240*/  LDL.LU.64 R10, [R1+0x48] ;  /* 0x00004800010a7983 */ /* 0x000ee80000300a00 */
[----:B------:R-:W4:Y:S04]  /*e250*/  LDL.LU.64 R6, [R1+0x30] ;  /* 0x0000300001067983 */ /* 0x000f280000300a00 */
[----:B------:R-:W4:Y:S04]  /*e260*/  LDL.LU.64 R2, [R1+0x18] ;  /* 0x0000180001027983 */ /* 0x000f280000300a00 */
[----:B------:R-:W5:Y:S04]  /*e270*/  LDL.LU.64 R4, [R1] ;  /* 0x0000000001047983 */ /* 0x000f680000300a00 */
[----:B0-----:R-:W5:Y:S04]  /*e280*/  LDL.LU.64 R14, [R1+0x60] ;  /* 0x00006000010e7983 */ /* 0x001f680000300a00 */
[----:B--2---:R0:W-:Y:S04]  /*e290*/  STL [R1+0x240], R0 ;  /* 0x0002400001007387 */ /* 0x0041e80000100800 */
[----:B---3--:R4:W2:Y:S04]  /*e2a0*/  LDG.E.U16 R10, [R10.64] ;  /* 0x000000060a0a7981 */ /* 0x0088a8000c1e1500 */
[----:B0-----:R0:W3:Y:S04]  /*e2b0*/  LDG.E.U16 R0, [R18.64] ;  /* 0x0000000612007981 */ /* 0x0010e8000c1e1500 */
[----:B----4-:R1:W4:Y:S04]  /*e2c0*/  LDG.E.U16 R11, [R6.64] ;  /* 0x00000006060b7981 */ /* 0x010328000c1e1500 */
[----:B0-----:R-:W2:Y:S04]  /*e2d0*/  LDL.LU.64 R18, [R1+0x78] ;  /* 0x0000780001127983 */ /* 0x001ea80000300a00 */
[----:B-----5:R-:W5:Y:S04]  /*e2e0*/  LDG.E.U16 R15, [R14.64] ;  /* 0x000000060e0f7981 */ /* 0x020f68000c1e1500 */
[----:B---3--:R0:W-:Y:S04]  /*e2f0*/  STL [R1+0x21c], R0 ;  /* 0x00021c0001007387 */ /* 0x0081e80000100800 */
[----:B0-----:R0:W3:Y:S04]  /*e300*/  LDG.E.U16 R0, [R22.64] ;  /* 0x0000000616007981 */ /* 0x0010e8000c1e1500 */
[----:B--2---:R-:W2:Y:S04]  /*e310*/  LDG.E.U16 R19, [R18.64] ;  /* 0x0000000612137981 */ /* 0x004ea8000c1e1500 */
[----:B0-----:R-:W2:Y:S04]  /*e320*/  LDL.LU.64 R22, [R1+0x90] ;  /* 0x0000900001167983 */ /* 0x001ea80000300a00 */
[----:B---3--:R0:W-:Y:S04]  /*e330*/  STL [R1+0x218], R0 ;  /* 0x0002180001007387 */ /* 0x0081e80000100800 */
[----:B0-----:R0:W3:Y:S04]  /*e340*/  LDG.E.U16 R0, [R26.64] ;  /* 0x000000061a007981 */ /* 0x0010e8000c1e1500 */
[----:B--2---:R-:W2:Y:S04]  /*e350*/  LDG.E.U16 R23, [R22.64] ;  /* 0x0000000616177981 */ /* 0x004ea8000c1e1500 */
[----:B0-----:R-:W2:Y:S04]  /*e360*/  LDL.LU.64 R26, [R1+0xa8] ;  /* 0x0000a800011a7983 */ /* 0x001ea80000300a00 */
[----:B---3--:R0:W-:Y:S04]  /*e370*/  STL [R1+0x204], R0 ;  /* 0x0002040001007387 */ /* 0x0081e80000100800 */
[----:B0-----:R0:W3:Y:S04]  /*e380*/  LDG.E.U16 R0, [R28.64] ;  /* 0x000000061c007981 */ /* 0x0010e8000c1e1500 */
[----:B0-----:R-:W2:Y:S04]  /*e390*/  LDL.LU.64 R28, [R1+0x1d98] ;  /* 0x001d9800011c7983 */ /* 0x001ea80000300a00 */
[----:B---3--:R2:W-:Y:S04]  /*e3a0*/  STL [R1+0x200], R0 ;  /* 0x0002000001007387 */ /* 0x0085e80000100800 */
[----:B--2---:R0:W2:Y:S04]  /*e3b0*/  LDG.E.U16 R0, [R28.64] ;  /* 0x000000061c007981 */ /* 0x0040a8000c1e1500 */
        /* <DEDUP_REMOVED lines=42> */
[----:B0-----:R-:W1:Y:S04]  /*e660*/  LDL.LU.64 R20, [R1+0x1d20] ;  /* 0x001d200001147983 */ /* 0x001e680000300a00 */
[----:B--2---:R0:W-:Y:S04]  /*e670*/  STL [R1+0x174], R0 ;  /* 0x0001740001007387 */ /* 0x0041e80000100800 */
[----:B0-----:R0:W2:Y:S04]  /*e680*/  LDG.E.U16 R0, [R16.64] ;  /* 0x0000000610007981 */ /* 0x0010a8000c1e1500 */
[----:B-1----:R-:W3:Y:S04]  /*e690*/  LDG.E.U16 R6, [R20.64] ;  /* 0x0000000614067981 */ /* 0x002ee8000c1e1500 */
[----:B0-----:R-:W3:Y:S04]  /*e6a0*/  LDL.LU.64 R16, [R1+0x1d18] ;  /* 0x001d180001107983 */ /* 0x001ee80000300a00 */
[----:B--2---:R0:W-:Y:S04]  /*e6b0*/  STL [R1+0x170], R0 ;  /* 0x0001700001007387 */ /* 0x0041e80000100800 */
[----:B0-----:R0:W2:Y:S04]  /*e6c0*/  LDG.E.U16 R0, [R12.64] ;  /* 0x000000060c007981 */ /* 0x0010a8000c1e1500 */
[----:B---3--:R-:W3:Y:S04]  /*e6d0*/  LDG.E.U16 R7, [R16.64] ;  /* 0x0000000610077981 */ /* 0x008ee8000c1e1500 */
[----:B0-----:R-:W3:Y:S04]  /*e6e0*/  LDL.LU.64 R12, [R1+0x1d10] ;  /* 0x001d1000010c7983 */ /* 0x001ee80000300a00 */
[----:B--2---:R0:W-:Y:S04]  /*e6f0*/  STL [R1+0x16c], R0 ;  /* 0x00016c0001007387 */ /* 0x0041e80000100800 */
[----:B0-----:R0:W2:Y:S04]  /*e700*/  LDG.E.U16 R0, [R8.64] ;  /* 0x0000000608007981 */ /* 0x0010a8000c1e1500 */
[----:B0-----:R-:W3:Y:S04]  /*e710*/  LDL.LU.64 R8, [R1+0x1d08] ;  /* 0x001d080001087983 */ /* 0x001ee80000300a00 */
[----:B--2---:R0:W-:Y:S04]  /*e720*/  STL [R1+0x168], R0 ;  /* 0x0001680001007387 */ /* 0x0041e80000100800 */
[----:B0-----:R0:W2:Y:S04]  /*e730*/  LDG.E.U16 R0, [R26.64] ;  /* 0x000000061a007981 */ /* 0x0010a8000c1e1500 */
[----:B---3--:R1:W3:Y:S04]  /*e740*/  LDG.E.U16 R9, [R8.64] ;  /* 0x0000000608097981 */ /* 0x0082e8000c1e1500 */
[----:B0-----:R0:W3:Y:S04]  /*e750*/  LDG.E.U16 R27, [R2.64] ;  /* 0x00000006021b7981 */ /* 0x0010e8000c1e1500 */
[----:B------:R0:W3:Y:S04]  /*e760*/  LDG.E.U16 R26, [R4.64] ;  /* 0x00000006041a7981 */ /* 0x0000e8000c1e1500 */
[----:B-1----:R-:W3:Y:S04]  /*e770*/  LDG.E.U16 R8, [R12.64] ;  /* 0x000000060c087981 */ /* 0x002ee8000c1e1500 */
[----:B--2---:R1:W-:Y:S04]  /*e780*/  STL [R1+0x15c], R0 ;  /* 0x00015c0001007387 */ /* 0x0043e80000100800 */
[----:B------:R2:W-:Y:S04]  /*e790*/  STL [R1+0x158], R23 ;  /* 0x0001581701007387 */ /* 0x0005e80000100800 */
[----:B-1----:R1:W3:Y:S04]  /*e7a0*/  LDG.E.U16 R0, [R24.64] ;  /* 0x0000000618007981 */ /* 0x0022e8000c1e1500 */
[----:B--2---:R-:W2:Y:S04]  /*e7b0*/  LDL.LU.64 R22, [R1+0x230] ;  /* 0x0002300001167983 */ /* 0x004ea80000300a00 */
[----:B------:R0:W-:Y:S04]  /*e7c0*/  STL [R1+0x154], R19 ;  /* 0x0001541301007387 */ /* 0x0001e80000100800 */
[----:B0-----:R-:W2:Y:S04]  /*e7d0*/  LDL.LU.64 R18, [R1+0x228] ;  /* 0x0002280001127983 */ /* 0x001ea80000300a00 */
[----:B-----5:R0:W-:Y:S04]  /*e7e0*/  STL [R1+0x150], R15 ;  /* 0x0001500f01007387 */ /* 0x0201e80000100800 */
[----:B0-----:R-:W5:Y:S04]  /*e7f0*/  LDL.LU.64 R14, [R1+0x220] ;  /* 0x00022000010e7983 */ /* 0x001f680000300a00 */
[----:B----4-:R-:W-:Y:S04]  /*e800*/  STL [R1+0x140], R11 ;  /* 0x0001400b01007387 */ /* 0x010fe80000100800 */
[----:B------:R0:W-:Y:S04]  /*e810*/  STL [R1+0x144], R10 ;  /* 0x0001440a01007387 */ /* 0x0001e80000100800 */
[----:B0-----:R-:W4:Y:S04]  /*e820*/  LDL.LU.64 R10, [R1+0x208] ;  /* 0x00020800010a7983 */ /* 0x001f280000300a00 */
[----:B------:R-:W2:Y:S04]  /*e830*/  LDL.LU.64 R2, [R1+0x1f0] ;  /* 0x0001f00001027983 */ /* 0x000ea80000300a00 */
[----:B------:R-:W2:Y:S04]  /*e840*/  LDL.LU.64 R4, [R1+0xd0] ;  /* 0x0000d00001047983 */ /* 0x000ea80000300a00 */
        /* <DEDUP_REMOVED lines=18> */
[----:B---3--:R-:W-:Y:S04]  /*e970*/  STL [R1+0x13c], R27 ;  /* 0x00013c1b01007387 */ /* 0x008fe80000100800 */
        /* <DEDUP_REMOVED lines=8> */
[----:B-1----:R-:W3:Y:S04]  /*ea00*/  LDL.LU.64 R24, [R1+0xa0] ;  /* 0x0000a00001187983 */ /* 0x002ee80000300a00 */
[----:B------:R-:W-:Y:S04]  /*ea10*/  STL [R1+0x120], R6 ;  /* 0x0001200601007387 */ /* 0x000fe80000100800 */
[----:B------:R-:W2:Y:S04]  /*ea20*/  LDL.LU.64 R20, [R1+0x88] ;  /* 0x0000880001147983 */ /* 0x000ea80000300a00 */
[----:B------:R0:W-:Y:S04]  /*ea30*/  STL [R1+0x114], R0 ;  /* 0x0001140001007387 */ /* 0x0001e80000100800 */
[----:B------:R-:W4:Y:S04]  /*ea40*/  LDL.LU.64 R16, [R1+0x70] ;  /* 0x0000700001107983 */ /* 0x000f280000300a00 */
[----:B------:R-:W5:Y:S04]  /*ea50*/  LDL.LU.64 R12, [R1+0x58] ;  /* 0x00005800010c7983 */ /* 0x000f680000300a00 */
[----:B0-----:R0:W5:Y:S04]  /*ea60*/  LDG.E.U16 R0, [R28.64] ;  /* 0x000000061c007981 */ /* 0x001168000c1e1500 */
[----:B------:R-:W5:Y:S04]  /*ea70*/  LDL.LU.64 R8, [R1+0x40] ;  /* 0x0000400001087983 */ /* 0x000f680000300a00 */
[----:B------:R-:W5:Y:S04]  /*ea80*/  LDL.LU.64 R26, [R1+0x28] ;  /* 0x00002800011a7983 */ /* 0x000f680000300a00 */
[----:B------:R-:W5:Y:S04]  /*ea90*/  LDL.LU.64 R6, [R1+0x10] ;  /* 0x0000100001067983 */ /* 0x000f680000300a00 */
[----:B0-----:R-:W5:Y:S04]  /*eaa0*/  LDL.LU.64 R28, [R1+0xb8] ;  /* 0x0000b800011c7983 */ /* 0x001f680000300a00 */
[----:B---3--:R-:W3:Y:S04]  /*eab0*/  LDG.E.U16 R24, [R24.64] ;  /* 0x0000000618187981 */ /* 0x008ee8000c1e1500 */
[----:B--2---:R4:W2:Y:S04]  /*eac0*/  LDG.E.U16 R21, [R20.64] ;  /* 0x0000000614157981 */ /* 0x0048a8000c1e1500 */
[----:B----4-:R0:W4:Y:S04]  /*ead0*/  LDG.E.U16 R20, [R16.64] ;  /* 0x0000000610147981 */ /* 0x010128000c1e1500 */
[----:B-----5:R1:W-:Y:S04]  /*eae0*/  STL [R1+0x110], R0 ;  /* 0x0001100001007387 */ /* 0x0203e80000100800 */
[----:B0-----:R0:W5:Y:S04]  /*eaf0*/  LDG.E.U16 R16, [R8.64] ;  /* 0x0000000608107981 */ /* 0x001168000c1e1500 */
[----:B------:R2:W2:Y:S04]  /*eb00*/  LDG.E.U16 R17, [R12.64] ;  /* 0x000000060c117981 */ /* 0x0004a8000c1e1500 */
[----:B-1----:R1:W2:Y:S04]  /*eb10*/  LDG.E.U16 R0, [R22.64] ;  /* 0x0000000616007981 */ /* 0x0022a8000c1e1500 */
[----:B0-----:R0:W3:Y:S04]  /*eb20*/  LDG.E.U16 R8, [R6.64] ;  /* 0x0000000606087981 */ /* 0x0010e8000c1e1500 */
[----:B------:R0:W3:Y:S04]  /*eb30*/  LDG.E.U16 R9, [R26.64] ;  /* 0x000000061a097981 */ /* 0x0000e8000c1e1500 */
[----:B-1----:R-:W0:Y:S04]  /*eb40*/  LDL.LU.64 R22, [R1+0x4a0] ;  /* 0x0004a00001167983 */ /* 0x002e280000300a00 */
[----:B------:R-:W3:Y:S04]  /*eb50*/  LDG.E.U16 R28, [R28.64] ;  /* 0x000000061c1c7981 */ /* 0x000ee8000c1e1500 */
[----:B--2---:R1:W-:Y:S04]  /*eb60*/  STL [R1+0x10c], R0 ;  /* 0x00010c0001007387 */ /* 0x0043e80000100800 */
[----:B-1----:R1:W2:Y:S04]  /*eb70*/  LDG.E.U16 R0, [R18.64] ;  /* 0x0000000612007981 */ /* 0x0022a8000c1e1500 */
[----:B0-----:R-:W3:Y:S04]  /*eb80*/  LDG.E.U16 R6, [R22.64] ;  /* 0x0000000616067981 */ /* 0x001ee8000c1e1500 */
[----:B-1----:R-:W3:Y:S04]  /*eb90*/  LDL.LU.64 R18, [R1+0x4a8] ;  /* 0x0004a80001127983 */ /* 0x002ee80000300a00 */
        /* <DEDUP_REMOVED lines=11> */
[----:B---3--:R1:W3:Y:S04]  /*ec50*/  LDG.E.U16 R3, [R2.64] ;  /* 0x0000000602037981 */ /* 0x0082e8000c1e1500 */
        /* <DEDUP_REMOVED lines=34> */
[----:B---3--:R0:W3:Y:S04]  /*ee80*/  LDG.E.U16 R7, [R4.64] ;  /* 0x0000000604077981 */ /* 0x0080e8000c1e1500 */
[----:B0-----:R-:W2:Y:S04]  /*ee90*/  LDG.E.U16 R5, [R18.64] ;  /* 0x0000000612057981 */ /* 0x001ea8000c1e1500 */
[----:B------:R-:W4:Y:S04]  /*eea0*/  LDG.E.U16 R4, [R10.64] ;  /* 0x000000060a047981 */ /* 0x000f28000c1e1500 */
[----:B---3--:R-:W-:Y:S04]  /*eeb0*/  STL [R1+0x1bc4], R7 ;  /* 0x001bc40701007387 */ /* 0x008fe80000100800 */
[----:B------:R-:W-:Y:S04]  /*eec0*/  STL [R1+0x1bc8], R6 ;  /* 0x001bc80601007387 */ /* 0x000fe80000100800 */
[----:B--2---:R-:W-:Y:S04]  /*eed0*/  STL [R1+0x1bc0], R5 ;  /* 0x001bc00501007387 */ /* 0x004fe80000100800 */
[----:B------:R0:W-:Y:S04]  /*eee0*/  STL [R1+0xac], R0 ;  /* 0x0000ac0001007387 */ /* 0x0001e80000100800 */
[----:B0-----:R-:W2:Y:S04]  /*eef0*/  LDG.E.U16 R0, [R14.64] ;  /* 0x000000060e007981 */ /* 0x001ea8000c1e1500 */
[----:B--2---:R-:W-:Y:S04]  /*ef00*/  STL [R1+0x1bcc], R0 ;  /* 0x001bcc0001007387 */ /* 0x004fe80000100800 */
[----:B----4-:R-:W-:Y:S04]  /*ef10*/  STL [R1+0x1bd0], R4 ;  /* 0x001bd00401007387 */ /* 0x010fe80000100800 */
[----:B------:R-:W1:Y:S04]  /*ef20*/  LDL.LU.64 R10, [R1+0x4c8] ;  /* 0x0004c800010a7983 */ /* 0x000e680000300a00 */
[----:B------:R-:W2:Y:S04]  /*ef30*/  LDL.LU.64 R12, [R1+0x4d8] ;  /* 0x0004d800010c7983 */ /* 0x000ea80000300a00 */
[----:B-1----:R0:W3:Y:S04]  /*ef40*/  LDG.E.U16 R2, [R10.64] ;  /* 0x000000060a027981 */ /* 0x0020e8000c1e1500 */
[----:B--2---:R1:W-:Y:S04]  /*ef50*/  STL.64 [R1+0x1ca0], R12 ;  /* 0x001ca00c01007387 */ /* 0x0043e80000100a00 */
[----:B-1----:R-:W2:Y:S04]  /*ef60*/  LDL.LU.64 R12, [R1+0x4d0] ;  /* 0x0004d000010c7983 */ /* 0x002ea80000300a00 */
[----:B------:R-:W4:Y:S04]  /*ef70*/  LDL.LU.64 R26, [R1+0x4e0] ;  /* 0x0004e000011a7983 */ /* 0x000f280000300a00 */
[----:B------:R-:W3:Y:S04]  /*ef80*/  LDL.LU.64 R18, [R1+0x4f0] ;  /* 0x0004f00001127983 */ /* 0x000ee80000300a00 */
[----:B--2---:R1:W2:Y:S04]  /*ef90*/  LDG.E.U16 R0, [R12.64] ;  /* 0x000000060c007981 */ /* 0x0042a8000c1e1500 */
[----:B---3--:R3:W-:Y:S04]  /*efa0*/  STL.64 [R1+0x1c98], R18 ;  /* 0x001c981201007387 */ /* 0x0087e80000100a00 */
[----:B---3--:R-:W3:Y:S04]  /*efb0*/  LDL.LU.64 R18, [R1+0x4e8] ;  /* 0x0004e80001127983 */ /* 0x008ee80000300a00 */
[----:B------:R-:W2:Y:S04]  /*efc0*/  LDL.LU.64 R4, [R1+0x548] ;  /* 0x0005480001047983 */ /* 0x000ea80000300a00 */
[----:B--2---:R2:W-:Y:S04]  /*efd0*/  STL.64 [R1+0x1c50], R4 ;  /* 0x001c500401007387 */ /* 0x0045e80000100a00 */
[----:B--2---:R-:W2:Y:S04]  /*efe0*/  LDL.LU.64 R4, [R1+0x538] ;  /* 0x0005380001047983 */ /* 0x004ea80000300a00 */
[----:B--2---:R2:W-:Y:S04]  /*eff0*/  STL.64 [R1+0x1c58], R4 ;  /* 0x001c580401007387 */ /* 0x0045e80000100a00 */
[----:B------:R-:W-:Y:S04]  /*f000*/  STL [R1+0xa8], R28 ;  /* 0x0000a81c01007387 */ /* 0x000fe80000100800 */
[----:B--2---:R-:W2:Y:S04]  /*f010*/  LDL.LU.64 R4, [R1+0x530] ;  /* 0x0005300001047983 */ /* 0x004ea80000300a00 */
[----:B------:R-:W-:Y:S04]  /*f020*/  STL [R1+0xa4], R24 ;  /* 0x0000a41801007387 */ /* 0x000fe80000100800 */
[----:B--2---:R2:W-:Y:S04]  /*f030*/  STL.64 [R1+0x1c60], R4 ;  /* 0x001c600401007387 */ /* 0x0045e80000100a00 */
[----:B------:R-:W-:Y:S04]  /*f040*/  STL [R1+0xa0], R21 ;  /* 0x0000a01501007387 */ /* 0x000fe80000100800 */
[----:B--2---:R-:W2:Y:S04]  /*f050*/  LDL.LU.64 R4, [R1+0x528] ;  /* 0x0005280001047983 */ /* 0x004ea80000300a00 */
[----:B------:R-:W-:Y:S04]  /*f060*/  STL [R1+0x9c], R20 ;  /* 0x00009c1401007387 */ /* 0x000fe80000100800 */
[----:B--2---:R2:W-:Y:S04]  /*f070*/  STL.64 [R1+0x1c68], R4 ;  /* 0x001c680401007387 */ /* 0x0045e80000100a00 */
[----:B------:R-:W-:Y:S04]  /*f080*/  STL [R1+0x98], R17 ;  /* 0x0000981101007387 */ /* 0x000fe80000100800 */
[----:B--2---:R-:W2:Y:S04]  /*f090*/  LDL.LU.64 R4, [R1+0x520] ;  /* 0x0005200001047983 */ /* 0x004ea80000300a00 */
[----:B-----5:R-:W-:Y:S04]  /*f0a0*/  STL [R1+0x94], R16 ;  /* 0x0000941001007387 */ /* 0x020fe80000100800 */
[----:B--2---:R2:W-:Y:S04]  /*f0b0*/  STL.64 [R1+0x1c70], R4 ;  /* 0x001c700401007387 */ /* 0x0045e80000100a00 */
[----:B------:R-:W-:Y:S04]  /*f0c0*/  STL [R1+0x90], R9 ;  /* 0x0000900901007387 */ /* 0x000fe80000100800 */
[----:B--2---:R-:W2:Y:S04]  /*f0d0*/  LDL.LU.64 R4, [R1+0x518] ;  /* 0x0005180001047983 */ /* 0x004ea80000300a00 */
[----:B------:R-:W-:Y:S04]  /*f0e0*/  STL [R1+0x8c], R8 ;  /* 0x00008c0801007387 */ /* 0x000fe80000100800 */
[----:B--2---:R2:W-:Y:S04]  /*f0f0*/  STL.64 [R1+0x1c78], R4 ;  /* 0x001c780401007387 */ /* 0x0045e80000100a00 */
[----:B--2---:R-:W2:Y:S04]  /*f100*/  LDL.LU.64 R4, [R1+0x510] ;  /* 0x0005100001047983 */ /* 0x004ea80000300a00 */
[----:B--2---:R2:W-:Y:S04]  /*f110*/  STL.64 [R1+0x1c80], R4 ;  /* 0x001c800401007387 */ /* 0x0045e80000100a00 */
[----:B--2---:R-:W2:Y:S04]  /*f120*/  LDL.LU.64 R4, [R1+0x508] ;  /* 0x0005080001047983 */ /* 0x004ea80000300a00 */
[----:B--2---:R2:W-:Y:S04]  /*f130*/  STL.64 [R1+0x1c88], R4 ;  /* 0x001c880401007387 */ /* 0x0045e80000100a00 */
[----:B--2---:R-:W2:Y:S04]  /*f140*/  LDL.LU.64 R4, [R1+0x500] ;  /* 0x0005000001047983 */ /* 0x004ea80000300a00 */
[----:B--2---:R2:W-:Y:S04]  /*f150*/  STL.64 [R1+0x1c90], R4 ;  /* 0x001c900401007387 */ /* 0x0045e80000100a00 */
[----:B--2---:R-:W2:Y:S04]  /*f160*/  LDL.LU.64 R4, [R1+0x4f8] ;  /* 0x0004f80001047983 */ /* 0x004ea80000300a00 */
[----:B------:R-:W5:Y:S04]  /*f170*/  LDL.LU.64 R6, [R1+0x550] ;  /* 0x0005500001067983 */ /* 0x000f680000300a00 */
[----:B------:R-:W2:Y:S04]  /*f180*/  LDL.LU.64 R28, [R1+0x558] ;  /* 0x00055800011c7983 */ /* 0x000ea80000300a00 */
[----:B------:R-:W2:Y:S04]  /*f190*/  LDL.LU.64 R24, [R1+0x560] ;  /* 0x0005600001187983 */ /* 0x000ea80000300a00 */
[----:B------:R-:W2:Y:S04]  /*f1a0*/  LDL.LU.64 R20, [R1+0x568] ;  /* 0x0005680001147983 */ /* 0x000ea80000300a00 */
[----:B------:R-:W2:Y:S04]  /*f1b0*/  LDL.LU.64 R16, [R1+0x570] ;  /* 0x0005700001107983 */ /* 0x000ea80000300a00 */
[----:B------:R-:W2:Y:S04]  /*f1c0*/  LDL.LU.64 R8, [R1+0x578] ;  /* 0x0005780001087983 */ /* 0x000ea80000300a00 */
[----:B------:R-:W2:Y:S04]  /*f1d0*/  LDL.LU.64 R22, [R1+0x580] ;  /* 0x0005800001167983 */ /* 0x000ea80000300a00 */
[----:B------:R-:W2:Y:S04]  /*f1e0*/  LDL.LU.64 R14, [R1+0x588] ;  /* 0x00058800010e7983 */ /* 0x000ea80000300a00 */
[----:B------:R-:W-:Y:S04]  /*f1f0*/  STL [R1+0x1bd4], R3 ;  /* 0x001bd40301007387 */ /* 0x000fe80000100800 */
[----:B0-----:R-:W2:Y:S04]  /*f200*/  LDL.LU.64 R10, [R1+0x590] ;  /* 0x00059000010a7983 */ /* 0x001ea80000300a00 */
[----:B------:R0:W-:Y:S04]  /*f210*/  STL [R1+0x1bd8], R2 ;  /* 0x001bd80201007387 */ /* 0x0001e80000100800 */
[----:B0-----:R-:W3:Y:S04]  /*f220*/  LDL.LU.64 R2, [R1+0x540] ;  /* 0x0005400001027983 */ /* 0x001ee80000300a00 */
[----:B-1----:R-:W4:Y:S04]  /*f230*/  LDL.LU.64 R12, [R1+0x1ca0] ;  /* 0x001ca000010c7983 */ /* 0x002f280000300a00 */
[----:B------:R4:W-:Y:S04]  /*f240*/  STL [R1+0x88], R0 ;  /* 0x0000880001007387 */ /* 0x0009e80000100800 */
[----:B-----5:R-:W5:Y:S04]  /*f250*/  LDG.E.U16 R6, [R6.64] ;  /* 0x0000000606067981 */ /* 0x020f68000c1e1500 */
[----:B--2---:R0:W2:Y:S04]  /*f260*/  LDG.E.U16 R10, [R10.64] ;  /* 0x000000060a0a7981 */ /* 0x0040a8000c1e1500 */
[----:B---3--:R1:W3:Y:S04]  /*f270*/  LDG.E.U16 R2, [R2.64] ;  /* 0x0000000602027981 */ /* 0x0082e8000c1e1500 */
[----:B----4-:R4:W2:Y:S04]  /*f280*/  LDG.E.U16 R0, [R12.64] ;  /* 0x000000060c007981 */ /* 0x0108a8000c1e1500 */
[----:B-1----:R-:W3:Y:S04]  /*f290*/  LDG.E.U16 R3, [R20.64] ;  /* 0x0000000614037981 */ /* 0x002ee8000c1e1500 */
[----:B----4-:R-:W0:Y:S04]  /*f2a0*/  LDL.LU.64 R12, [R1+0x598] ;  /* 0x00059800010c7983 */ /* 0x010e280000300a00 */
[----:B--2---:R1:W-:Y:S04]  /*f2b0*/  STL [R1+0x84], R0 ;  /* 0x0000840001007387 */ /* 0x0043e80000100800 */
[----:B-1----:R1:W2:Y:S04]  /*f2c0*/  LDG.E.U16 R0, [R26.64] ;  /* 0x000000061a007981 */ /* 0x0022a8000c1e1500 */
[----:B0-----:R0:W4:Y:S04]  /*f2d0*/  LDG.E.U16 R11, [R12.64] ;  /* 0x000000060c0b7981 */ /* 0x001128000c1e1500 */
[----:B-1----:R-:W0:Y:S04]  /*f2e0*/  LDL.LU.64 R26, [R1+0x5a0] ;  /* 0x0005a000011a7983 */ /* 0x002e280000300a00 */
[----:B--2---:R1:W-:Y:S04]  /*f2f0*/  STL [R1+0x80], R0 ;  /* 0x0000800001007387 */ /* 0x0043e80000100800 */
[----:B-1----:R1:W2:Y:S04]  /*f300*/  LDG.E.U16 R0, [R18.64] ;  /* 0x0000000612007981 */ /* 0x0022a8000c1e1500 */
[----:B0-----:R-:W3:Y:S04]  /*f310*/  LDG.E.U16 R12, [R26.64] ;  /* 0x000000061a0c7981 */ /* 0x001ee8000c1e1500 */
[----:B-1----:R-:W3:Y:S04]  /*f320*/  LDL.LU.64 R18, [R1+0x1c98] ;  /* 0x001c980001127983 */ /* 0x002ee80000300a00 */
[----:B--2---:R3:W-:Y:S04]  /*f330*/  STL [R1+0x7c], R0 ;  /* 0x00007c0001007387 */ /* 0x0047e80000100800 */
[----:B---3--:R0:W2:Y:S04]  /*f340*/  LDG.E.U16 R0, [R18.64] ;  /* 0x0000000612007981 */ /* 0x0080a8000c1e1500 */
        /* <DEDUP_REMOVED lines=31> */
[----:B------:R3:W-:Y:S04]  /*f540*/  STL [R1+0x38], R2 ;  /* 0x0000380201007387 */ /* 0x0007e80000100800 */
[----:B0-----:R-:W4:Y:S04]  /*f550*/  LDG.E.U16 R5, [R28.64] ;  /* 0x000000061c057981 */ /* 0x001f28000c1e1500 */
[----:B---3--:R0:W3:Y:S04]  /*f560*/  LDG.E.U16 R2, [R16.64] ;  /* 0x0000000610027981 */ /* 0x0080e8000c1e1500 */
[----:B------:R-:W3:Y:S04]  /*f570*/  LDG.E.U16 R4, [R24.64] ;  /* 0x0000000618047981 */ /* 0x000ee8000c1e1500 */
[----:B--2---:R2:W-:Y:S04]  /*f580*/  STL [R1+0x30], R0 ;  /* 0x0000300001007387 */ /* 0x0045e80000100800 */
[----:B--2---:R2:W3:Y:S04]  /*f590*/  LDG.E.U16 R0, [R8.64] ;  /* 0x0000000608007981 */ /* 0x0044e8000c1e1500 */
[----:B--2---:R-:W2:Y:S04]  /*f5a0*/  LDG.E.U16 R8, [R22.64] ;  /* 0x0000000616087981 */ /* 0x004ea8000c1e1500 */
[----:B------:R0:W3:Y:S04]  /*f5b0*/  LDG.E.U16 R9, [R14.64] ;  /* 0x000000060e097981 */ /* 0x0000e8000c1e1500 */
[----:B--2---:R-:W-:Y:S04]  /*f5c0*/  STL [R1+0x1b8c], R8 ;  /* 0x001b8c0801007387 */ /* 0x004fe80000100800 */
[----:B0-----:R-:W2:Y:S04]  /*f5d0*/  LDL.LU.64 R14, [R1+0x5b0] ;  /* 0x0005b000010e7983 */ /* 0x001ea80000300a00 */
[----:B---3--:R-:W-:Y:S04]  /*f5e0*/  STL [R1+0x1b90], R9 ;  /* 0x001b900901007387 */ /* 0x008fe80000100800 */
[----:B------:R-:W3:Y:S04]  /*f5f0*/  LDL.LU.64 R22, [R1+0x5b8] ;  /* 0x0005b80001167983 */ /* 0x000ee80000300a00 */
[----:B------:R-:W-:Y:S04]  /*f600*/  STL [R1+0x1b94], R10 ;  /* 0x001b940a01007387 */ /* 0x000fe80000100800 */
[----:B----4-:R0:W-:Y:S04]  /*f610*/  STL [R1+0x1b98], R11 ;  /* 0x001b980b01007387 */ /* 0x0101e80000100800 */
[----:B------:R-:W4:Y:S04]  /*f620*/  LDL.LU.64 R16, [R1+0x5c0] ;  /* 0x0005c00001107983 */ /* 0x000f280000300a00 */
[----:B------:R-:W-:Y:S04]  /*f630*/  STL [R1+0x1b9c], R12 ;  /* 0x001b9c0c01007387 */ /* 0x000fe80000100800 */
[----:B------:R-:W5:Y:S04]  /*f640*/  LDL.LU.64 R26, [R1+0x5d0] ;  /* 0x0005d000011a7983 */ /* 0x000f680000300a00 */
[----:B-1----:R-:W5:Y:S04]  /*f650*/  LDL.LU.64 R18, [R1+0x5c8] ;  /* 0x0005c80001127983 */ /* 0x002f680000300a00 */
[----:B0-----:R-:W5:Y:S04]  /*f660*/  LDL.LU.64 R10, [R1+0x630] ;  /* 0x00063000010a7983 */ /* 0x001f680000300a00 */
[----:B--2---:R3:W2:Y:S04]  /*f670*/  LDG.E.U16 R14, [R14.64] ;  /* 0x000000060e0e7981 */ /* 0x0046a8000c1e1500 */
[----:B---3--:R0:W3:Y:S04]  /*f680*/  LDG.E.U16 R15, [R22.64] ;  /* 0x00000006160f7981 */ /* 0x0080e8000c1e1500 */
[----:B----4-:R5:W4:Y:S04]  /*f690*/  LDG.E.U16 R16, [R16.64] ;  /* 0x0000000610107981 */ /* 0x010b28000c1e1500 */
[----:B-----5:R1:W5:Y:S04]  /*f6a0*/  LDG.E.U16 R17, [R26.64] ;  /* 0x000000061a117981 */ /* 0x020368000c1e1500 */
[----:B------:R-:W2:Y:S04]  /*f6b0*/  LDG.E.U16 R18, [R18.64] ;  /* 0x0000000612127981 */ /* 0x000ea8000c1e1500 */
[----:B------:R0:W-:Y:S04]  /*f6c0*/  STL.64 [R1+0x1c18], R10 ;  /* 0x001c180a01007387 */ /* 0x0001e80000100a00 */
[----:B0-----:R-:W2:Y:S04]  /*f6d0*/  LDL.LU.64 R10, [R1+0x608] ;  /* 0x00060800010a7983 */ /* 0x001ea80000300a00 */
[----:B--2---:R0:W-:Y:S04]  /*f6e0*/  STL.64 [R1+0x1c20], R10 ;  /* 0x001c200a01007387 */ /* 0x0041e80000100a00 */
[----:B0-----:R-:W2:Y:S04]  /*f6f0*/  LDL.LU.64 R10, [R1+0x600] ;  /* 0x00060000010a7983 */ /* 0x001ea80000300a00 */
[----:B--2---:R0:W-:Y:S04]  /*f700*/  STL.64 [R1+0x1c28], R10 ;  /* 0x001c280a01007387 */ /* 0x0041e80000100a00 */
[----:B0-----:R-:W2:Y:S04]  /*f710*/  LDL.LU.64 R10, [R1+0x5f8] ;  /* 0x0005f800010a7983 */ /* 0x001ea80000300a00 */
[----:B--2---:R0:W-:Y:S04]  /*f720*/  STL.64 [R1+0x1c30], R10 ;  /* 0x001c300a01007387 */ /* 0x0041e80000100a00 */
        /* <DEDUP_REMOVED lines=11> */
[----:B------:R-:W-:Y:S04]  /*f7e0*/  STL [R1], R0 ;  /* 0x0000000001007387 */ /* 0x000fe80000100800 */
[----:B0-----:R-:W2:Y:S04]  /*f7f0*/  LDL.LU.64 R10, [R1+0x5d8] ;  /* 0x0005d800010a7983 */ /* 0x001ea80000300a00 */
[----:B------:R-:W2:Y:S04]  /*f800*/  LDL.LU.64 R28, [R1+0x638] ;  /* 0x00063800011c7983 */ /* 0x000ea80000300a00 */
[----:B------:R0:W-:Y:S04]  /*f810*/  STL [R1+0x1b88], R13 ;  /* 0x001b880d01007387 */ /* 0x0001e80000100800 */
[----:B0-----:R-:W2:Y:S04]  /*f820*/  LDL.LU.64 R12, [R1+0x628] ;  /* 0x00062800010c7983 */ /* 0x001ea80000300a00 */
[----:B------:R-:W2:Y:S04]  /*f830*/  LDL.LU.64 R8, [R1+0x640] ;  /* 0x0006400001087983 */ /* 0x000ea80000300a00 */
[----:B------:R-:W2:Y:S04]  /*f840*/  LDL.LU.64 R20, [R1+0x648] ;  /* 0x0006480001147983 */ /* 0x000ea80000300a00 */
[----:B------:R-:W-:Y:S04]  /*f850*/  STL [R1+0x1ba0], R14 ;  /* 0x001ba00e01007387 */ /* 0x000fe80000100800 */
[----:B------:R-:W2:Y:S04]  /*f860*/  LDL.LU.64 R2, [R1+0x650] ;  /* 0x0006500001027983 */ /* 0x000ea80000300a00 */
[----:B------:R-:W2:Y:S04]  /*f870*/  LDL.LU.64 R22, [R1+0x658] ;  /* 0x0006580001167983 */ /* 0x000ea80000300a00 */
[----:B---3--:R0:W-:Y:S04]  /*f880*/  STL [R1+0x1ba4], R15 ;  /* 0x001ba40f01007387 */ /* 0x0081e80000100800 */
[----:B0-----:R-:W3:Y:S04]  /*f890*/  LDL.LU.64 R14, [R1+0x620] ;  /* 0x00062000010e7983 */ /* 0x001ee80000300a00 */
[----:B------:R-:W3:Y:S04]  /*f8a0*/  LDL.LU.64 R4, [R1+0x660] ;  /* 0x0006600001047983 */ /* 0x000ee80000300a00 */
[----:B------:R-:W3:Y:S04]  /*f8b0*/  LDL.LU.64 R24, [R1+0x668] ;  /* 0x0006680001187983 */ /* 0x000ee80000300a00 */
[----:B----4-:R-:W-:Y:S04]  /*f8c0*/  STL [R1+0x1ba8], R16 ;  /* 0x001ba81001007387 */ /* 0x010fe80000100800 */
[----:B------:R-:W4:Y:S04]  /*f8d0*/  LDL.LU.64 R6, [R1+0x670] ;  /* 0x0006700001067983 */ /* 0x000f280000300a00 */
[----:B-1----:R-:W4:Y:S04]  /*f8e0*/  LDL.LU.64 R26, [R1+0x678] ;  /* 0x00067800011a7983 */ /* 0x002f280000300a00 */
[----:B-----5:R0:W-:Y:S04]  /*f8f0*/  STL [R1+0x1bac], R17 ;  /* 0x001bac1101007387 */ /* 0x0201e80000100800 */
[----:B0-----:R-:W5:Y:S04]  /*f900*/  LDL.LU.64 R16, [R1+0x618] ;  /* 0x0006180001107983 */ /* 0x001f680000300a00 */
[----:B------:R0:W-:Y:S04]  /*f910*/  STL [R1+0x1bb0], R18 ;  /* 0x001bb01201007387 */ /* 0x0001e80000100800 */
[----:B0-----:R-:W5:Y:S04]  /*f920*/  LDL.LU.64 R18, [R1+0x610] ;  /* 0x0006100001127983 */ /* 0x001f680000300a00 */
[----:B--2---:R0:W2:Y:S04]  /*f930*/  LDG.E.U16 R0, [R10.64] ;  /* 0x000000060a007981 */ /* 0x0040a8000c1e1500 */
[----:B0-----:R-:W2:Y:S04]  /*f940*/  LDL.LU.64 R10, [R1+0x1c48] ;  /* 0x001c4800010a7983 */ /* 0x001ea80000300a00 */
[----:B------:R-:W2:Y:S04]  /*f950*/  LDG.E.U16 R12, [R12.64] ;  /* 0x000000060c0c7981 */ /* 0x000ea8000c1e1500 */
[----:B------:R0:W2:Y:S04]  /*f960*/  LDG.E.U16 R20, [R20.64] ;  /* 0x0000000614147981 */ /* 0x0000a8000c1e1500 */
[----:B0-----:R-:W2:Y:S04]  /*f970*/  LDG.E.U16 R21, [R2.64] ;  /* 0x0000000602157981 */ /* 0x001ea8000c1e1500 */
[----:B------:R0:W2:Y:S04]  /*f980*/  LDG.E.U16 R22, [R22.64] ;  /* 0x0000000616167981 */ /* 0x0000a8000c1e1500 */
[----:B---3--:R-:W3:Y:S04]  /*f990*/  LDG.E.U16 R14, [R14.64] ;  /* 0x000000060e0e7981 */ /* 0x008ee8000c1e1500 */
[----:B0-----:R-:W3:Y:S04]  /*f9a0*/  LDG.E.U16 R23, [R4.64] ;  /* 0x0000000604177981 */ /* 0x001ee8000c1e1500 */
[----:B------:R4:W3:Y:S04]  /*f9b0*/  LDG.E.U16 R24, [R24.64] ;  /* 0x0000000618187981 */ /* 0x0008e8000c1e1500 */
[----:B----4-:R-:W4:Y:S04]  /*f9c0*/  LDG.E.U16 R25, [R6.64] ;  /* 0x0000000606197981 */ /* 0x010f28000c1e1500 */
[----:B------:R0:W3:Y:S04]  /*f9d0*/  LDG.E.U16 R26, [R26.64] ;  /* 0x000000061a1a7981 */ /* 0x0000e8000c1e1500 */
[----:B-----5:R-:W5:Y:S04]  /*f9e0*/  LDG.E.U16 R16, [R16.64] ;  /* 0x0000000610107981 */ /* 0x020f68000c1e1500 */
[----:B------:R1:W3:Y:S04]  /*f9f0*/  LDG.E.U16 R18, [R18.64] ;  /* 0x0000000612127981 */ /* 0x0002e8000c1e1500 */
[----:B-1----:R-:W3:Y:S04]  /*fa00*/  LDG.E.U16 R19, [R8.64] ;  /* 0x0000000608137981 */ /* 0x002ee8000c1e1500 */
[----:B--2---:R1:W-:Y:S04]  /*fa10*/  STL [R1+0x64], R0 ;  /* 0x0000640001007387 */ /* 0x0043e80000100800 */
[----:B-1----:R1:W2:Y:S04]  /*fa20*/  LDG.E.U16 R0, [R10.64] ;  /* 0x000000060a007981 */ /* 0x0022a8000c1e1500 */
        /* <DEDUP_REMOVED lines=17> */
[----:B-1----:R1:W3:Y:S04]  /*fb40*/  LDG.E.U16 R0, [R28.64] ;  /* 0x000000061c007981 */ /* 0x0022e8000c1e1500 */
[----:B---3--:R-:W3:Y:S04]  /*fb50*/  LDG.E.U16 R10, [R10.64] ;  /* 0x000000060a0a7981 */ /* 0x008ee8000c1e1500 */
[----:B-1----:R-:W0:Y:S04]  /*fb60*/  LDL.LU.64 R28, [R1+0x680] ;  /* 0x00068000011c7983 */ /* 0x002e280000300a00 */
[----:B------:R-:W-:Y:S04]  /*fb70*/  STL [R1+0x1b54], R19 ;  /* 0x001b541301007387 */ /* 0x000fe80000100800 */
[----:B------:R-:W-:Y:S04]  /*fb80*/  STL [R1+0x1b58], R20 ;  /* 0x001b581401007387 */ /* 0x000fe80000100800 */
[----:B------:R-:W-:Y:S04]  /*fb90*/  STL [R1+0x1b5c], R21 ;  /* 0x001b5c1501007387 */ /* 0x000fe80000100800 */
[----:B------:R-:W-:Y:S04]  /*fba0*/  STL [R1+0x1b60], R22 ;  /* 0x001b601601007387 */ /* 0x000fe80000100800 */
[----:B------:R-:W-:Y:S04]  /*fbb0*/  STL [R1+0x1b64], R23 ;  /* 0x001b641701007387 */ /* 0x000fe80000100800 */
[----:B------:R-:W-:Y:S04]  /*fbc0*/  STL [R1+0x1b68], R24 ;  /* 0x001b681801007387 */ /* 0x000fe80000100800 */
[----:B----4-:R1:W-:Y:S04]  /*fbd0*/  STL [R1+0x1b6c], R25 ;  /* 0x001b6c1901007387 */ /* 0x0103e80000100800 */
[----:B-1----:R-:W4:Y:S04]  /*fbe0*/  LDL.LU R25, [R1+0x490] ;  /* 0x0004900001197983 */ /* 0x002f280000300800 */
[----:B------:R-:W4:Y:S04]  /*fbf0*/  LDL.LU R24, [R1+0x480] ;  /* 0x0004800001187983 */ /* 0x000f280000300800 */
[----:B0-----:R-:W2:Y:S04]  /*fc00*/  LDG.E.U16 R27, [R28.64] ;  /* 0x000000061c1b7981 */ /* 0x001ea8000c1e1500 */
[----:B----4-:R0:W-:Y:S04]  /*fc10*/  STL.64 [R1+0x1c10], R24 ;  /* 0x001c101801007387 */ /* 0x0101e80000100a00 */
[----:B0-----:R-:W4:Y:S04]  /*fc20*/  LDL.LU.64 R24, [R1+0x688] ;  /* 0x0006880001187983 */ /* 0x001f280000300a00 */
[----:B------:R-:W4:Y:S04]  /*fc30*/  LDL.LU R23, [R1+0x470] ;  /* 0x0004700001177983 */ /* 0x000f280000300800 */
[----:B------:R-:W4:Y:S04]  /*fc40*/  LDL.LU R22, [R1+0x460] ;  /* 0x0004600001167983 */ /* 0x000f280000300800 */
[----:B------:R-:W4:Y:S04]  /*fc50*/  LDL.LU R21, [R1+0x450] ;  /* 0x0004500001157983 */ /* 0x000f280000300800 */
[----:B------:R-:W4:Y:S04]  /*fc60*/  LDL.LU R20, [R1+0x440] ;  /* 0x0004400001147983 */ /* 0x000f280000300800 */
[----:B------:R-:W4:Y:S04]  /*fc70*/  LDL.LU R19, [R1+0x430] ;  /* 0x0004300001137983 */ /* 0x000f280000300800 */
[----:B------:R0:W-:Y:S04]  /*fc80*/  STL [R1+0x2c], R18 ;  /* 0x00002c1201007387 */ /* 0x0001e80000100800 */
[----:B0-----:R-:W4:Y:S04]  /*fc90*/  LDL.LU R18, [R1+0x420] ;  /* 0x0004200001127983 */ /* 0x001f280000300800 */
[----:B-----5:R0:W-:Y:S04]  /*fca0*/  STL [R1+0x24], R16 ;  /* 0x0000241001007387 */ /* 0x0201e80000100800 */
[----:B------:R-:W5:Y:S04]  /*fcb0*/  LDL.LU R17, [R1+0x410] ;  /* 0x0004100001117983 */ /* 0x000f680000300800 */
[----:B------:R1:W-:Y:S04]  /*fcc0*/  STL [R1+0x1c], R14 ;  /* 0x00001c0e01007387 */ /* 0x0003e80000100800 */
[----:B0-----:R-:W5:Y:S04]  /*fcd0*/  LDL.LU R16, [R1+0x3f8] ;  /* 0x0003f80001107983 */ /* 0x001f680000300800 */
[----:B------:R0:W-:Y:S04]  /*fce0*/  STL [R1+0x14], R12 ;  /* 0x0000140c01007387 */ /* 0x0001e80000100800 */
[----:B------:R-:W5:Y:S04]  /*fcf0*/  LDL.LU R15, [R1+0x3e0] ;  /* 0x0003e000010f7983 */ /* 0x000f680000300800 */
[----:B---3--:R3:W-:Y:S04]  /*fd00*/  STL [R1+0xc], R10 ;  /* 0x00000c0a01007387 */ /* 0x0087e80000100800 */
[----:B------:R-:W5:Y:S04]  /*fd10*/  LDL.LU R3, [R1+0x3c8] ;  /* 0x0003c80001037983 */ /* 0x000f680000300800 */
[----:B------:R0:W-:Y:S04]  /*fd20*/  STL [R1+0x4], R0 ;  /* 0x0000040001007387 */ /* 0x0001e80000100800 */
[----:B------:R-:W-:Y:S04]  /*fd30*/  STL [R1+0x1b70], R26 ;  /* 0x001b701a01007387 */ /* 0x000fe80000100800 */
[----:B-1----:R-:W5:Y:S04]  /*fd40*/  LDL.LU R14, [R1+0x3b0] ;  /* 0x0003b000010e7983 */ /* 0x002f680000300800 */
[----:B------:R-:W5:Y:S04]  /*fd50*/  LDL.LU R13, [R1+0x398] ;  /* 0x00039800010d7983 */ /* 0x000f680000300800 */
[----:B0-----:R-:W5:Y:S04]  /*fd60*/  LDL.LU R12, [R1+0x380] ;  /* 0x00038000010c7983 */ /* 0x001f680000300800 */
[----:B------:R-:W5:Y:S04]  /*fd70*/  LDL.LU R11, [R1+0x368] ;  /* 0x00036800010b7983 */ /* 0x000f680000300800 */
[----:B---3--:R-:W3:Y:S04]  /*fd80*/  LDL.LU R10, [R1+0x350] ;  /* 0x00035000010a7983 */ /* 0x008ee80000300800 */
[----:B------:R-:W3:Y:S04]  /*fd90*/  LDL.LU R0, [R1+0x338] ;  /* 0x0003380001007983 */ /* 0x000ee80000300800 */
[----:B------:R-:W3:Y:S04]  /*fda0*/  LDL.LU R9, [R1+0x324] ;  /* 0x0003240001097983 */ /* 0x000ee80000300800 */
[----:B------:R-:W3:Y:S04]  /*fdb0*/  LDL.LU R4, [R1+0x318] ;  /* 0x0003180001047983 */ /* 0x000ee80000300800 */
[----:B------:R-:W3:Y:S04]  /*fdc0*/  LDL.LU R6, [R1+0x30c] ;  /* 0x00030c0001067983 */ /* 0x000ee80000300800 */
[----:B--2---:R0:W-:Y:S04]  /*fdd0*/  STL [R1+0x1b74], R27 ;  /* 0x001b741b01007387 */ /* 0x0041e80000100800 */
[----:B0-----:R-:W2:Y:S04]  /*fde0*/  LDL.LU.64 R26, [R1+0x690] ;  /* 0x00069000011a7983 */ /* 0x001ea80000300a00 */
[----:B------:R-:W0:Y:S02]  /*fdf0*/  S2R R29, SR_TID.X ;  /* 0x00000000001d7919 */ /* 0x000e240000002100 */
[----:B0-----:R-:W-:-:S05]  /*fe00*/  LOP3.LUT R29, R29, 0xff, RZ, 0xc0, !PT ;  /* 0x000000ff1d1d7812 */ /* 0x001fca00078ec0ff */
[----:B------:R-:W-:Y:S01]  /*fe10*/  IMAD.SHL.U32 R29, R29, 0x2, RZ ;  /* 0x000000021d1d7824 */ /* 0x000fe200078e00ff */
[----:B----4-:R0:W4:Y:S04]  /*fe20*/  LDG.E.U16 R28, [R24.64] ;  /* 0x00000006181c7981 */ /* 0x010128000c1e1500 */
[----:B0-----:R-:W3:Y:S01]  /*fe30*/  LDL.LU.64 R24, [R1+0x1c10] ;  /* 0x001c100001187983 */ /* 0x001ee20000300a00 */
[----:B------:R-:W-:-:S03]  /*fe40*/  LOP3.LUT R5, R29, 0x30, RZ, 0x3c, !PT ;  /* 0x000000301d057812 */ /* 0x000fc600078e3cff */
[----:B------:R-:W4:Y:S04]  /*fe50*/  LDL.LU R8, [R1+0x300] ;  /* 0x0003000001087983 */ /* 0x000f280000300800 */
[----:B------:R-:W4:Y:S04]  /*fe60*/  LDL.LU R2, [R1+0x2f4] ;  /* 0x0002f40001027983 */ /* 0x000f280000300800 */
[----:B------:R-:W4:Y:S04]  /*fe70*/  LDL.LU R7, [R1+0x2e8] ;  /* 0x0002e80001077983 */ /* 0x000f280000300800 */
[----:B--2---:R-:W2:Y:S04]  /*fe80*/  LDG.E.U16 R29, [R26.64] ;  /* 0x000000061a1d7981 */ /* 0x004ea8000c1e1500 */
[----:B---3--:R-:W-:Y:S04]  /*fe90*/  STS.U16 [R5+0x8600], R25 ;  /* 0x0086001905007388 */ /* 0x008fe80000000400 */
[----:B------:R-:W-:Y:S04]  /*fea0*/  STS.U16 [R5+0x9600], R24 ;  /* 0x0096001805007388 */ /* 0x000fe80000000400 */
[----:B------:R-:W-:Y:S04]  /*feb0*/  STS.U16 [R5+0xa600], R23 ;  /* 0x00a6001705007388 */ /* 0x000fe80000000400 */
[----:B------:R-:W-:Y:S04]  /*fec0*/  STS.U16 [R5+0xb600], R22 ;  /* 0x00b6001605007388 */ /* 0x000fe80000000400 */
[----:B------:R-:W-:Y:S04]  /*fed0*/  STS.U16 [R5+0xc600], R21 ;  /* 0x00c6001505007388 */ /* 0x000fe80000000400 */
[----:B------:R-:W-:Y:S04]  /*fee0*/  STS.U16 [R5+0xd600], R20 ;  /* 0x00d6001405007388 */ /* 0x000fe80000000400 */
[----:B------:R-:W-:Y:S04]  /*fef0*/  STS.U16 [R5+0xe600], R19 ;  /* 0x00e6001305007388 */ /* 0x000fe80000000400 */
[----:B------:R-:W-:Y:S04]  /*ff00*/  STS.U16 [R5+0xf600], R18 ;  /* 0x00f6001205007388 */ /* 0x000fe80000000400 */
[----:B-----5:R-:W-:Y:S04]  /*ff10*/  STS.U16 [R5+0x10600], R17 ;  /* 0x0106001105007388 */ /* 0x020fe80000000400 */
[----:B------:R-:W-:Y:S04]  /*ff20*/  STS.U16 [R5+0x11600], R16 ;  /* 0x0116001005007388 */ /* 0x000fe80000000400 */
[----:B------:R-:W-:Y:S04]  /*ff30*/  STS.U16 [R5+0x12600], R15 ;  /* 0x0126000f05007388 */ /* 0x000fe80000000400 */
[----:B------:R0:W-:Y:S04]  /*ff40*/  STS.U16 [R5+0x13600], R3 ;  /* 0x0136000305007388 */ /* 0x0001e80000000400 */
[----:B------:R-:W-:Y:S04]  /*ff50*/  STS.U16 [R5+0x14600], R14 ;  /* 0x0146000e05007388 */ /* 0x000fe80000000400 */
[----:B------:R-:W-:Y:S04]  /*ff60*/  STS.U16 [R5+0x15600], R13 ;  /* 0x0156000d05007388 */ /* 0x000fe80000000400 */
[----:B------:R-:W-:Y:S04]  /*ff70*/  STS.U16 [R5+0x16600], R12 ;  /* 0x0166000c05007388 */ /* 0x000fe80000000400 */
[----:B----4-:R-:W-:Y:S04]  /*ff80*/  STL [R1+0x1b78], R28 ;  /* 0x001b781c01007387 */ /* 0x010fe80000100800 */
[----:B------:R-:W-:Y:S04]  /*ff90*/  STS.U16 [R5+0x17600], R11 ;  /* 0x0176000b05007388 */ /* 0x000fe80000000400 */
[----:B------:R-:W-:Y:S04]  /*ffa0*/  STS.U16 [R5+0x18600], R10 ;  /* 0x0186000a05007388 */ /* 0x000fe80000000400 */
[----:B------:R1:W-:Y:S04]  /*ffb0*/  STS.U16 [R5+0x19600], R0 ;  /* 0x0196000005007388 */ /* 0x0003e80000000400 */
[----:B--2---:R-:W-:Y:S04]  /*ffc0*/  STL [R1+0x1b7c], R29 ;  /* 0x001b7c1d01007387 */ /* 0x004fe80000100800 */
[----:B0-----:R-:W2:Y:S04]  /*ffd0*/  LDL.LU R3, [R1+0x2dc] ;  /* 0x0002dc0001037983 */ /* 0x001ea80000300800 */
[----:B-1----:R-:W3:Y:S04]  /*ffe0*/  LDL.LU R0, [R1+0x2c8] ;  /* 0x0002c80001007983 */ /* 0x002ee80000300800 */
[----:B------:R-:W-:Y:S04]  /*fff0*/  STS.U16 [R5+0x1a600], R9 ;  /* 0x01a6000905007388 */ /* 0x000fe80000000400 */
[----:B------:R0:W-:Y:S04]  /*10000*/  STS.U16 [R5+0x1b600], R4 ;  /* 0x01b6000405007388 */ /* 0x0001e80000000400 */
[----:B------:R1:W-:Y:S04]  /*10010*/  STS.U16 [R5+0x1c600], R6 ;  /* 0x01c6000605007388 */ /* 0x0003e80000000400 */
[----:B0-----:R-:W4:Y:S04]  /*10020*/  LDL.LU R4, [R1+0x2c0] ;  /* 0x0002c00001047983 */ /* 0x001f280000300800 */
[----:B-1----:R-:W5:Y:S04]  /*10030*/  LDL.LU R6, [R1+0x2bc] ;  /* 0x0002bc0001067983 */ /* 0x002f680000300800 */
[----:B------:R-:W5:Y:S04]  /*10040*/  LDL.LU R28, [R1+0x2b8] ;  /* 0x0002b800011c7983 */ /* 0x000f680000300800 */
        /* <DEDUP_REMOVED lines=10> */
[----:B------:R-:W-:Y:S04]  /*100f0*/  STS.U16 [R5+0x1d600], R8 ;  /* 0x01d6000805007388 */ /* 0x000fe80000000400 */
[----:B------:R-:W5:Y:S04]  /*10100*/  LDL.LU R17, [R1+0x28c] ;  /* 0x00028c0001117983 */ /* 0x000f680000300800 */
[----:B------:R-:W-:Y:S04]  /*10110*/  STS.U16 [R5+0x1e600], R2 ;  /* 0x01e6000205007388 */ /* 0x000fe80000000400 */
[----:B------:R-:W5:Y:S04]  /*10120*/  LDL.LU R16, [R1+0x288] ;  /* 0x0002880001107983 */ /* 0x000f680000300800 */
[----:B------:R0:W-:Y:S04]  /*10130*/  STS.U16 [R5+0x1f600], R7 ;  /* 0x01f6000705007388 */ /* 0x0001e80000000400 */
[----:B------:R-:W5:Y:S04]  /*10140*/  LDL.LU R15, [R1+0x284] ;  /* 0x00028400010f7983 */ /* 0x000f680000300800 */
[----:B0-----:R-:W5:Y:S04]  /*10150*/  LDL.LU R7, [R1+0x280] ;  /* 0x0002800001077983 */ /* 0x001f680000300800 */
        /* <DEDUP_REMOVED lines=8> */
[----:B--2---:R-:W-:Y:S04]  /*101e0*/  STS.U16 [R5+0x20600], R3 ;  /* 0x0206000305007388 */ /* 0x004fe80000000400 */
[----:B---3--:R0:W-:Y:S04]  /*101f0*/  STS.U16 [R5+0x21600], R0 ;  /* 0x0216000005007388 */ /* 0x0081e80000000400 */
[----:B0-----:R-:W2:Y:S04]  /*10200*/  LDL.LU R0, [R1+0x244] ;  /* 0x0002440001007983 */ /* 0x001ea80000300800 */
[----:B------:R-:W3:Y:S04]  /*10210*/  LDL.LU R3, [R1+0x240] ;  /* 0x0002400001037983 */ /* 0x000ee80000300800 */
[----:B----4-:R0:W-:Y:S04]  /*10220*/  STS.U16 [R5+0x22600], R4 ;  /* 0x0226000405007388 */ /* 0x0101e80000000400 */
[----:B-----5:R1:W-:Y:S04]  /*10230*/  STS.U16 [R5+0x23600], R6 ;  /* 0x0236000605007388 */ /* 0x0203e80000000400 */
        /* <DEDUP_REMOVED lines=11> */
[----:B0-----:R-:W4:Y:S04]  /*102f0*/  LDL.LU R4, [R1+0x21c] ;  /* 0x00021c0001047983 */ /* 0x001f280000300800 */
[----:B------:R-:W-:Y:S04]  /*10300*/  STS.U16 [R5+0x2f600], R17 ;  /* 0x02f6001105007388 */ /* 0x000fe80000000400 */
[----:B-1----:R-:W5:Y:S04]  /*10310*/  LDL.LU R6, [R1+0x218] ;  /* 0x0002180001067983 */ /* 0x002f680000300800 */
[----:B------:R-:W-:Y:S04]  /*10320*/  STS.U16 [R5+0x30600], R16 ;  /* 0x0306001005007388 */ /* 0x000fe80000000400 */
[----:B------:R-:W-:Y:S04]  /*10330*/  STS.U16 [R5+0x31600], R15 ;  /* 0x0316000f05007388 */ /* 0x000fe80000000400 */
[----:B------:R0:W-:Y:S04]  /*10340*/  STS.U16 [R5+0x32600], R7 ;  /* 0x0326000705007388 */ /* 0x0001e80000000400 */
[----:B0-----:R-:W0:Y:S04]  /*10350*/  S2R R7, SR_TID.X ;  /* 0x0000000000077919 */ /* 0x001e280000002100 */
[----:B------:R-:W-:Y:S04]  /*10360*/  STS.U16 [R5+0x33600], R14 ;  /* 0x0336000e05007388 */ /* 0x000fe80000000400 */
[----:B------:R1:W-:Y:S04]  /*10370*/  STS.U16 [R5+0x34600], R13 ;  /* 0x0346000d05007388 */ /* 0x0003e80000000400 */
[----:B------:R-:W-:Y:S04]  /*10380*/  STS.U16 [R5+0x35600], R12 ;  /* 0x0356000c05007388 */ /* 0x000fe80000000400 */
[----:B------:R-:W-:Y:S04]  /*10390*/  STS.U16 [R5+0x36600], R11 ;  /* 0x0366000b05007388 */ /* 0x000fe80000000400 */
[----:B------:R-:W-:Y:S01]  /*103a0*/  STS.U16 [R5+0x37600], R10 ;  /* 0x0376000a05007388 */ /* 0x000fe20000000400 */
[----:B0-----:R-:W-:-:S03]  /*103b0*/  LOP3.LUT R7, R7, 0xff, RZ, 0xc0, !PT ;  /* 0x000000ff07077812 */ /* 0x001fc600078ec0ff */
[----:B------:R-:W-:Y:S01]  /*103c0*/  STS.U16 [R5+0x38600], R9 ;  /* 0x0386000905007388 */ /* 0x000fe20000000400 */
[----:B-1----:R-:W-:-:S03]  /*103d0*/  SHF.L.U32 R13, R7, 0x1, RZ ;  /* 0x00000001070d7819 */ /* 0x002fc600000006ff */
[----:B------:R-:W-:Y:S04]  /*103e0*/  STS.U16 [R5+0x39600], R8 ;  /* 0x0396000805007388 */ /* 0x000fe80000000400 */
[----:B------:R-:W-:Y:S04]  /*103f0*/  STS.U16 [R5+0x3a600], R2 ;  /* 0x03a6000205007388 */ /* 0x000fe80000000400 */
[----:B------:R-:W-:Y:S04]  /*10400*/  STL [R1+0x1bf8], R13 ;  /* 0x001bf80d01007387 */ /* 0x000fe80000100800 */
[----:B--2---:R0:W-:Y:S02]  /*10410*/  STS.U16 [R5+0x3b600], R0 ;  /* 0x03b6000005007388 */ /* 0x0041e40000000400 */
[----:B0-----:R-:W-:-:S02]  /*10420*/  LOP3.LUT R0, R13, 0x40, RZ, 0x3c, !PT ;  /* 0x000000400d007812 */ /* 0x001fc400078e3cff */
[----:B------:R-:W2:Y:S04]  /*10430*/  LDL.LU R13, [R1+0x840] ;  /* 0x00084000010d7983 */ /* 0x000ea80000300800 */
[----:B--2---:R0:W-:Y:S04]  /*10440*/  STL [R1+0x1c04], R13 ;  /* 0x001c040d01007387 */ /* 0x0041e80000100800 */
[----:B0-----:R-:W2:Y:S04]  /*10450*/  LDL.LU R13, [R1+0x498] ;  /* 0x00049800010d7983 */ /* 0x001ea80000300800 */
[----:B--2---:R0:W-:Y:S04]  /*10460*/  STL [R1+0x1c08], R13 ;  /* 0x001c080d01007387 */ /* 0x0041e80000100800 */
[----:B0-----:R-:W2:Y:S04]  /*10470*/  LDL.LU R13, [R1+0x204] ;  /* 0x00020400010d7983 */ /* 0x001ea80000300800 */
[----:B------:R-:W2:Y:S04]  /*10480*/  LDL.LU R29, [R1+0x884] ;  /* 0x00088400011d7983 */ /* 0x000ea80000300800 */
[----:B---3--:R-:W-:Y:S04]  /*10490*/  STS.U16 [R5+0x3c600], R3 ;  /* 0x03c6000305007388 */ /* 0x008fe80000000400 */
[----:B----4-:R-:W-:Y:S04]  /*104a0*/  STS.U16 [R5+0x3d600], R4 ;  /* 0x03d6000405007388 */ /* 0x010fe80000000400 */
[----:B-----5:R0:W-:Y:S01]  /*104b0*/  STS.U16 [R5+0x3e600], R6 ;  /* 0x03e6000605007388 */ /* 0x0201e20000000400 */
[----:B------:R-:W-:-:S03]  /*104c0*/  IMAD.SHL.U32 R7, R7, 0x2, RZ ;  /* 0x0000000207077824 */ /* 0x000fc600078e00ff */
[----:B--2---:R1:W-:Y:S04]  /*104d0*/  STL [R1+0x1c0c], R29 ;  /* 0x001c0c1d01007387 */ /* 0x0043e80000100800 */
[----:B------:R-:W2:Y:S04]  /*104e0*/  LDL.LU R28, [R1+0x7f4] ;  /* 0x0007f400011c7983 */ /* 0x000ea80000300800 */
[----:B------:R-:W3:Y:S04]  /*104f0*/  LDL.LU R27, [R1+0x8a8] ;  /* 0x0008a800011b7983 */ /* 0x000ee80000300800 */
[----:B------:R-:W4:Y:S04]  /*10500*/  LDL.LU R26, [R1+0x868] ;  /* 0x00086800011a7983 */ /* 0x000f280000300800 */
[----:B0-----:R-:W5:Y:S04]  /*10510*/  LDL.LU R6, [R1+0x824] ;  /* 0x0008240001067983 */ /* 0x001f680000300800 */
[----:B------:R-:W2:Y:S04]  /*10520*/  LDL.LU R25, [R1+0x7d4] ;  /* 0x0007d40001197983 */ /* 0x000ea80000300800 */
        /* <DEDUP_REMOVED lines=11> */
[----:B------:R-:W2:Y:S01]  /*105e0*/  LDL.LU R12, [R1+0x88c] ;  /* 0x00088c00010c7983 */ /* 0x000ea20000300800 */
[----:B-1----:R-:W-:-:S03]  /*105f0*/  LOP3.LUT R29, R7, 0x30, RZ, 0x3c, !PT ;  /* 0x00000030071d7812 */ /* 0x002fc600078e3cff */
        /* <DEDUP_REMOVED lines=9> */
[----:B------:R0:W-:Y:S04]  /*10690*/  STS.U16 [R29+0x3f600], R13 ;  /* 0x03f6000d1d007388 */ /* 0x0001e80000000400 */
[----:B0-----:R-:W2:Y:S04]  /*106a0*/  LDL.LU R29, [R1+0x1c0c] ;  /* 0x001c0c00011d7983 */ /* 0x001ea80000300800 */
[----:B------:R-:W2:Y:S04]  /*106b0*/  LDL.LU R13, [R1+0x1c08] ;  /* 0x001c0800010d7983 */ /* 0x000ea80000300800 */
[----:B--2---:R0:W-:Y:S04]  /*106c0*/  STS.U16 [R0+0x800], R13 ;  /* 0x0008000d00007388 */ /* 0x0041e80000000400 */
[----:B0-----:R-:W2:Y:S04]  /*106d0*/  LDL.LU R13, [R1+0x1c04] ;  /* 0x001c0400010d7983 */ /* 0x001ea80000300800 */
[----:B--2---:R-:W-:Y:S04]  /*106e0*/  STS.U16 [R0+0x1800], R13 ;  /* 0x0018000d00007388 */ /* 0x004fe80000000400 */
[----:B------:R-:W-:Y:S04]  /*106f0*/  STS.U16 [R0+0x2800], R29 ;  /* 0x0028001d00007388 */ /* 0x000fe80000000400 */
[----:B------:R-:W-:Y:S04]  /*10700*/  STS.U16 [R0+0x3800], R28 ;  /* 0x0038001c00007388 */ /* 0x000fe80000000400 */
[----:B---3--:R-:W-:Y:S04]  /*10710*/  STS.U16 [R0+0x4800], R27 ;  /* 0x0048001b00007388 */ /* 0x008fe80000000400 */
[----:B----4-:R-:W-:Y:S04]  /*10720*/  STS.U16 [R0+0x5800], R26 ;  /* 0x0058001a00007388 */ /* 0x010fe80000000400 */
[----:B-----5:R0:W-:Y:S04]  /*10730*/  STS.U16 [R0+0x6800], R6 ;  /* 0x0068000600007388 */ /* 0x0201e80000000400 */
[----:B0-----:R-:W2:Y:S04]  /*10740*/  LDL.LU R6, [R1+0x7e0] ;  /* 0x0007e00001067983 */ /* 0x001ea80000300800 */
[----:B------:R-:W3:Y:S04]  /*10750*/  LDL.LU R13, [R1+0x2d8] ;  /* 0x0002d800010d7983 */ /* 0x000ee80000300800 */
[----:B---3--:R0:W-:Y:S04]  /*10760*/  STL [R1+0x1bfc], R13 ;  /* 0x001bfc0d01007387 */ /* 0x0081e80000100800 */
[----:B0-----:R-:W3:Y:S04]  /*10770*/  LDL.LU R13, [R1+0x7b0] ;  /* 0x0007b000010d7983 */ /* 0x001ee80000300800 */
        /* <DEDUP_REMOVED lines=23> */
[----:B------:R-:W4:Y:S04]  /*108f0*/  LDL.LU R29, [R1+0x2c4] ;  /* 0x0002c400011d7983 */ /* 0x000f280000300800 */
[----:B------:R0:W-:Y:S04]  /*10900*/  STS.U16 [R0+0x1c800], R7 ;  /* 0x01c8000700007388 */ /* 0x0001e80000000400 */
[----:B------:R-:W5:Y:S04]  /*10910*/  LDL.LU R28, [R1+0x1d4] ;  /* 0x0001d400011c7983 */ /* 0x000f680000300800 */
[----:B0-----:R-:W4:Y:S04]  /*10920*/  LDL.LU R7, [R1+0x1d0] ;  /* 0x0001d00001077983 */ /* 0x001f280000300800 */
        /* <DEDUP_REMOVED lines=22> */
[----:B--2---:R0:W-:Y:S04]  /*10a90*/  STS.U16 [R0+0x1d800], R6 ;  /* 0x01d8000600007388 */ /* 0x0041e80000000400 */
[----:B------:R-:W2:Y:S04]  /*10aa0*/  LDL.LU R5, [R1+0x12c] ;  /* 0x00012c0001057983 */ /* 0x000ea80000300800 */
[----:B0-----:R-:W2:Y:S04]  /*10ab0*/  LDL.LU R6, [R1+0x128] ;  /* 0x0001280001067983 */ /* 0x001ea80000300800 */
[----:B---3--:R0:W-:Y:S04]  /*10ac0*/  STS.U16 [R0+0x1e800], R13 ;  /* 0x01e8000d00007388 */ /* 0x0081e80000000400 */
[----:B0-----:R-:W3:Y:S04]  /*10ad0*/  LDL.LU R13, [R1+0x1c00] ;  /* 0x001c0000010d7983 */ /* 0x001ee80000300800 */
[----:B---3--:R0:W-:Y:S04]  /*10ae0*/  STS.U16 [R0+0x1f800], R13 ;  /* 0x01f8000d00007388 */ /* 0x0081e80000000400 */
[----:B0-----:R-:W3:Y:S04]  /*10af0*/  LDL.LU R13, [R1+0x1bfc] ;  /* 0x001bfc00010d7983 */ /* 0x001ee80000300800 */
[----:B---3--:R0:W-:Y:S01]  /*10b00*/  STS.U16 [R0+0x20800], R13 ;  /* 0x0208000d00007388 */ /* 0x0081e20000000400 */
[----:B----4-:R-:W-:Y:S02]  /*10b10*/  STS.U16 [R0+0x21800], R29 ;  /* 0x0218001d00007388 */ /* 0x010fe40000000400 */
[----:B-----5:R-:W-:Y:S02]  /*10b20*/  STS.U16 [R0+0x22800], R28 ;  /* 0x0228001c00007388 */ /* 0x020fe40000000400 */
[----:B------:R1:W-:Y:S01]  /*10b30*/  STS.U16 [R0+0x23800], R7 ;  /* 0x0238000700007388 */ /* 0x0003e20000000400 */
[----:B0-----:R-:W3:Y:S01]  /*10b40*/  LDL.LU R13, [R1+0x1bf8] ;  /* 0x001bf800010d7983 */ /* 0x001ee20000300800 */
[----:B-1----:R-:W4:Y:S02]  /*10b50*/  LDL.LU R7, [R1+0x124] ;  /* 0x0001240001077983 */ /* 0x002f240000300800 */
[----:B------:R-:W5:Y:S02]  /*10b60*/  LDL.LU R29, [R1+0x110] ;  /* 0x00011000011d7983 */ /* 0x000f640000300800 */
[----:B-----5:R0:W-:Y:S04]  /*10b70*/  STL [R1+0x1bf0], R29 ;  /* 0x001bf01d01007387 */ /* 0x0201e80000100800 */
[----:B0-----:R-:W5:Y:S04]  /*10b80*/  LDL.LU R29, [R1+0x114] ;  /* 0x00011400011d7983 */ /* 0x001f680000300800 */
[----:B-----5:R0:W-:Y:S04]  /*10b90*/  STL [R1+0x1bf4], R29 ;  /* 0x001bf41d01007387 */ /* 0x0201e80000100800 */
[----:B0-----:R-:W5:Y:S01]  /*10ba0*/  LDL.LU R29, [R1+0x120] ;  /* 0x00012000011d7983 */ /* 0x001f620000300800 */
[----:B------:R-:W3:Y:S03]  /*10bb0*/  LDL.LU R28, [R1+0x888] ;  /* 0x00088800011c7983 */ /* 0x000ee60000300800 */
[----:B------:R0:W-:Y:S01]  /*10bc0*/  STS.U16 [R0+0x24800], R27 ;  /* 0x0248001b00007388 */ /* 0x0001e20000000400 */
[----:B------:R1:W-:Y:S02]  /*10bd0*/  STS.U16 [R0+0x25800], R26 ;  /* 0x0258001a00007388 */ /* 0x0003e40000000400 */
[----:B------:R0:W-:Y:S02]  /*10be0*/  STS.U16 [R0+0x26800], R25 ;  /* 0x0268001900007388 */ /* 0x0001e40000000400 */
[----:B------:R0:W-:Y:S01]  /*10bf0*/  STS.U16 [R0+0x27800], R24 ;  /* 0x0278001800007388 */ /* 0x0001e20000000400 */
        /* <DEDUP_REMOVED lines=16> */
[----:B------:R-:W-:Y:S01]  /*10d00*/  STS.U16 [R0+0x38800], R3 ;  /* 0x0388000300007388 */ /* 0x000fe20000000400 */
[----:B------:R-:W-:Y:S02]  /*10d10*/  STS.U16 [R0+0x39800], R4 ;  /* 0x0398000400007388 */ /* 0x000fe40000000400 */
[----:B--2---:R-:W-:Y:S02]  /*10d20*/  STS.U16 [R0+0x3a800], R5 ;  /* 0x03a8000500007388 */ /* 0x004fe40000000400 */
[----:B------:R-:W-:Y:S01]  /*10d30*/  STS.U16 [R0+0x3b800], R6 ;  /* 0x03b8000600007388 */ /* 0x000fe20000000400 */
[----:B----4-:R-:W-:Y:S04]  /*10d40*/  STS.U16 [R0+0x3c800], R7 ;  /* 0x03c8000700007388 */ /* 0x010fe80000000400 */
[----:B---3--:R2:W-:Y:S01]  /*10d50*/  STL [R1+0x1bec], R28 ;  /* 0x001bec1c01007387 */ /* 0x0085e20000100800 */
[----:B0-----:R-:W3:Y:S02]  /*10d60*/  LDL.LU R27, [R1+0x828] ;  /* 0x00082800011b7983 */ /* 0x001ee40000300800 */
[----:B-1----:R-:W4:Y:S02]  /*10d70*/  LDL.LU R26, [R1+0x87c] ;  /* 0x00087c00011a7983 */ /* 0x002f240000300800 */
[----:B------:R-:W3:Y:S01]  /*10d80*/  LDL.LU R25, [R1+0x7ec] ;  /* 0x0007ec0001197983 */ /* 0x000ee20000300800 */
[----:B------:R-:W3:Y:S01]  /*10d90*/  LDL.LU R24, [R1+0x8a4] ;  /* 0x0008a40001187983 */ /* 0x000ee20000300800 */
[----:B------:R-:W3:Y:S02]  /*10da0*/  LDL.LU R23, [R1+0x864] ;  /* 0x0008640001177983 */ /* 0x000ee40000300800 */
[----:B------:R-:W3:Y:S02]  /*10db0*/  LDL.LU R22, [R1+0x820] ;  /* 0x0008200001167983 */ /* 0x000ee40000300800 */
        /* <DEDUP_REMOVED lines=14> */
[C---:B--2---:R-:W-:Y:S01]  /*10ea0*/  LOP3.LUT R28, R13.reuse, 0x40, RZ, 0x3c, !PT ;  /* 0x000000400d1c7812 */ /* 0x044fe200078e3cff */
[----:B------:R-:W2:Y:S02]  /*10eb0*/  LDL.LU R3, [R1+0x788] ;  /* 0x0007880001037983 */ /* 0x000ea40000300800 */
[----:B------:R-:W2:Y:S01]  /*10ec0*/  LDL.LU R4, [R1+0x784] ;  /* 0x0007840001047983 */ /* 0x000ea20000300800 */
[----:B------:R-:W2:Y:S01]  /*10ed0*/  LDL.LU R0, [R1+0x780] ;  /* 0x0007800001007983 */ /* 0x000ea20000300800 */
[----:B------:R-:W2:Y:S02]  /*10ee0*/  LDL.LU R6, [R1+0x77c] ;  /* 0x00077c0001067983 */ /* 0x000ea40000300800 */
[----:B------:R-:W2:Y:S01]  /*10ef0*/  LDL.LU R7, [R1+0x778] ;  /* 0x0007780001077983 */ /* 0x000ea20000300800 */
[----:B-----5:R0:W-:Y:S04]  /*10f00*/  STS.U16 [R28+0x3d800], R29 ;  /* 0x03d8001d1c007388 */ /* 0x0201e80000000400 */
[----:B0-----:R-:W5:Y:S04]  /*10f10*/  LDL.LU R29, [R1+0x1bf4] ;  /* 0x001bf400011d7983 */ /* 0x001f680000300800 */
[----:B-----5:R0:W-:Y:S04]  /*10f20*/  STS.U16 [R28+0x3e800], R29 ;  /* 0x03e8001d1c007388 */ /* 0x0201e80000000400 */
[----:B0-----:R-:W5:Y:S01]  /*10f30*/  LDL.LU R29, [R1+0x1bf0] ;  /* 0x001bf000011d7983 */ /* 0x001f620000300800 */
[----:B------:R-:W-:-:S03]  /*10f40*/  LOP3.LUT R5, R13, 0x50, RZ, 0x3c, !PT ;  /* 0x000000500d057812 */ /* 0x000fc600078e3cff */
[----:B-----5:R0:W-:Y:S04]  /*10f50*/  STS.U16 [R28+0x3f800], R29 ;  /* 0x03f8001d1c007388 */ /* 0x0201e80000000400 */
[----:B0-----:R-:W5:Y:S01]  /*10f60*/  LDL.LU R28, [R1+0x1bec] ;  /* 0x001bec00011c7983 */ /* 0x001f620000300800 */
[----:B------:R0:W-:Y:S03]  /*10f70*/  STL [R1+0x1bdc], R13 ;  /* 0x001bdc0d01007387 */ /* 0x0001e60000100800 */
[----:B0-----:R-:W2:Y:S04]  /*10f80*/  LDL.LU R13, [R1+0x764] ;  /* 0x00076400010d7983 */ /* 0x001ea80000300800 */
[----:B--2---:R0:W-:Y:S04]  /*10f90*/  STL [R1+0x1be0], R13 ;  /* 0x001be00d01007387 */ /* 0x0041e80000100800 */
[----:B0-----:R-:W2:Y:S04]  /*10fa0*/  LDL.LU R13, [R1+0x768] ;  /* 0x00076800010d7983 */ /* 0x001ea80000300800 */
[----:B--2---:R0:W-:Y:S04]  /*10fb0*/  STL [R1+0x1be4], R13 ;  /* 0x001be40d01007387 */ /* 0x0041e80000100800 */
[----:B0-----:R-:W2:Y:S04]  /*10fc0*/  LDL.LU R13, [R1+0x76c] ;  /* 0x00076c00010d7983 */ /* 0x001ea80000300800 */
[----:B-----5:R-:W-:Y:S01]  /*10fd0*/  STS.U16 [R5+0xa00], R28 ;  /* 0x000a001c05007388 */ /* 0x020fe20000000400 */
[----:B---3--:R-:W-:Y:S02]  /*10fe0*/  STS.U16 [R5+0x1a00], R27 ;  /* 0x001a001b05007388 */ /* 0x008fe40000000400 */
[----:B----4-:R-:W-:Y:S02]  /*10ff0*/  STS.U16 [R5+0x2a00], R26 ;  /* 0x002a001a05007388 */ /* 0x010fe40000000400 */
[----:B------:R-:W-:Y:S01]  /*11000*/  STS.U16 [R5+0x3a00], R25 ;  /* 0x003a001905007388 */ /* 0x000fe20000000400 */
[----:B------:R-:W-:Y:S01]  /*11010*/  STS.U16 [R5+0x4a00], R24 ;  /* 0x004a001805007388 */ /* 0x000fe20000000400 */
[----:B------:R-:W-:Y:S02]  /*11020*/  STS.U16 [R5+0x5a00], R23 ;  /* 0x005a001705007388 */ /* 0x000fe40000000400 */
[----:B------:R-:W-:Y:S02]  /*11030*/  STS.U16 [R5+0x6a00], R22 ;  /* 0x006a001605007388 */ /* 0x000fe40000000400 */
        /* <DEDUP_REMOVED lines=15> */
[----:B------:R-:W-:Y:S01]  /*11130*/  STS.U16 [R5+0x16a00], R4 ;  /* 0x016a000405007388 */ /* 0x000fe20000000400 */
[----:B--2---:R0:W-:Y:S04]  /*11140*/  STL [R1+0x1be8], R13 ;  /* 0x001be80d01007387 */ /* 0x0041e80000100800 */
[----:B0-----:R-:W2:Y:S01]  /*11150*/  LDL.LU R13, [R1+0x770] ;  /* 0x00077000010d7983 */ /* 0x001ea20000300800 */
[----:B------:R-:W3:Y:S02]  /*11160*/  LDL.LU R2, [R1+0x760] ;  /* 0x0007600001027983 */ /* 0x000ee40000300800 */
[----:B------:R-:W4:Y:S02]  /*11170*/  LDL.LU R3, [R1+0x75c] ;  /* 0x00075c0001037983 */ /* 0x000f240000300800 */
[----:B------:R0:W-:Y:S01]  /*11180*/  STS.U16 [R5+0x17a00], R0 ;  /* 0x017a000005007388 */ /* 0x0001e20000000400 */
[----:B------:R-:W5:Y:S04]  /*11190*/  LDL.LU R4, [R1+0x2d4] ;  /* 0x0002d40001047983 */ /* 0x000f680000300800 */
[----:B------:R1:W-:Y:S01]  /*111a0*/  STS.U16 [R5+0x18a00], R6 ;  /* 0x018a000605007388 */ /* 0x0003e20000000400 */
[----:B------:R1:W-:Y:S03]  /*111b0*/  STS.U16 [R5+0x19a00], R7 ;  /* 0x019a000705007388 */ /* 0x0003e60000000400 */
[----:B0-----:R-:W3:Y:S01]  /*111c0*/  LDL.LU R0, [R1+0x200] ;  /* 0x0002000001007983 */ /* 0x001ee20000300800 */
[----:B-1----:R-:W3:Y:S02]  /*111d0*/  LDL.LU R6, [R1+0x10c] ;  /* 0x00010c0001067983 */ /* 0x002ee40000300800 */
        /* <DEDUP_REMOVED lines=22> */
[----:B--2---:R0:W-:Y:S04]  /*11340*/  STS.U16 [R5+0x1aa00], R13 ;  /* 0x01aa000d05007388 */ /* 0x0041e80000000400 */
[----:B0-----:R-:W2:Y:S04]  /*11350*/  LDL.LU R13, [R1+0x1be8] ;  /* 0x001be800010d7983 */ /* 0x001ea80000300800 */
[----:B--2---:R0:W-:Y:S04]  /*11360*/  STS.U16 [R5+0x1ba00], R13 ;  /* 0x01ba000d05007388 */ /* 0x0041e80000000400 */
[----:B0-----:R-:W2:Y:S04]  /*11370*/  LDL.LU R13, [R1+0x1be4] ;  /* 0x001be400010d7983 */ /* 0x001ea80000300800 */
[----:B--2---:R0:W-:Y:S04]  /*11380*/  STS.U16 [R5+0x1ca00], R13 ;  /* 0x01ca000d05007388 */ /* 0x0041e80000000400 */
[----:B0-----:R-:W2:Y:S04]  /*11390*/  LDL.LU R13, [R1+0x1be0] ;  /* 0x001be000010d7983 */ /* 0x001ea80000300800 */
[----:B--2---:R0:W-:Y:S01]  /*113a0*/  STS.U16 [R5+0x1da00], R13 ;  /* 0x01da000d05007388 */ /* 0x0041e20000000400 */
[----:B---3--:R1:W-:Y:S02]  /*113b0*/  STS.U16 [R5+0x1ea00], R2 ;  /* 0x01ea000205007388 */ /* 0x0083e40000000400 */
[----:B----4-:R2:W-:Y:S02]  /*113c0*/  STS.U16 [R5+0x1fa00], R3 ;  /* 0x01fa000305007388 */ /* 0x0105e40000000400 */
[----:B-----5:R3:W-:Y:S01]  /*113d0*/  STS.U16 [R5+0x20a00], R4 ;  /* 0x020a000405007388 */ /* 0x0207e20000000400 */
[----:B------:R4:W-:Y:S01]  /*113e0*/  STS.U16 [R5+0x21a00], R0 ;  /* 0x021a000005007388 */ /* 0x0009e20000000400 */
[----:B------:R4:W-:Y:S03]  /*113f0*/  STS.U16 [R5+0x22a00], R6 ;  /* 0x022a000605007388 */ /* 0x0009e60000000400 */
[----:B0-----:R-:W5:Y:S01]  /*11400*/  LDL.LU R13, [R1+0x1bdc] ;  /* 0x001bdc00010d7983 */ /* 0x001f620000300800 */
[----:B-1----:R-:W5:Y:S02]  /*11410*/  LDL.LU R2, [R1+0x1bd8] ;  /* 0x001bd80001027983 */ /* 0x002f640000300800 */
[----:B--2---:R-:W2:Y:S02]  /*11420*/  LDL.LU R3, [R1+0x1bd4] ;  /* 0x001bd40001037983 */ /* 0x004ea40000300800 */
[----:B---3--:R-:W3:Y:S01]  /*11430*/  LDL.LU R4, [R1+0x1bd0] ;  /* 0x001bd00001047983 */ /* 0x008ee20000300800 */
[----:B----4-:R-:W4:Y:S01]  /*11440*/  LDL.LU R0, [R1+0x1bcc] ;  /* 0x001bcc0001007983 */ /* 0x010f220000300800 */
[----:B------:R-:W2:Y:S03]  /*11450*/  LDL.LU R6, [R1+0x1bc8] ;  /* 0x001bc80001067983 */ /* 0x000ea60000300800 */
[----:B------:R0:W-:Y:S04]  /*11460*/  STS.U16 [R5+0x23a00], R7 ;  /* 0x023a000705007388 */ /* 0x0001e80000000400 */
[----:B0-----:R-:W2:Y:S01]  /*11470*/  LDL.LU R7, [R1+0x1bc4] ;  /* 0x001bc40001077983 */ /* 0x001ea20000300800 */
[----:B------:R0:W-:Y:S02]  /*11480*/  STS.U16 [R5+0x24a00], R29 ;  /* 0x024a001d05007388 */ /* 0x0001e40000000400 */
[----:B------:R1:W-:Y:S02]  /*11490*/  STS.U16 [R5+0x25a00], R28 ;  /* 0x025a001c05007388 */ /* 0x0003e40000000400 */
[----:B------:R1:W-:Y:S01]  /*114a0*/  STS.U16 [R5+0x26a00], R27 ;  /* 0x026a001b05007388 */ /* 0x0003e20000000400 */
[----:B------:R1:W-:Y:S01]  /*114b0*/  STS.U16 [R5+0x27a00], R26 ;  /* 0x027a001a05007388 */ /* 0x0003e20000000400 */
[----:B------:R1:W-:Y:S02]  /*114c0*/  STS.U16 [R5+0x28a00], R25 ;  /* 0x028a001905007388 */ /* 0x0003e40000000400 */
[----:B------:R1:W-:Y:S01]  /*114d0*/  STS.U16 [R5+0x29a00], R24 ;  /* 0x029a001805007388 */ /* 0x0003e20000000400 */
[----:B0-----:R-:W3:Y:S01]  /*114e0*/  LDL.LU R29, [R1+0x7f8] ;  /* 0x0007f800011d7983 */ /* 0x001ee20000300800 */
[----:B-1----:R-:W3:Y:S03]  /*114f0*/  LDL.LU R28, [R1+0x86c] ;  /* 0x00086c00011c7983 */ /* 0x002ee60000300800 */
[----:B------:R-:W3:Y:S01]  /*11500*/  LDL.LU R27, [R1+0x7d8] ;  /* 0x0007d800011b7983 */ /* 0x000ee20000300800 */
[----:B------:R-:W3:Y:S03]  /*11510*/  LDL.LU R26, [R1+0x89c] ;  /* 0x00089c00011a7983 */ /* 0x000ee60000300800 */
[----:B------:R-:W3:Y:S04]  /*11520*/  LDL.LU R25, [R1+0x858] ;  /* 0x0008580001197983 */ /* 0x000ee80000300800 */
[----:B------:R0:W-:Y:S01]  /*11530*/  STS.U16 [R5+0x2aa00], R23 ;  /* 0x02aa001705007388 */ /* 0x0001e20000000400 */
[----:B------:R-:W3:Y:S02]  /*11540*/  LDL.LU R24, [R1+0x818] ;  /* 0x0008180001187983 */ /* 0x000ee40000300800 */
[----:B------:R1:W-:Y:S02]  /*11550*/  STS.U16 [R5+0x2ba00], R22 ;  /* 0x02ba001605007388 */ /* 0x0003e40000000400 */
[----:B------:R1:W-:Y:S01]  /*11560*/  STS.U16 [R5+0x2ca00], R21 ;  /* 0x02ca001505007388 */ /* 0x0003e20000000400 */
[----:B------:R1:W-:Y:S01]  /*11570*/  STS.U16 [R5+0x2da00], R20 ;  /* 0x02da001405007388 */ /* 0x0003e20000000400 */
[----:B------:R1:W-:Y:S02]  /*11580*/  STS.U16 [R5+0x2ea00], R19 ;  /* 0x02ea001305007388 */ /* 0x0003e40000000400 */
[----:B------:R1:W-:Y:S01]  /*11590*/  STS.U16 [R5+0x2fa00], R18 ;  /* 0x02fa001205007388 */ /* 0x0003e20000000400 */
[----:B0-----:R-:W3:Y:S01]  /*115a0*/  LDL.LU R23, [R1+0x7c4] ;  /* 0x0007c40001177983 */ /* 0x001ee20000300800 */
[----:B-1----:R-:W3:Y:S03]  /*115b0*/  LDL.LU R22, [R1+0x8b0] ;  /* 0x0008b00001167983 */ /* 0x002ee60000300800 */
[----:B------:R-:W3:Y:S04]  /*115c0*/  LDL.LU R21, [R1+0x890] ;  /* 0x0008900001157983 */ /* 0x000ee80000300800 */
[----:B------:R-:W3:Y:S01]  /*115d0*/  LDL.LU R20, [R1+0x874] ;  /* 0x0008740001147983 */ /* 0x000ee20000300800 */
[----:B------:R-:W3:Y:S02]  /*115e0*/  LDL.LU R19, [R1+0x84c] ;  /* 0x00084c0001137983 */ /* 0x000ee40000300800 */
[----:B------:R0:W-:Y:S02]  /*115f0*/  STS.U16 [R5+0x30a00], R17 ;  /* 0x030a001105007388 */ /* 0x0001e40000000400 */
[----:B------:R-:W3:Y:S01]  /*11600*/  LDL.LU R18, [R1+0x834] ;  /* 0x0008340001127983 */ /* 0x000ee20000300800 */
[----:B------:R1:W-:Y:S01]  /*11610*/  STS.U16 [R5+0x31a00], R16 ;  /* 0x031a001005007388 */ /* 0x0003e20000000400 */
[----:B------:R1:W-:Y:S02]  /*11620*/  STS.U16 [R5+0x32a00], R15 ;  /* 0x032a000f05007388 */ /* 0x0003e40000000400 */
[----:B------:R1:W-:Y:S02]  /*11630*/  STS.U16 [R5+0x33a00], R14 ;  /* 0x033a000e05007388 */ /* 0x0003e40000000400 */
[----:B------:R1:W-:Y:S01]  /*11640*/  STS.U16 [R5+0x34a00], R12 ;  /* 0x034a000c05007388 */ /* 0x0003e20000000400 */
[----:B------:R1:W-:Y:S04]  /*11650*/  STS.U16 [R5+0x35a00], R11 ;  /* 0x035a000b05007388 */ /* 0x0003e80000000400 */
        /* <DEDUP_REMOVED lines=8> */
[----:B------:R1:W-:Y:S03]  /*116e0*/  STS.U16 [R5+0x38a00], R8 ;  /* 0x038a000805007388 */ /* 0x0003e60000000400 */
[----:B0-----:R-:W3:Y:S01]  /*116f0*/  LDL.LU R10, [R1+0x3c0] ;  /* 0x0003c000010a7983 */ /* 0x001ee20000300800 */
[----:B-1----:R-:W3:Y:S02]  /*11700*/  LDL.LU R9, [R1+0x3a8] ;  /* 0x0003a80001097983 */ /* 0x002ee40000300800 */
[----:B------:R-:W3:Y:S01]  /*11710*/  LDL.LU R8, [R1+0x390] ;  /* 0x0003900001087983 */ /* 0x000ee20000300800 */
[----:B--2---:R0:W-:Y:S01]  /*11720*/  STS.U16 [R5+0x39a00], R7 ;  /* 0x039a000705007388 */ /* 0x0041e20000000400 */
[----:B------:R1:W-:Y:S03]  /*11730*/  STS.U16 [R5+0x3aa00], R6 ;  /* 0x03aa000605007388 */ /* 0x0003e60000000400 */
[----:B0-----:R-:W2:Y:S01]  /*11740*/  LDL.LU R7, [R1+0x844] ;  /* 0x0008440001077983 */ /* 0x001ea20000300800 */
[----:B-1----:R-:W2:Y:S01]  /*11750*/  LDL.LU R5, [R1+0x1bc0] ;  /* 0x001bc00001057983 */ /* 0x002ea20000300800 */
[C---:B-----5:R-:W-:Y:S01]  /*11760*/  LOP3.LUT R6, R13.reuse, 0x50, RZ, 0x3c, !PT ;  /* 0x000000500d067812 */ /* 0x060fe200078e3cff */
[----:B------:R-:W-:-:S04]  /*11770*/  LOP3.LUT R13, R13, 0x60, RZ, 0x3c, !PT ;  /* 0x000000600d0d7812 */ /* 0x000fc800078e3cff */
[----:B--2---:R-:W-:Y:S01]  /*11780*/  STS.U16 [R6+0x3ba00], R5 ;  /* 0x03ba000506007388 */ /* 0x004fe20000000400 */
[----:B----4-:R-:W-:Y:S02]  /*11790*/  STS.U16 [R6+0x3ca00], R0 ;  /* 0x03ca000006007388 */ /* 0x010fe40000000400 */
[----:B---3--:R-:W-:Y:S02]  /*117a0*/  STS.U16 [R6+0x3da00], R4 ;  /* 0x03da000406007388 */ /* 0x008fe40000000400 */
        /* <DEDUP_REMOVED lines=14> */
[----:B------:R0:W-:Y:S03]  /*11890*/  STS.U16 [R13+0xcc00], R18 ;  /* 0x00cc00120d007388 */ /* 0x0001e60000000400 */
[----:B0-----:R-:W2:Y:S04]  /*118a0*/  LDL.LU R18, [R1+0x330] ;  /* 0x0003300001127983 */ /* 0x001ea80000300800 */
[----:B--2---:R0:W-:Y:S04]  /*118b0*/  STL [R1+0x1bb4], R18 ;  /* 0x001bb41201007387 */ /* 0x0041e80000100800 */
[----:B0-----:R-:W2:Y:S04]  /*118c0*/  LDL.LU R18, [R1+0x348] ;  /* 0x0003480001127983 */ /* 0x001ea80000300800 */
[----:B--2---:R0:W-:Y:S04]  /*118d0*/  STL [R1+0x1bb8], R18 ;  /* 0x001bb81201007387 */ /* 0x0041e80000100800 */
[----:B0-----:R-:W2:Y:S01]  /*118e0*/  LDL.LU R18, [R1+0x360] ;  /* 0x0003600001127983 */ /* 0x001ea20000300800 */
        /* <DEDUP_REMOVED lines=8> */
[----:B------:R-:W-:Y:S03]  /*11970*/  STS.U16 [R13+0x15c00], R8 ;  /* 0x015c00080d007388 */ /* 0x000fe60000000400 */
[----:B--2---:R0:W-:Y:S04]  /*11980*/  STL [R1+0x1bbc], R18 ;  /* 0x001bbc1201007387 */ /* 0x0041e80000100800 */
[----:B0-----:R-:W2:Y:S01]  /*11990*/  LDL.LU R18, [R1+0x378] ;  /* 0x0003780001127983 */ /* 0x001ea20000300800 */
[----:B------:R-:W3:Y:S02]  /*119a0*/  LDL.LU R17, [R1+0x320] ;  /* 0x0003200001117983 */ /* 0x000ee40000300800 */
[----:B------:R-:W4:Y:S02]  /*119b0*/  LDL.LU R16, [R1+0x314] ;  /* 0x0003140001107983 */ /* 0x000f240000300800 */
[----:B------:R-:W5:Y:S01]  /*119c0*/  LDL.LU R15, [R1+0x308] ;  /* 0x00030800010f7983 */ /* 0x000f620000300800 */
        /* <DEDUP_REMOVED lines=23> */
[----:B------:R-:W3:Y:S01]  /*11b40*/  LDL.LU R19, [R1] ;  /* 0x0000000001137983 */ /* 0x000ee20000300800 */
        /* <DEDUP_REMOVED lines=18> */
[----:B------:R0:W-:Y:S01]  /*11c70*/  STS.U16 [R13+0x1fc00], R11 ;  /* 0x01fc000b0d007388 */ /* 0x0001e20000000400 */
[----:B------:R1:W-:Y:S02]  /*11c80*/  STS.U16 [R13+0x20c00], R10 ;  /* 0x020c000a0d007388 */ /* 0x0003e40000000400 */
[----:B------:R1:W-:Y:S02]  /*11c90*/  STS.U16 [R13+0x21c00], R9 ;  /* 0x021c00090d007388 */ /* 0x0003e40000000400 */
[----:B------:R1:W-:Y:S01]  /*11ca0*/  STS.U16 [R13+0x22c00], R8 ;  /* 0x022c00080d007388 */ /* 0x0003e20000000400 */
[----:B0-----:R-:W2:Y:S01]  /*11cb0*/  LDL.LU R11, [R1+0x1b98] ;  /* 0x001b9800010b7983 */ /* 0x001ea20000300800 */
[----:B-1----:R-:W2:Y:S02]  /*11cc0*/  LDL.LU R10, [R1+0x1b94] ;  /* 0x001b9400010a7983 */ /* 0x002ea40000300800 */
[----:B------:R-:W2:Y:S02]  /*11cd0*/  LDL.LU R9, [R1+0x1b90] ;  /* 0x001b900001097983 */ /* 0x000ea40000300800 */
[----:B------:R-:W2:Y:S01]  /*11ce0*/  LDL.LU R8, [R1+0x1b8c] ;  /* 0x001b8c0001087983 */ /* 0x000ea20000300800 */
        /* <DEDUP_REMOVED lines=18> */
[----:B0-----:R-:W3:Y:S01]  /*11e10*/  LDL.LU R19, [R1+0x7c8] ;  /* 0x0007c80001137983 */ /* 0x001ee20000300800 */
        /* <DEDUP_REMOVED lines=15> */
[----:B------:R-:W3:Y:S04]  /*11f10*/  LDL.LU R20, [R1+0x3a0] ;  /* 0x0003a00001147983 */ /* 0x000ee80000300800 */
[----:B--2---:R0:W-:Y:S01]  /*11f20*/  STS.U16 [R13+0x35c00], R8 ;  /* 0x035c00080d007388 */ /* 0x0041e20000000400 */
[----:B------:R1:W-:Y:S02]  /*11f30*/  STS.U16 [R13+0x36c00], R9 ;  /* 0x036c00090d007388 */ /* 0x0003e40000000400 */
[----:B------:R2:W-:Y:S02]  /*11f40*/  STS.U16 [R13+0x37c00], R10 ;  /* 0x037c000a0d007388 */ /* 0x0005e40000000400 */
[----:B------:R4:W-:Y:S01]  /*11f50*/  STS.U16 [R13+0x38c00], R11 ;  /* 0x038c000b0d007388 */ /* 0x0009e20000000400 */
[----:B------:R5:W-:Y:S04]  /*11f60*/  STS.U16 [R13+0x39c00], R12 ;  /* 0x039c000c0d007388 */ /* 0x000be80000000400 */
[----:B0-----:R-:W3:Y:S01]  /*11f70*/  LDL.LU R8, [R1+0x894] ;  /* 0x0008940001087983 */ /* 0x001ee20000300800 */
[----:B-1----:R-:W3:Y:S02]  /*11f80*/  LDL.LU R9, [R1+0x85c] ;  /* 0x00085c0001097983 */ /* 0x002ee40000300800 */
[----:B--2---:R-:W2:Y:S02]  /*11f90*/  LDL.LU R10, [R1+0x7dc] ;  /* 0x0007dc00010a7983 */ /* 0x004ea40000300800 */
[----:B----4-:R-:W4:Y:S01]  /*11fa0*/  LDL.LU R11, [R1+0x800] ;  /* 0x00080000010b7983 */ /* 0x010f220000300800 */
[----:B-----5:R-:W5:Y:S04]  /*11fb0*/  LDL.LU R13, [R1+0x1b88] ;  /* 0x001b8800010d7983 */ /* 0x020f680000300800 */
[----:B------:R-:W0:Y:S02]  /*11fc0*/  S2R R0, SR_TID.X ;  /* 0x0000000000007919 */ /* 0x000e240000002100 */
[----:B0-----:R-:W-:-:S04]  /*11fd0*/  LOP3.LUT R0, R0, 0xff, RZ, 0xc0, !PT ;  /* 0x000000ff00007812 */ /* 0x001fc800078ec0ff */
[----:B------:R-:W-:-:S04]  /*11fe0*/  SHF.L.U32 R0, R0, 0x1, RZ ;  /* 0x0000000100007819 */ /* 0x000fc800000006ff */
[C---:B------:R-:W-:Y:S01]  /*11ff0*/  LOP3.LUT R12, R0.reuse, 0x60, RZ, 0x3c, !PT ;  /* 0x00000060000c7812 */ /* 0x040fe200078e3cff */
[----:B------:R-:W-:-:S04]  /*12000*/  LOP3.LUT R0, R0, 0x70, RZ, 0x3c, !PT ;  /* 0x0000007000007812 */ /* 0x000fc800078e3cff */
[----:B-----5:R-:W-:Y:S01]  /*12010*/  STS.U16 [R12+0x3ac00], R13 ;  /* 0x03ac000d0c007388 */ /* 0x020fe20000000400 */
[----:B------:R-:W-:Y:S02]  /*12020*/  STS.U16 [R12+0x3bc00], R14 ;  /* 0x03bc000e0c007388 */ /* 0x000fe40000000400 */
[----:B---3--:R-:W-:Y:S02]  /*12030*/  STS.U16 [R12+0x3cc00], R15 ;  /* 0x03cc000f0c007388 */ /* 0x008fe40000000400 */
[----:B------:R-:W-:Y:S01]  /*12040*/  STS.U16 [R12+0x3dc00], R16 ;  /* 0x03dc00100c007388 */ /* 0x000fe20000000400 */
[----:B------:R-:W-:Y:S01]  /*12050*/  STS.U16 [R12+0x3ec00], R17 ;  /* 0x03ec00110c007388 */ /* 0x000fe20000000400 */
[----:B------:R-:W-:Y:S02]  /*12060*/  STS.U16 [R12+0x3fc00], R18 ;  /* 0x03fc00120c007388 */ /* 0x000fe40000000400 */
[----:B----4-:R-:W-:Y:S02]  /*12070*/  STS.U16 [R0+0xe00], R11 ;  /* 0x000e000b00007388 */ /* 0x010fe40000000400 */
[----:B--2---:R-:W-:Y:S01]  /*12080*/  STS.U16 [R0+0x1e00], R10 ;  /* 0x001e000a00007388 */ /* 0x004fe20000000400 */
[----:B------:R-:W-:Y:S01]  /*12090*/  STS.U16 [R0+0x2e00], R9 ;  /* 0x002e000900007388 */ /* 0x000fe20000000400 */
[----:B------:R0:W-:Y:S02]  /*120a0*/  STS.U16 [R0+0x3e00], R19 ;  /* 0x003e001300007388 */ /* 0x0001e40000000400 */
[----:B------:R-:W-:Y:S02]  /*120b0*/  STS.U16 [R0+0x4e00], R8 ;  /* 0x004e000800007388 */ /* 0x000fe40000000400 */
[----:B------:R-:W-:Y:S01]  /*120c0*/  STS.U16 [R0+0x5e00], R2 ;  /* 0x005e000200007388 */ /* 0x000fe20000000400 */
[----:B------:R-:W-:Y:S01]  /*120d0*/  STS.U16 [R0+0x6e00], R3 ;  /* 0x006e000300007388 */ /* 0x000fe20000000400 */
[----:B------:R-:W-:Y:S02]  /*120e0*/  STS.U16 [R0+0x7e00], R4 ;  /* 0x007e000400007388 */ /* 0x000fe40000000400 */
[----:B------:R-:W-:Y:S02]  /*120f0*/  STS.U16 [R0+0x8e00], R5 ;  /* 0x008e000500007388 */ /* 0x000fe40000000400 */
[----:B------:R-:W-:Y:S01]  /*12100*/  STS.U16 [R0+0x9e00], R6 ;  /* 0x009e000600007388 */ /* 0x000fe20000000400 */
[----:B------:R-:W-:Y:S04]  /*12110*/  STS.U16 [R0+0xae00], R7 ;  /* 0x00ae000700007388 */ /* 0x000fe80000000400 */
[----:B0-----:R-:W2:Y:S01]  /*12120*/  LDL.LU R19, [R1+0x388] ;  /* 0x0003880001137983 */ /* 0x001ea20000300800 */
[----:B------:R0:W-:Y:S03]  /*12130*/  STS.U16 [R0+0xbe00], R29 ;  /* 0x00be001d00007388 */ /* 0x0001e60000000400 */
[----:B0-----:R-:W3:Y:S04]  /*12140*/  LDL.LU R29, [R1+0x340] ;  /* 0x00034000011d7983 */ /* 0x001ee80000300800 */
[----:B---3--:R0:W-:Y:S04]  /*12150*/  STL [R1+0x1b80], R29 ;  /* 0x001b801d01007387 */ /* 0x0081e80000100800 */
[----:B0-----:R-:W3:Y:S01]  /*12160*/  LDL.LU R29, [R1+0x358] ;  /* 0x00035800011d7983 */ /* 0x001ee20000300800 */
        /* <DEDUP_REMOVED lines=9> */
[----:B--2---:R-:W-:Y:S01]  /*12200*/  STS.U16 [R0+0x15e00], R19 ;  /* 0x015e001300007388 */ /* 0x004fe20000000400 */
[----:B---3--:R0:W-:Y:S04]  /*12210*/  STL [R1+0x1b84], R29 ;  /* 0x001b841d01007387 */ /* 0x0081e80000100800 */
        /* <DEDUP_REMOVED lines=48> */
[----:B------:R1:W-:Y:S01]  /*12520*/  STS.U16 [R0+0x22e00], R20 ;  /* 0x022e001400007388 */ /* 0x0003e20000000400 */
[----:B------:R1:W-:Y:S03]  /*12530*/  STS.U16 [R0+0x23e00], R19 ;  /* 0x023e001300007388 */ /* 0x0003e60000000400 */
[----:B0-----:R-:W2:Y:S01]  /*12540*/  LDL.LU R23, [R1+0x1b64] ;  /* 0x001b640001177983 */ /* 0x001ea20000300800 */
[----:B-1----:R-:W2:Y:S03]  /*12550*/  LDL.LU R22, [R1+0x1b60] ;  /* 0x001b600001167983 */ /* 0x002ea60000300800 */
[----:B------:R-:W2:Y:S01]  /*12560*/  LDL.LU R7, [R1+0x804] ;  /* 0x0008040001077983 */ /* 0x000ea20000300800 */
[----:B------:R-:W2:Y:S03]  /*12570*/  LDL.LU R21, [R1+0x1b5c] ;  /* 0x001b5c0001157983 */ /* 0x000ea60000300800 */
[----:B------:R-:W2:Y:S01]  /*12580*/  LDL.LU R20, [R1+0x1b58] ;  /* 0x001b580001147983 */ /* 0x000ea20000300800 */
[----:B------:R-:W2:Y:S03]  /*12590*/  LDL.LU R19, [R1+0x1b54] ;  /* 0x001b540001137983 */ /* 0x000ea60000300800 */
        /* <DEDUP_REMOVED lines=11> */
[----:B------:R0:W-:Y:S01]  /*12650*/  STS.U16 [R0+0x2fe00], R2 ;  /* 0x02fe000200007388 */ /* 0x0001e20000000400 */
[----:B------:R1:W-:Y:S01]  /*12660*/  STS.U16 [R0+0x30e00], R3 ;  /* 0x030e000300007388 */ /* 0x0003e20000000400 */
[----:B------:R-:W-:Y:S02]  /*12670*/  STS.U16 [R0+0x31e00], R4 ;  /* 0x031e000400007388 */ /* 0x000fe40000000400 */
[----:B------:R-:W-:Y:S02]  /*12680*/  STS.U16 [R0+0x32e00], R5 ;  /* 0x032e000500007388 */ /* 0x000fe40000000400 */
[----:B------:R-:W-:Y:S02]  /*12690*/  STS.U16 [R0+0x33e00], R6 ;  /* 0x033e000600007388 */ /* 0x000fe40000000400 */
[----:B0-----:R-:W-:Y:S01]  /*126a0*/  IMAD.MOV.U32 R2, RZ, RZ, -0x800000 ;  /* 0xff800000ff027424 */ /* 0x001fe200078e00ff */
[----:B-1----:R-:W-:Y:S01]  /*126b0*/  MOV R3, 0xff800000 ;  /* 0xff80000000037802 */ /* 0x002fe20000000f00 */
[----:B--2---:R-:W-:Y:S01]  /*126c0*/  STS.U16 [R0+0x34e00], R19 ;  /* 0x034e001300007388 */ /* 0x004fe20000000400 */
[----:B------:R-:W-:Y:S02]  /*126d0*/  STS.U16 [R0+0x35e00], R20 ;  /* 0x035e001400007388 */ /* 0x000fe40000000400 */
[----:B------:R-:W-:Y:S02]  /*126e0*/  STS.U16 [R0+0x36e00], R21 ;  /* 0x036e001500007388 */ /* 0x000fe40000000400 */
[----:B------:R-:W-:Y:S01]  /*126f0*/  STS.U16 [R0+0x37e00], R22 ;  /* 0x037e001600007388 */ /* 0x000fe20000000400 */
[----:B------:R-:W-:Y:S01]  /*12700*/  STS.U16 [R0+0x38e00], R23 ;  /* 0x038e001700007388 */ /* 0x000fe20000000400 */
[----:B------:R-:W-:Y:S02]  /*12710*/  STS.U16 [R0+0x39e00], R24 ;  /* 0x039e001800007388 */ /* 0x000fe40000000400 */
[----:B----4-:R-:W-:Y:S02]  /*12720*/  STS.U16 [R0+0x3ae00], R25 ;  /* 0x03ae001900007388 */ /* 0x010fe40000000400 */
[----:B---3--:R-:W-:Y:S01]  /*12730*/  STS.U16 [R0+0x3be00], R26 ;  /* 0x03be001a00007388 */ /* 0x008fe20000000400 */
[----:B------:R-:W-:Y:S01]  /*12740*/  STS.U16 [R0+0x3ce00], R27 ;  /* 0x03ce001b00007388 */ /* 0x000fe20000000400 */
[----:B-----5:R-:W-:Y:S02]  /*12750*/  STS.U16 [R0+0x3de00], R28 ;  /* 0x03de001c00007388 */ /* 0x020fe40000000400 */
[----:B------:R-:W-:Y:S02]  /*12760*/  STS.U16 [R0+0x3ee00], R29 ;  /* 0x03ee001d00007388 */ /* 0x000fe40000000400 */
[----:B------:R0:W-:Y:S02]  /*12770*/  STS.U16 [R0+0x3fe00], R7 ;  /* 0x03fe000700007388 */ /* 0x0001e40000000400 */
[----:B0-----:R-:W-:-:S05]  /*12780*/  IMAD.MOV.U32 R0, RZ, RZ, 0x3f800000 ;  /* 0x3f800000ff007424 */ /* 0x001fca00078e00ff */
[----:B------:R0:W-:Y:S01]  /*12790*/  STL [R1+0x11a0], R0 ;  /* 0x0011a00001007387 */ /* 0x0001e20000100800 */
[----:B------:R-:W-:Y:S02]  /*127a0*/  STL [R1+0x10f4], R3 ;  /* 0x0010f40301007387 */ /* 0x000fe40000100800 */
[----:B------:R-:W-:Y:S01]  /*127b0*/  STL [R1+0x10f8], R2 ;  /* 0x0010f80201007387 */ /* 0x000fe20000100800 */
[----:B0-----:R-:W-:-:S05]  /*127c0*/  MOV R0, 0xff800000 ;  /* 0xff80000000007802 */ /* 0x001fca0000000f00 */
[----:B------:R-:W-:Y:S01]  /*127d0*/  STL [R1+0x10f0], R0 ;  /* 0x0010f00001007387 */ /* 0x000fe20000100800 */
[----:B------:R-:W-:Y:S02]  /*127e0*/  STL [R1+0x10e8], R3 ;  /* 0x0010e80301007387 */ /* 0x000fe40000100800 */
[----:B------:R-:W-:Y:S02]  /*127f0*/  STL [R1+0x10e0], R2 ;  /* 0x0010e00201007387 */ /* 0x000fe40000100800 */
[----:B------:R-:W-:Y:S01]  /*12800*/  STL [R1+0x10d8], R0 ;  /* 0x0010d80001007387 */ /* 0x000fe20000100800 */
        /* <DEDUP_REMOVED lines=23> */
[----:B------:R0:W-:Y:S01]  /*12980*/  STL [R1+0x10dc], R0 ;  /* 0x0010dc0001007387 */ /* 0x0001e20000100800 */
[----:B------:R1:W-:Y:S01]  /*12990*/  STL [R1+0x10cc], R3 ;  /* 0x0010cc0301007387 */ /* 0x0003e20000100800 */
[----:B------:R2:W-:Y:S02]  /*129a0*/  STL [R1+0x10c0], R2 ;  /* 0x0010c00201007387 */ /* 0x0005e40000100800 */
[----:B0-----:R-:W-:Y:S01]  /*129b0*/  IMAD.MOV.U32 R0, RZ, RZ, 0x3f800000 ;  /* 0x3f800000ff007424 */ /* 0x001fe200078e00ff */
[----:B-1----:R-:W-:Y:S01]  /*129c0*/  MOV R3, 0x3f800000 ;  /* 0x3f80000000037802 */ /* 0x002fe20000000f00 */
[----:B--2---:R-:W-:-:S03]  /*129d0*/  IMAD.MOV.U32 R2, RZ, RZ, 0x3f800000 ;  /* 0x3f800000ff027424 */ /* 0x004fc600078e00ff */
        /* <DEDUP_REMOVED lines=30> */
[----:B------:R-:W-:Y:S02]  /*12bc0*/  STL [R1+0xa10], RZ ;  /* 0x000a10ff01007387 */ /* 0x000fe40000100800 */
[----:B------:R0:W-:Y:S01]  /*12bd0*/  STL [R1+0x1318], R0 ;  /* 0x0013180001007387 */ /* 0x0001e20000100800 */
[----:B------:R1:W-:Y:S01]  /*12be0*/  STL [R1+0xa14], RZ ;  /* 0x000a14ff01007387 */ /* 0x0003e20000100800 */
[----:B------:R1:W-:Y:S02]  /*12bf0*/  STL [R1+0xa18], RZ ;  /* 0x000a18ff01007387 */ /* 0x0003e40000100800 */
[----:B------:R1:W-:Y:S02]  /*12c00*/  STL [R1+0xa1c], RZ ;  /* 0x000a1cff01007387 */ /* 0x0003e40000100800 */
[----:B------:R1:W-:Y:S01]  /*12c10*/  STL [R1+0xa00], RZ ;  /* 0x000a00ff01007387 */ /* 0x0003e20000100800 */
        /* <DEDUP_REMOVED lines=478> */
[----:B------:R1:W-:Y:S01]  /*14a00*/  STL [R1+0xffc], RZ ;  /* 0x000ffcff01007387 */ /* 0x0003e20000100800 */
[----:B------:R-:W0:Y:S01]  /*14a10*/  S2R R7, SR_CTAID.X ;  /* 0x0000000000077919 */ /* 0x000e220000002500 */
        /* <DEDUP_REMOVED lines=24> */
[----:B0-----:R-:W-:Y:S01]  /*14ba0*/  SHF.L.U32 R0, R7, 0x8, RZ ;  /* 0x0000000807007819 */ /* 0x001fe200000006ff */
[----:B------:R1:W-:Y:S02]  /*14bb0*/  STL [R1+0x1020], RZ ;  /* 0x001020ff01007387 */ /* 0x0003e40000100800 */
[----:B------:R1:W-:Y:S01]  /*14bc0*/  STL [R1+0x1024], RZ ;  /* 0x001024ff01007387 */ /* 0x0003e20000100800 */
[----:B------:R1:W-:Y:S04]  /*14bd0*/  STL [R1+0x1028], RZ ;  /* 0x001028ff01007387 */ /* 0x0003e80000100800 */
[----:B------:R-:W0:Y:S01]  /*14be0*/  S2R R27, SR_TID.X ;  /* 0x00000000001b7919 */ /* 0x000e220000002100 */
[----:B------:R1:W-:Y:S01]  /*14bf0*/  STL [R1+0x102c], RZ ;  /* 0x00102cff01007387 */ /* 0x0003e20000100800 */
[----:B------:R-:W-:-:S04]  /*14c00*/  IADD3 R0, R0, 0x100, RZ ;  /* 0x0000010000007810 */ /* 0x000fc80007ffe0ff */
[----:B------:R-:W-:-:S13]  /*14c10*/  ISETP.GE.AND P0, PT, R0, 0x1, PT ;  /* 0x000000010000780c */ /* 0x000fda0003f06270 */
[----:B------:R-:W-:Y:S05]  /*14c20*/  @!P0 BRA `(.L_x_0) ;  /* 0x0007075000008947 */ /* 0x000fea0003800000 */
[----:B01----:R-:W-:Y:S01]  /*14c30*/  SHF.R.U32.HI R2, RZ, 0x6, R27 ;  /* 0x00000006ff027819 */ /* 0x003fe2000001161b */
[----:B------:R-:W-:Y:S01]  /*14c40*/  IMAD.MOV.U32 R0, RZ, RZ, c[0x0][0x1b8] ;  /* 0x00006e00ff007624 */ /* 0x000fe200078e00ff */
[----:B------:R-:W-:Y:S02]  /*14c50*/  LOP3.LUT R28, R27, 0xff, RZ, 0xc0, !PT ;  /* 0x000000ff1b1c7812 */ /* 0x000fe400078ec0ff */
[----:B------:R-:W-:-:S05]  /*14c60*/  SGXT.U32 R2, R2, 0x2 ;  /* 0x000000020202781a */ /* 0x000fca0000000000 */
[----:B------:R-:W-:-:S05]  /*14c70*/  IMAD R2, R2, c[0x0][0x1b8], RZ ;  /* 0x00006e0002027a24 */ /* 0x000fca00078e02ff */
[C---:B------:R-:W-:Y:S01]  /*14c80*/  LEA R3, R0.reuse, R2, 0x2 ;  /* 0x0000000200037211 */ /* 0x040fe200078e10ff */
[----:B------:R0:W-:Y:S04]  /*14c90*/  STL [R1+0x1c18], R2 ;  /* 0x001c180201007387 */ /* 0x0001e80000100800 */
[----:B------:R-:W-:-:S05]  /*14ca0*/  IMAD R3, R0, 0x4, R3 ;  /* 0x0000000400037824 */ /* 0x000fca00078e0203 */
[----:B------:R-:W-:Y:S01]  /*14cb0*/  STL [R1+0x4], R3 ;  /* 0x0000040301007387 */ /* 0x000fe20000100800 */
[----:B0-----:R-:W-:-:S05]  /*14cc0*/  LEA R2, R0, R3, 0x2 ;  /* 0x0000000300027211 */ /* 0x001fca00078e10ff */
[----:B------:R-:W-:-:S05]  /*14cd0*/  IMAD R2, R0, 0x4, R2 ;  /* 0x0000000400027824 */ /* 0x000fca00078e0202 */
[----:B------:R0:W-:Y:S02]  /*14ce0*/  STL [R1], R2 ;  /* 0x0000000201007387 */ /* 0x0001e40000100800 */
[----:B0-----:R-:W-:-:S05]  /*14cf0*/  LEA R2, R0, R2, 0x2 ;  /* 0x0000000200027211 */ /* 0x001fca00078e10ff */
[C---:B------:R-:W-:Y:S01]  /*14d00*/  IMAD R29, R0.reuse, 0x4, R2 ;  /* 0x00000004001d7824 */ /* 0x040fe200078e0202 */
[----:B------:R0:W-:Y:S04]  /*14d10*/  STL [R1+0x44], R2 ;  /* 0x0000440201007387 */ /* 0x0001e80000100800 */
[C---:B------:R-:W-:Y:S01]  /*14d20*/  LEA R3, R0.reuse, R29, 0x2 ;  /* 0x0000001d00037211 */ /* 0x040fe200078e10ff */
[----:B------:R1:W-:Y:S04]  /*14d30*/  STL [R1+0x1c1c], R29 ;  /* 0x001c1c1d01007387 */ /* 0x0003e80000100800 */
[----:B------:R-:W-:-:S02]  /*14d40*/  IMAD R4, R0, 0x4, R3 ;  /* 0x0000000400047824 */ /* 0x000fc400078e0203 */
[----:B0-----:R-:W-:Y:S02]  /*14d50*/  IMAD R2, R28, c[0x0][0x1a8], RZ ;  /* 0x00006a001c027a24 */ /* 0x001fe400078e02ff */
[----:B------:R-:W-:Y:S01]  /*14d60*/  IMAD.MOV.U32 R28, RZ, RZ, c[0x0][0x1a8] ;  /* 0x00006a00ff1c7624 */ /* 0x000fe200078e00ff */
[C---:B------:R-:W-:Y:S01]  /*14d70*/  LEA R5, R0.reuse, R4, 0x2 ;  /* 0x0000000400057211 */ /* 0x040fe200078e10ff */
[----:B-1----:R-:W0:Y:S04]  /*14d80*/  S2R R29, SR_CTAID.Y ;  /* 0x00000000001d7919 */ /* 0x002e280000002600 */
[C---:B------:R-:W-:Y:S01]  /*14d90*/  IMAD R6, R0.reuse, 0x4, R5 ;  /* 0x0000000400067824 */ /* 0x040fe200078e0205 */
[----:B------:R-:W-:Y:S04]  /*14da0*/  STL.64 [R1+0x1c10], R4 ;  /* 0x001c100401007387 */ /* 0x000fe80000100a00 */
[----:B------:R-:W-:-:S05]  /*14db0*/  LEA R7, R0, R6, 0x2 ;  /* 0x0000000600077211 */ /* 0x000fca00078e10ff */
[----:B------:R-:W-:-:S05]  /*14dc0*/  IMAD R8, R0, 0x4, R7 ;  /* 0x0000000400087824 */ /* 0x000fca00078e0207 */
[----:B------:R-:W-:-:S05]  /*14dd0*/  LEA R9, R0, R8, 0x2 ;  /* 0x0000000800097211 */ /* 0x000fca00078e10ff */
[----:B------:R-:W-:Y:S02]  /*14de0*/  IMAD R10, R0, 0x4, R9 ;  /* 0x00000004000a7824 */ /* 0x000fe400078e0209 */
[----:B0-----:R-:W-:-:S03]  /*14df0*/  IMAD R27, R29, c[0x0][0x1a0], RZ ;  /* 0x000068001d1b7a24 */ /* 0x001fc600078e02ff */
[----:B------:R-:W-:-:S05]  /*14e00*/  LEA R11, R0, R10, 0x2 ;  /* 0x0000000a000b7211 */ /* 0x000fca00078e10ff */
[C---:B------:R-:W-:Y:S01]  /*14e10*/  IMAD R12, R0.reuse, 0x4, R11 ;  /* 0x00000004000c7824 */ /* 0x040fe200078e020b */
[----:B------:R0:W-:Y:S04]  /*14e20*/  STL.64 [R1+0x1c08], R10 ;  /* 0x001c080a01007387 */ /* 0x0001e80000100a00 */
[----:B------:R-:W-:-:S05]  /*14e30*/  LEA R13, R0, R12, 0x2 ;  /* 0x0000000c000d7211 */ /* 0x000fca00078e10ff */
[C---:B------:R-:W-:Y:S01]  /*14e40*/  IMAD R14, R0.reuse, 0x4, R13 ;  /* 0x00000004000e7824 */ /* 0x040fe200078e020d */
[----:B------:R1:W-:Y:S04]  /*14e50*/  STL.64 [R1+0x1c00], R12 ;  /* 0x001c000c01007387 */ /* 0x0003e80000100a00 */
[C---:B------:R-:W-:Y:S01]  /*14e60*/  LEA R15, R0.reuse, R14, 0x2 ;  /* 0x0000000e000f7211 */ /* 0x040fe200078e10ff */
[----:B0-----:R-:W0:Y:S04]  /*14e70*/  S2R R10, SR_TID.X ;  /* 0x00000000000a7919 */ /* 0x001e280000002100 */
[----:B------:R-:W-:Y:S01]  /*14e80*/  IMAD R16, R0, 0x4, R15 ;  /* 0x0000000400107824 */ /* 0x000fe200078e020f */
[----:B-1----:R-:W-:Y:S01]  /*14e90*/  LEA R13, R28, R2, 0x8 ;  /* 0x000000021c0d7211 */ /* 0x002fe200078e40ff */
[----:B------:R-:W-:-:S03]  /*14ea0*/  IMAD R12, R29, c[0x0][0x1b0], RZ ;  /* 0x00006c001d0c7a24 */ /* 0x000fc600078e02ff */
[----:B------:R-:W-:Y:S02]  /*14eb0*/  LEA R17, R0, R16, 0x2 ;  /* 0x0000001000117211 */ /* 0x000fe400078e10ff */
[----:B------:R-:W-:-:S03]  /*14ec0*/  LEA R28, P0, R27, c[0x0][0x168], 0x1 ;  /* 0x00005a001b1c7a11 */ /* 0x000fc600078008ff */
[----:B------:R-:W-:Y:S01]  /*14ed0*/  IMAD R18, R0, 0x4, R17 ;  /* 0x0000000400127824 */ /* 0x000fe200078e0211 */
[----:B------:R-:W-:Y:S01]  /*14ee0*/  STL.64 [R1+0x1bf8], R16 ;  /* 0x001bf81001007387 */ /* 0x000fe20000100a00 */
[----:B------:R-:W-:-:S03]  /*14ef0*/  LEA.HI.X.SX32 R27, R27, c[0x0][0x16c], 0x1, P0 ;  /* 0x00005b001b1b7a11 */ /* 0x000fc600000f0eff */
[----:B------:R-:W-:-:S05]  /*14f00*/  LEA R19, R0, R18, 0x2 ;  /* 0x0000001200137211 */ /* 0x000fca00078e10ff */
[----:B------:R-:W-:Y:S01]  /*14f10*/  IMAD R20, R0, 0x4, R19 ;  /* 0x0000000400147824 */ /* 0x000fe200078e0213 */
[----:B------:R-:W-:Y:S01]  /*14f20*/  STL.64 [R1+0x1bf0], R18 ;  /* 0x001bf01201007387 */ /* 0x000fe20000100a00 */
[C---:B0-----:R-:W-:Y:S01]  /*14f30*/  LOP3.LUT R4, R10.reuse, 0x7, RZ, 0xc0, !PT ;  /* 0x000000070a047812 */ /* 0x041fe200078ec0ff */
[----:B------:R-:W-:Y:S02]  /*14f40*/  IMAD.SHL.U32 R29, R10, 0x2, RZ ;  /* 0x000000020a1d7824 */ /* 0x000fe400078e00ff */
[----:B------:R-:W-:-:S05]  /*14f50*/  LEA R21, R0, R20, 0x2 ;  /* 0x0000001400157211 */ /* 0x000fca00078e10ff */
[----:B------:R-:W-:-:S05]  /*14f60*/  IMAD R22, R0, 0x4, R21 ;  /* 0x0000000400167824 */ /* 0x000fca00078e0215 */
[----:B------:R-:W-:-:S05]  /*14f70*/  LEA R23, R0, R22, 0x2 ;  /* 0x0000001600177211 */ /* 0x000fca00078e10ff */
[C---:B------:R-:W-:Y:S01]  /*14f80*/  IMAD R24, R0.reuse, 0x4, R23 ;  /* 0x0000000400187824 */ /* 0x040fe200078e0217 */
[----:B------:R0:W-:Y:S04]  /*14f90*/  STL.64 [R1+0x1be8], R22 ;  /* 0x001be81601007387 */ /* 0x0001e80000100a00 */
[----:B------:R-:W-:-:S05]  /*14fa0*/  LEA R25, R0, R24, 0x2 ;  /* 0x0000001800197211 */ /* 0x000fca00078e10ff */
[----:B------:R-:W-:Y:S01]  /*14fb0*/  IMAD R26, R0, 0x4, R25 ;  /* 0x00000004001a7824 */ /* 0x000fe200078e0219 */
[----:B------:R-:W-:Y:S01]  /*14fc0*/  STL.64 [R1+0x1bd8], R24 ;  /* 0x001bd81801007387 */ /* 0x000fe20000100a00 */
[----:B0-----:R-:W-:-:S03]  /*14fd0*/  LEA R22, P0, R2, R28, 0x1 ;  /* 0x0000001c02167211 */ /* 0x001fc600078008ff */
[----:B------:R-:W-:Y:S02]  /*14fe0*/  LEA R5, R0, R26, 0x2 ;  /* 0x0000001a00057211 */ /* 0x000fe400078e10ff */
[----:B------:R-:W-:Y:S02]  /*14ff0*/  LEA.HI.X.SX32 R23, R2, R27, 0x1, P0 ;  /* 0x0000001b02177211 */ /* 0x000fe400000f0eff */
[C---:B------:R-:W-:Y:S01]  /*15000*/  LEA R11, R0.reuse, R5, 0x2 ;  /* 0x00000005000b7211 */ /* 0x040fe200078e10ff */
[----:B------:R0:W-:Y:S04]  /*15010*/  STL [R1+0x14], R5 ;  /* 0x0000140501007387 */ /* 0x0001e80000100800 */
[----:B------:R-:W-:-:S04]  /*15020*/  IMAD R11, R0, 0x4, R11 ;  /* 0x00000004000b7824 */ /* 0x000fc800078e020b */
[----:B------:R-:W-:Y:S01]  /*15030*/  IMAD R16, R0, 0x4, R11 ;  /* 0x0000000400107824 */ /* 0x000fe200078e020b */
[----:B------:R-:W-:Y:S02]  /*15040*/  SHF.L.U32 R11, R12, 0x1, RZ ;  /* 0x000000010c0b7819 */ /* 0x000fe400000006ff */
[----:B0-----:R-:W-:Y:S01]  /*15050*/  LOP3.LUT R5, R10, 0x3f, RZ, 0xc0, !PT ;  /* 0x0000003f0a057812 */ /* 0x001fe200078ec0ff */
[C---:B------:R-:W-:Y:S01]  /*15060*/  IMAD R19, R0.reuse, 0x4, R16 ;  /* 0x0000000400137824 */ /* 0x040fe200078e0210 */
[----:B------:R0:W-:Y:S03]  /*15070*/  STL [R1+0x38], R16 ;  /* 0x0000381001007387 */ /* 0x0001e60000100800 */
[----:B------:R-:W-:Y:S01]  /*15080*/  IMAD R5, R5, c[0x0][0x1b4], RZ ;  /* 0x00006d0005057a24 */ /* 0x000fe200078e02ff */
[----:B------:R-:W-:Y:S01]  /*15090*/  STL.64 [R1+0xca0], R22 ;  /* 0x000ca01601007387 */ /* 0x000fe20000100a00 */
[----:B------:R-:W-:Y:S01]  /*150a0*/  IMAD R2, R0, 0x4, R19 ;  /* 0x0000000400027824 */ /* 0x000fe200078e0213 */
[----:B0-----:R-:W-:-:S04]  /*150b0*/  LEA R16, P1, R13, R28, 0x1 ;  /* 0x0000001c0d107211 */ /* 0x001fc800078208ff */
[----:B------:R0:W-:Y:S01]  /*150c0*/  STL [R1+0x1c], R2 ;  /* 0x00001c0201007387 */ /* 0x0001e20000100800 */
[----:B------:R-:W-:Y:S02]  /*150d0*/  SHF.L.U32 R28, R5, 0x1, RZ ;  /* 0x00000001051c7819 */ /* 0x000fe400000006ff */
[----:B------:R-:W-:Y:S02]  /*150e0*/  LEA.HI.X.SX32 R17, R13, R27, 0x1, P1 ;  /* 0x0000001b0d117211 */ /* 0x000fe400008f0eff */
[----:B------:R-:W1:Y:S01]  /*150f0*/  S2R R13, SR_TID.X ;  /* 0x00000000000d7919 */ /* 0x000e620000002100 */
[----:B------:R-:W-:Y:S01]  /*15100*/  IADD3 R27, P0, P1, R28, c[0x0][0x170], R11 ;  /* 0x00005c001c1b7a10 */ /* 0x000fe2000791e00b */
[----:B------:R-:W-:Y:S01]  /*15110*/  IMAD R28, R4, 0x210, RZ ;  /* 0x00000210041c7824 */ /* 0x000fe200078e02ff */
[----:B------:R-:W-:Y:S01]  /*15120*/  LEA R11, R0, R2, 0x2 ;  /* 0x00000002000b7211 */ /* 0x000fe200078e10ff */
[----:B------:R-:W-:Y:S01]  /*15130*/  STL.64 [R1+0xc98], R16 ;  /* 0x000c981001007387 */ /* 0x000fe20000100a00 */
[----:B0-----:R-:W-:-:S02]  /*15140*/  SHF.L.U32 R2, R4, 0x4, RZ ;  /* 0x0000000404027819 */ /* 0x001fc400000006ff */
[----:B------:R-:W-:Y:S01]  /*15150*/  LOP3.LUT R22, R28, 0x10, R29, 0x78, !PT ;  /* 0x000000101c167812 */ /* 0x000fe200078e781d */
[----:B------:R0:W-:Y:S02]  /*15160*/  STL [R1+0x30], R11 ;  /* 0x0000300b01007387 */ /* 0x0001e40000100800 */
[----:B0-----:R-:W-:-:S04]  /*15170*/  LEA R11, R0, R11, 0x2 ;  /* 0x0000000b000b7211 */ /* 0x001fc800078e10ff */
[----:B------:R-:W-:Y:S01]  /*15180*/  LEA R18, R0, R11, 0x2 ;  /* 0x0000000b00127211 */ /* 0x000fe200078e10ff */
[----:B------:R0:W-:Y:S01]  /*15190*/  STL [R1+0x2c], R11 ;  /* 0x00002c0b01007387 */ /* 0x0001e20000100800 */
[----:B-1----:R-:W-:Y:S01]  /*151a0*/  LOP3.LUT R25, R13, 0xe0, RZ, 0xc0, !PT ;  /* 0x000000e00d197812 */ /* 0x002fe200078ec0ff */
[----:B------:R-:W-:Y:S02]  /*151b0*/  IMAD.SHL.U32 R13, R10, 0x80, RZ ;  /* 0x000000800a0d7824 */ /* 0x000fe400078e00ff */
[----:B------:R-:W2:Y:S02]  /*151c0*/  LDL.LU R16, [R1] ;  /* 0x0000000001107983 */ /* 0x000ea40000300800 */
[----:B------:R-:W-:Y:S01]  /*151d0*/  IMAD R28, R25, 0x100, R2 ;  /* 0x00000100191c7824 */ /* 0x000fe200078e0202 */
[C---:B------:R-:W-:Y:S01]  /*151e0*/  LOP3.LUT R13, R2.reuse, 0x780, R13, 0xf8, !PT ;  /* 0x00000780020d7812 */ /* 0x040fe200078ef80d */
[----:B------:R-:W3:Y:S01]  /*151f0*/  LDL.LU R17, [R1+0x44] ;  /* 0x0000440001117983 */ /* 0x000ee20000300800 */
[--C-:B------:R-:W-:Y:S01]  /*15200*/  LOP3.LUT R2, R2, 0x30, R29.reuse, 0x78, !PT ;  /* 0x0000003002027812 */ /* 0x100fe200078e781d */
[----:B------:R-:W-:Y:S01]  /*15210*/  IMAD R2, R0, 0x4, R18 ;  /* 0x0000000400027824 */ /* 0x000fe200078e0212 */
[----:B0-----:R-:W-:-:S04]  /*15220*/  LOP3.LUT R11, R28, 0x30, R29, 0x78, !PT ;  /* 0x000000301c0b7812 */ /* 0x001fc800078e781d */
[----:B------:R0:W-:Y:S01]  /*15230*/  STL [R1+0x50], R2 ;  /* 0x0000500201007387 */ /* 0x0001e20000100800 */
[----:B------:R-:W-:-:S03]  /*15240*/  LEA R24, R0, R2, 0x2 ;  /* 0x0000000200187211 */ /* 0x000fc600078e10ff */
[----:B0-----:R-:W0:Y:S01]  /*15250*/  S2R R2, SR_TID.X ;  /* 0x0000000000027919 */ /* 0x001e220000002100 */
[----:B------:R-:W-:-:S03]  /*15260*/  LOP3.LUT R28, R10, 0x10, RZ, 0xc0, !PT ;  /* 0x000000100a1c7812 */ /* 0x000fc600078ec0ff */
[----:B------:R1:W-:Y:S02]  /*15270*/  STL [R1+0x4c], R24 ;  /* 0x00004c1801007387 */ /* 0x0003e40000100800 */
[----:B------:R-:W-:Y:S01]  /*15280*/  IMAD.SHL.U32 R23, R28, 0x100, RZ ;  /* 0x000001001c177824 */ /* 0x000fe200078e00ff */
[----:B------:R-:W-:-:S04]  /*15290*/  SHF.L.U32 R28, R10, 0x2, RZ ;  /* 0x000000020a1c7819 */ /* 0x000fc800000006ff */
[----:B------:R-:W-:Y:S02]  /*152a0*/  LOP3.LUT R28, R28, 0x7c, RZ, 0xc0, !PT ;  /* 0x0000007c1c1c7812 */ /* 0x000fe400078ec0ff */
[----:B-1----:R-:W-:Y:S01]  /*152b0*/  LEA R24, R0, R24, 0x2 ;  /* 0x0000001800187211 */ /* 0x002fe200078e10ff */
[----:B------:R-:W-:-:S05]  /*152c0*/  IMAD.SHL.U32 R0, R4, 0x10, RZ ;  /* 0x0000001004007824 */ /* 0x000fca00078e00ff */
[----:B------:R-:W-:Y:S02]  /*152d0*/  LOP3.LUT R0, R0, 0x30, R29, 0x78, !PT ;  /* 0x0000003000007812 */ /* 0x000fe400078e781d */
[----:B------:R-:W4:Y:S01]  /*152e0*/  LDL.LU R29, [R1+0x1c1c] ;  /* 0x001c1c00011d7983 */ /* 0x000f220000300800 */
[----:B0-----:R-:W-:-:S04]  /*152f0*/  LOP3.LUT R2, R2, 0x1c, RZ, 0xc0, !PT ;  /* 0x0000001c02027812 */ /* 0x001fc800078ec0ff */
[----:B------:R-:W-:Y:S02]  /*15300*/  LEA R28, R2, R28, 0x5 ;  /* 0x0000001c021c7211 */ /* 0x000fe400078e28ff */
[----:B------:R-:W5:Y:S01]  /*15310*/  LDL.LU R2, [R1+0x1c18] ;  /* 0x001c180001027983 */ /* 0x000f620000300800 */
[--C-:B------:R-:W-:Y:S01]  /*15320*/  SHF.R.U32.HI R13, RZ, 0x1, R25.reuse ;  /* 0x00000001ff0d7819 */ /* 0x100fe20000011619 */
[----:B------:R-:W-:-:S04]  /*15330*/  IMAD R25, R4, 0x4, R25 ;  /* 0x0000000404197824 */ /* 0x000fc800078e0219 */
[----:B------:R-:W-:Y:S01]  /*15340*/  IMAD.U32 R25, R25, 0x20, R0 ;  /* 0x0000002019197824 */ /* 0x000fe200078e0000 */
[----:B------:R-:W-:Y:S01]  /*15350*/  MOV R0, c[0x0][0x1b8] ;  /* 0x00006e0000007a02 */ /* 0x000fe20000000f00 */
[----:B------:R-:W-:Y:S01]  /*15360*/  IMAD.HI R12, R12, 0x2, RZ ;  /* 0x000000020c0c7827 */ /* 0x000fe200078e02ff */
[----:B------:R-:W-:Y:S03]  /*15370*/  STL [R1+0x48], R24 ;  /* 0x0000481801007387 */ /* 0x000fe60000100800 */
[----:B------:R-:W-:Y:S01]  /*15380*/  IMAD.HI R5, R5, 0x2, RZ ;  /* 0x0000000205057827 */ /* 0x000fe200078e02ff */
[----:B------:R0:W-:Y:S01]  /*15390*/  STL [R1+0x1080], R25 ;  /* 0x0010801901007387 */ /* 0x0001e20000100800 */
[----:B------:R-:W-:Y:S02]  /*153a0*/  LOP3.LUT R13, R28, R13, RZ, 0x3c, !PT ;  /* 0x0000000d1c0d7212 */ /* 0x000fe400078e3cff */
[----:B------:R-:W-:-:S02]  /*153b0*/  LOP3.LUT R22, R22, R23, RZ, 0xfc, !PT ;  /* 0x0000001716167212 */ /* 0x000fc400078efcff */
[----:B------:R-:W-:Y:S01]  /*153c0*/  IADD3.X R28, R5, c[0x0][0x174], R12, P0, P1 ;  /* 0x00005d00051c7a10 */ /* 0x000fe200007e240c */
[----:B0-----:R-:W-:Y:S01]  /*153d0*/  IMAD R25, R0, 0x4, R24 ;  /* 0x0000000400197824 */ /* 0x001fe200078e0218 */
[----:B------:R-:W-:-:S03]  /*153e0*/  LEA R11, R4, R11, 0xa ;  /* 0x0000000b040b7211 */ /* 0x000fc600078e50ff */
[----:B------:R-:W-:-:S05]  /*153f0*/  IMAD R22, R0, 0x4, R25 ;  /* 0x0000000400167824 */ /* 0x000fca00078e0219 */
[----:B------:R-:W-:Y:S01]  /*15400*/  STL [R1+0x6c], R22 ;  /* 0x00006c1601007387 */ /* 0x000fe20000100800 */
[----:B-----5:R-:W-:Y:S02]  /*15410*/  LEA R5, R0, R2, 0x2 ;  /* 0x0000000200057211 */ /* 0x020fe400078e10ff */
[-C--:B------:R-:W-:Y:S02]  /*15420*/  LEA R12, P0, R2, R27.reuse, 0x1 ;  /* 0x0000001b020c7211 */ /* 0x080fe400078008ff */
[----:B------:R-:W-:Y:S01]  /*15430*/  LEA R4, P1, R5, R27, 0x1 ;  /* 0x0000001b05047211 */ /* 0x000fe200078208ff */
[----:B------:R-:W-:Y:S01]  /*15440*/  IMAD R11, R0, 0x4, R2 ;  /* 0x00000004000b7824 */ /* 0x000fe200078e0202 */
[----:B------:R-:W-:Y:S02]  /*15450*/  SHF.R.U32.HI R5, RZ, 0x6, R10 ;  /* 0x00000006ff057819 */ /* 0x000fe4000001160a */
[----:B------:R-:W-:Y:S02]  /*15460*/  LEA.HI.X.SX32 R13, R2, R28, 0x1, P0 ;  /* 0x0000001c020d7211 */ /* 0x000fe400000f0eff */
[----:B------:R-:W5:Y:S01]  /*15470*/  LDL.LU R2, [R1+0x4] ;  /* 0x0000040001027983 */ /* 0x000f620000300800 */
[----:B------:R-:W-:-:S05]  /*15480*/  SGXT.U32 R5, R5, 0x2 ;  /* 0x000000020505781a */ /* 0x000fca0000000000 */
[----:B------:R-:W-:-:S04]  /*15490*/  IMAD R5, R5, c[0x0][0x1b8], RZ ;  /* 0x00006e0005057a24 */ /* 0x000fc800078e02ff */
[----:B------:R-:W-:Y:S01]  /*154a0*/  IMAD R5, R0, 0x4, R5 ;  /* 0x0000000400057824 */ /* 0x000fe200078e0205 */
[----:B------:R-:W-:Y:S04]  /*154b0*/  STL.64 [R1+0x1718], R12 ;  /* 0x0017180c01007387 */ /* 0x000fe80000100a00 */
[----:B------:R-:W-:-:S05]  /*154c0*/  LEA.HI.X.SX32 R5, R5, R28, 0x1, P1 ;  /* 0x0000001c05057211 */ /* 0x000fca00008f0eff */
[----:B------:R0:W-:Y:S04]  /*154d0*/  STL.64 [R1+0x1710], R4 ;  /* 0x0017100401007387 */ /* 0x0001e80000100a00 */
[----:B0-----:R-:W3:Y:S01]  /*154e0*/  LDL.LU.64 R4, [R1+0x1c10] ;  /* 0x001c100001047983 */ /* 0x001ee20000300a00 */
[C---:B------:R-:W-:Y:S02]  /*154f0*/  LEA R11, R0.reuse, R11, 0x2 ;  /* 0x0000000b000b7211 */ /* 0x040fe400078e10ff */
[----:B------:R-:W-:-:S03]  /*15500*/  LEA R24, R0, R22, 0x2 ;  /* 0x0000001600187211 */ /* 0x000fc600078e10ff */
[C---:B------:R-:W-:Y:S01]  /*15510*/  IMAD R11, R0.reuse, 0x4, R11 ;  /* 0x00000004000b7824 */ /* 0x040fe200078e020b */
[----:B------:R-:W-:-:S04]  /*15520*/  LEA R10, R0, R24, 0x2 ;  /* 0x00000018000a7211 */ /* 0x000fc800078e10ff */
[CC--:B------:R-:W-:Y:S01]  /*15530*/  LEA R12, P2, R11.reuse, R27.reuse, 0x1 ;  /* 0x0000001b0b0c7211 */ /* 0x0c0fe200078408ff */
[----:B------:R4:W-:Y:S03]  /*15540*/  STL [R1+0x74], R10 ;  /* 0x0000740a01007387 */ /* 0x0009e60000100800 */
[----:B------:R-:W-:Y:S02]  /*15550*/  LEA.HI.X.SX32 R13, R11, R28, 0x1, P2 ;  /* 0x0000001c0b0d7211 */ /* 0x000fe400010f0eff */
[----:B-----5:R-:W-:-:S04]  /*15560*/  LEA R22, P0, R2, R27, 0x1 ;  /* 0x0000001b02167211 */ /* 0x020fc800078008ff */
[----:B------:R-:W-:Y:S01]  /*15570*/  LEA.HI.X.SX32 R23, R2, R28, 0x1, P0 ;  /* 0x0000001c02177211 */ /* 0x000fe200000f0eff */
[----:B------:R-:W-:Y:S01]  /*15580*/  IMAD R2, R0, 0x4, R10 ;  /* 0x0000000400027824 */ /* 0x000fe200078e020a */
[----:B----4-:R-:W-:-:S03]  /*15590*/  LEA R10, P2, R29, R27, 0x1 ;  /* 0x0000001b1d0a7211 */ /* 0x010fc600078408ff */
[----:B------:R2:W-:Y:S04]  /*155a0*/  STL.64 [R1+0x1708], R22 ;  /* 0x0017081601007387 */ /* 0x0005e80000100a00 */
[----:B------:R3:W-:Y:S01]  /*155b0*/  STL.64 [R1+0x1700], R12 ;  /* 0x0017000c01007387 */ /* 0x0007e20000100a00 */
[-C--:B------:R-:W-:Y:S02]  /*155c0*/  LEA.HI.X.SX32 R11, R29, R28.reuse, 0x1, P2 ;  /* 0x0000001c1d0b7211 */ /* 0x080fe400010f0eff */
[CC--:B--2---:R-:W-:Y:S02]  /*155d0*/  LEA R22, P0, R16.reuse, R27.reuse, 0x1 ;  /* 0x0000001b10167211 */ /* 0x0c4fe400078008ff */
[----:B---3--:R-:W-:Y:S02]  /*155e0*/  LEA R12, P1, R17, R27, 0x1 ;  /* 0x0000001b110c7211 */ /* 0x008fe400078208ff */
[----:B------:R-:W-:-:S02]  /*155f0*/  LEA.HI.X.SX32 R23, R16, R28, 0x1, P0 ;  /* 0x0000001c10177211 */ /* 0x000fc400000f0eff */
[----:B------:R-:W-:-:S03]  /*15600*/  LEA.HI.X.SX32 R13, R17, R28, 0x1, P1 ;  /* 0x0000001c110d7211 */ /* 0x000fc600008f0eff */
[----:B------:R0:W-:Y:S01]  /*15610*/  STL.64 [R1+0x16f8], R22 ;  /* 0x0016f81601007387 */ /* 0x0001e20000100a00 */
[----:B------:R-:W-:-:S03]  /*15620*/  LEA R2, R0, R2, 0x2 ;  /* 0x0000000200027211 */ /* 0x000fc600078e10ff */
[----:B------:R1:W-:Y:S04]  /*15630*/  STL.64 [R1+0x16f0], R12 ;  /* 0x0016f00c01007387 */ /* 0x0003e80000100a00 */
[----:B------:R2:W-:Y:S01]  /*15640*/  STL.64 [R1+0x16e8], R10 ;  /* 0x0016e80a01007387 */ /* 0x0005e20000100a00 */
[-C--:B0-----:R-:W-:Y:S01]  /*15650*/  LEA R22, P0, R3, R27.reuse, 0x1 ;  /* 0x0000001b03167211 */ /* 0x081fe200078008ff */
[----:B------:R-:W-:Y:S01]  /*15660*/  IMAD R2, R0, 0x4, R2 ;  /* 0x0000000400027824 */ /* 0x000fe200078e0202 */
[-C--:B-1----:R-:W-:Y:S02]  /*15670*/  LEA R12, P1, R4, R27.reuse, 0x1 ;  /* 0x0000001b040c7211 */ /* 0x082fe400078208ff */
[----:B--2---:R-:W-:Y:S02]  /*15680*/  LEA R10, P2, R5, R27, 0x1 ;  /* 0x0000001b050a7211 */ /* 0x004fe400078408ff */
[----:B------:R-:W-:-:S02]  /*15690*/  LEA.HI.X.SX32 R23, R3, R28, 0x1, P0 ;  /* 0x0000001c03177211 */ /* 0x000fc400000f0eff */
[-C--:B------:R-:W-:Y:S02]  /*156a0*/  LEA.HI.X.SX32 R11, R5, R28.reuse, 0x1, P2 ;  /* 0x0000001c050b7211 */ /* 0x080fe400010f0eff */
[----:B------:R-:W-:Y:S01]  /*156b0*/  LEA.HI.X.SX32 R13, R4, R28, 0x1, P1 ;  /* 0x0000001c040d7211 */ /* 0x000fe200008f0eff */
[----:B------:R-:W-:Y:S01]  /*156c0*/  STL.64 [R1+0x16e0], R22 ;  /* 0x0016e01601007387 */ /* 0x000fe20000100a00 */
[----:B------:R-:W-:-:S03]  /*156d0*/  LEA R16, R0, R2, 0x2 ;  /* 0x0000000200107211 */ /* 0x000fc600078e10ff */
[----:B------:R0:W-:Y:S04]  /*156e0*/  STL.64 [R1+0x16d0], R10 ;  /* 0x0016d00a01007387 */ /* 0x0001e80000100a00 */
[----:B------:R1:W-:Y:S01]  /*156f0*/  STL.64 [R1+0x16d8], R12 ;  /* 0x0016d80c01007387 */ /* 0x0003e20000100a00 */
[----:B------:R-:W-:Y:S01]  /*15700*/  IMAD R2, R0, 0x4, R16 ;  /* 0x0000000400027824 */ /* 0x000fe200078e0210 */
[-C--:B0-----:R-:W-:Y:S02]  /*15710*/  LEA R10, P0, R6, R27.reuse, 0x1 ;  /* 0x0000001b060a7211 */ /* 0x081fe400078008ff */
[----:B-1----:R-:W-:Y:S02]  /*15720*/  LEA R12, P2, R8, R27, 0x1 ;  /* 0x0000001b080c7211 */ /* 0x002fe400078408ff */
[----:B------:R-:W-:-:S02]  /*15730*/  LEA.HI.X.SX32 R11, R6, R28, 0x1, P0 ;  /* 0x0000001c060b7211 */ /* 0x000fc400000f0eff */
[----:B------:R-:W-:Y:S02]  /*15740*/  LEA.HI.X.SX32 R13, R8, R28, 0x1, P2 ;  /* 0x0000001c080d7211 */ /* 0x000fe400010f0eff */
[C---:B------:R-:W-:Y:S01]  /*15750*/  LEA R22, P1, R7.reuse, R27, 0x1 ;  /* 0x0000001b07167211 */ /* 0x040fe200078208ff */
[----:B------:R0:W-:Y:S01]  /*15760*/  STL.64 [R1+0x16c8], R10 ;  /* 0x0016c80a01007387 */ /* 0x0001e20000100a00 */
[----:B------:R-:W-:Y:S02]  /*15770*/  LEA R4, R0, R2, 0x2 ;  /* 0x0000000200047211 */ /* 0x000fe400078e10ff */
[----:B------:R-:W-:-:S03]  /*15780*/  LEA.HI.X.SX32 R23, R7, R28, 0x1, P1 ;  /* 0x0000001c07177211 */ /* 0x000fc600008f0eff */
[----:B------:R-:W-:Y:S01]  /*15790*/  IMAD R3, R0, 0x4, R4 ;  /* 0x0000000400037824 */ /* 0x000fe200078e0204 */
[----:B0-----:R-:W2:Y:S04]  /*157a0*/  LDL.LU.64 R10, [R1+0x1c08] ;  /* 0x001c0800010a7983 */ /* 0x001ea80000300a00 */
[----:B------:R0:W-:Y:S04]  /*157b0*/  STL.64 [R1+0x16b8], R12 ;  /* 0x0016b80c01007387 */ /* 0x0001e80000100a00 */
[----:B------:R-:W-:Y:S01]  /*157c0*/  STL.64 [R1+0x16c0], R22 ;  /* 0x0016c01601007387 */ /* 0x000fe20000100a00 */
[----:B0-----:R-:W-:-:S04]  /*157d0*/  LEA R12, P0, R9, R27, 0x1 ;  /* 0x0000001b090c7211 */ /* 0x001fc800078008ff */
[----:B------:R-:W-:Y:S01]  /*157e0*/  LEA.HI.X.SX32 R13, R9, R28, 0x1, P0 ;  /* 0x0000001c090d7211 */ /* 0x000fe200000f0eff */
[----:B------:R-:W-:Y:S04]  /*157f0*/  STL [R1+0x40], R3 ;  /* 0x0000400301007387 */ /* 0x000fe80000100800 */
[----:B------:R0:W-:Y:S04]  /*15800*/  STL.64 [R1+0x16b0], R12 ;  /* 0x0016b00c01007387 */ /* 0x0001e80000100a00 */
[----:B0-----:R-:W3:Y:S01]  /*15810*/  LDL.LU.64 R12, [R1+0x1c00] ;  /* 0x001c0000010c7983 */ /* 0x001ee20000300a00 */
[----:B------:R-:W-:-:S02]  /*15820*/  MOV R9, R16 ;  /* 0x0000001000097202 */ /* 0x000fc40000000f00 */
[CC--:B--2---:R-:W-:Y:S02]  /*15830*/  LEA R22, P1, R10.reuse, R27.reuse, 0x1 ;  /* 0x0000001b0a167211 */ /* 0x0c4fe400078208ff */
[C---:B------:R-:W-:Y:S02]  /*15840*/  LEA R6, P2, R11.reuse, R27, 0x1 ;  /* 0x0000001b0b067211 */ /* 0x040fe400078408ff */
[-C--:B------:R-:W-:Y:S02]  /*15850*/  LEA.HI.X.SX32 R23, R10, R28.reuse, 0x1, P1 ;  /* 0x0000001c0a177211 */ /* 0x080fe400008f0eff */
[----:B------:R-:W-:-:S03]  /*15860*/  LEA.HI.X.SX32 R7, R11, R28, 0x1, P2 ;  /* 0x0000001c0b077211 */ /* 0x000fc600010f0eff */
[----:B------:R-:W-:Y:S04]  /*15870*/  STL.64 [R1+0x16a8], R22 ;  /* 0x0016a81601007387 */ /* 0x000fe80000100a00 */
[----:B------:R-:W-:Y:S01]  /*15880*/  STL.64 [R1+0x16a0], R6 ;  /* 0x0016a00601007387 */ /* 0x000fe20000100a00 */
[----:B---3--:R-:W-:-:S04]  /*15890*/  LEA R16, P0, R12, R27, 0x1 ;  /* 0x0000001b0c107211 */ /* 0x008fc800078008ff */
[----:B------:R-:W-:-:S05]  /*158a0*/  LEA.HI.X.SX32 R17, R12, R28, 0x1, P0 ;  /* 0x0000001c0c117211 */ /* 0x000fca00000f0eff */
[----:B------:R0:W-:Y:S04]  /*158b0*/  STL.64 [R1+0x1698], R16 ;  /* 0x0016981001007387 */ /* 0x0001e80000100a00 */
[----:B0-----:R-:W2:Y:S01]  /*158c0*/  LDL.LU.64 R16, [R1+0x1bf8] ;  /* 0x001bf80001107983 */ /* 0x001ea20000300a00 */
[CC--:B------:R-:W-:Y:S02]  /*158d0*/  LEA R6, P2, R14.reuse, R27.reuse, 0x1 ;  /* 0x0000001b0e067211 */ /* 0x0c0fe400078408ff */
[-C--:B------:R-:W-:Y:S02]  /*158e0*/  LEA R22, P1, R13, R27.reuse, 0x1 ;  /* 0x0000001b0d167211 */ /* 0x080fe400078208ff */
[----:B------:R-:W-:Y:S02]  /*158f0*/  MOV R5, R18 ;  /* 0x0000001200057202 */ /* 0x000fe40000000f00 */
[----:B------:R-:W-:Y:S01]  /*15900*/  LEA R18, P0, R15, R27, 0x1 ;  /* 0x0000001b0f127211 */ /* 0x000fe200078008ff */
[----:B------:R-:W-:Y:S01]  /*15910*/  IMAD.MOV.U32 R29, RZ, RZ, R19 ;  /* 0x000000ffff1d7224 */ /* 0x000fe200078e0013 */
[----:B------:R-:W-:-:S02]  /*15920*/  LEA.HI.X.SX32 R7, R14, R28, 0x1, P2 ;  /* 0x0000001c0e077211 */ /* 0x000fc400010f0eff */
[-C--:B------:R-:W-:Y:S02]  /*15930*/  LEA.HI.X.SX32 R23, R13, R28.reuse, 0x1, P1 ;  /* 0x0000001c0d177211 */ /* 0x080fe400008f0eff */
[----:B------:R-:W-:Y:S01]  /*15940*/  LEA.HI.X.SX32 R19, R15, R28, 0x1, P0 ;  /* 0x0000001c0f137211 */ /* 0x000fe200000f0eff */
[----:B------:R-:W-:Y:S04]  /*15950*/  STL.64 [R1+0x1688], R6 ;  /* 0x0016880601007387 */ /* 0x000fe80000100a00 */
[----:B------:R-:W-:Y:S04]  /*15960*/  STL.64 [R1+0x1690], R22 ;  /* 0x0016901601007387 */ /* 0x000fe80000100a00 */
[----:B------:R0:W-:Y:S04]  /*15970*/  STL.64 [R1+0x1680], R18 ;  /* 0x0016801201007387 */ /* 0x0001e80000100a00 */
[----:B0-----:R-:W3:Y:S01]  /*15980*/  LDL.LU.64 R18, [R1+0x1bf0] ;  /* 0x001bf00001127983 */ /* 0x001ee20000300a00 */
[----:B------:R-:W-:-:S02]  /*15990*/  LEA R3, R0, R3, 0x2 ;  /* 0x0000000300037211 */ /* 0x000fc400078e10ff */
[----:B--2---:R-:W-:-:S04]  /*159a0*/  LEA R22, P1, R16, R27, 0x1 ;  /* 0x0000001b10167211 */ /* 0x004fc800078208ff */
[----:B------:R-:W-:-:S05]  /*159b0*/  LEA.HI.X.SX32 R23, R16, R28, 0x1, P1 ;  /* 0x0000001c10177211 */ /* 0x000fca00008f0eff */
[----:B------:R0:W-:Y:S04]  /*159c0*/  STL.64 [R1+0x1678], R22 ;  /* 0x0016781601007387 */ /* 0x0001e80000100a00 */
[----:B0-----:R-:W2:Y:S01]  /*159d0*/  LDL.LU.64 R22, [R1+0x1be8] ;  /* 0x001be80001167983 */ /* 0x001ea20000300a00 */
[----:B------:R-:W-:-:S04]  /*159e0*/  IMAD.MOV.U32 R10, RZ, RZ, R3 ;  /* 0x000000ffff0a7224 */ /* 0x000fc800078e0003 */
[----:B------:R-:W-:-:S05]  /*159f0*/  IMAD R3, R0, 0x4, R10 ;  /* 0x0000000400037824 */ /* 0x000fca00078e020a */
[----:B------:R-:W-:-:S05]  /*15a00*/  LEA R3, R0, R3, 0x2 ;  /* 0x0000000300037211 */ /* 0x000fca00078e10ff */
[C---:B------:R-:W-:Y:S01]  /*15a10*/  IMAD R6, R0.reuse, 0x4, R3 ;  /* 0x0000000400067824 */ /* 0x040fe200078e0203 */
[----:B------:R-:W-:Y:S01]  /*15a20*/  LEA R12, P2, R17, R27, 0x1 ;  /* 0x0000001b110c7211 */ /* 0x000fe200078408ff */
[----:B------:R-:W-:-:S03]  /*15a30*/  IMAD R11, R0, 0x4, R24 ;  /* 0x00000004000b7824 */ /* 0x000fc600078e0218 */
[----:B------:R-:W-:Y:S02]  /*15a40*/  LEA R6, R0, R6, 0x2 ;  /* 0x0000000600067211 */ /* 0x000fe400078e10ff */
[-C--:B---3--:R-:W-:Y:S02]  /*15a50*/  LEA R16, P0, R18, R27.reuse, 0x1 ;  /* 0x0000001b12107211 */ /* 0x088fe400078008ff */
[-C--:B------:R-:W-:Y:S01]  /*15a60*/  LEA.HI.X.SX32 R13, R17, R28.reuse, 0x1, P2 ;  /* 0x0000001c110d7211 */ /* 0x080fe200010f0eff */
[----:B------:R0:W-:Y:S01]  /*15a70*/  STL [R1+0x18], R6 ;  /* 0x0000180601007387 */ /* 0x0001e20000100800 */
[C---:B------:R-:W-:Y:S01]  /*15a80*/  LEA R14, P1, R19.reuse, R27, 0x1 ;  /* 0x0000001b130e7211 */ /* 0x040fe200078208ff */
[C---:B------:R-:W-:Y:S01]  /*15a90*/  IMAD R8, R0.reuse, 0x4, R6 ;  /* 0x0000000400087824 */ /* 0x040fe200078e0206 */
[----:B------:R-:W-:Y:S02]  /*15aa0*/  LEA R11, R0, R11, 0x2 ;  /* 0x0000000b000b7211 */ /* 0x000fe400078e10ff */
[-C--:B------:R-:W-:Y:S01]  /*15ab0*/  LEA.HI.X.SX32 R17, R18, R28.reuse, 0x1, P0 ;  /* 0x0000001c12117211 */ /* 0x080fe200000f0eff */
[----:B------:R1:W-:Y:S01]  /*15ac0*/  STL.64 [R1+0x1670], R12 ;  /* 0x0016700c01007387 */ /* 0x0003e20000100a00 */
[----:B------:R-:W-:-:S02]  /*15ad0*/  LEA.HI.X.SX32 R15, R19, R28, 0x1, P1 ;  /* 0x0000001c130f7211 */ /* 0x000fc400008f0eff */
[C---:B0-----:R-:W-:Y:S01]  /*15ae0*/  LEA R6, P2, R20.reuse, R27, 0x1 ;  /* 0x0000001b14067211 */ /* 0x041fe200078408ff */
[----:B------:R-:W-:Y:S01]  /*15af0*/  STL [R1+0x4], R8 ;  /* 0x0000040801007387 */ /* 0x000fe20000100800 */
[----:B------:R-:W-:Y:S02]  /*15b00*/  MOV R18, R11 ;  /* 0x0000000b00127202 */ /* 0x000fe40000000f00 */
[----:B------:R-:W-:Y:S01]  /*15b10*/  LEA.HI.X.SX32 R7, R20, R28, 0x1, P2 ;  /* 0x0000001c14077211 */ /* 0x000fe200010f0eff */
[----:B------:R-:W-:Y:S04]  /*15b20*/  STL [R1+0x1be4], R10 ;  /* 0x001be40a01007387 */ /* 0x000fe80000100800 */
[----:B------:R0:W-:Y:S04]  /*15b30*/  STL.64 [R1+0x1668], R16 ;  /* 0x0016681001007387 */ /* 0x0001e80000100a00 */
[----:B------:R-:W-:Y:S01]  /*15b40*/  STL.64 [R1+0x1660], R14 ;  /* 0x0016600e01007387 */ /* 0x000fe20000100a00 */
[----:B-1----:R-:W-:-:S03]  /*15b50*/  LEA R12, R0, R8, 0x2 ;  /* 0x00000008000c7211 */ /* 0x002fc600078e10ff */
[----:B------:R-:W-:Y:S04]  /*15b60*/  STL [R1+0x1be0], R18 ;  /* 0x001be01201007387 */ /* 0x000fe80000100800 */
[----:B------:R1:W-:Y:S01]  /*15b70*/  STL.64 [R1+0x1658], R6 ;  /* 0x0016580601007387 */ /* 0x0003e20000100a00 */
[----:B0-----:R-:W-:Y:S01]  /*15b80*/  IMAD.MOV.U32 R17, RZ, RZ, R9 ;  /* 0x000000ffff117224 */ /* 0x001fe200078e0009 */
[----:B------:R-:W-:Y:S01]  /*15b90*/  LEA R10, P0, R21, R27, 0x1 ;  /* 0x0000001b150a7211 */ /* 0x000fe200078008ff */
[----:B------:R-:W-:Y:S01]  /*15ba0*/  IMAD.MOV.U32 R9, RZ, RZ, R29 ;  /* 0x000000ffff097224 */ /* 0x000fe200078e001d */
[----:B------:R-:W-:Y:S01]  /*15bb0*/  LEA R3, R0, R24, 0x2 ;  /* 0x0000001800037211 */ /* 0x000fe200078e10ff */
[----:B------:R-:W-:Y:S02]  /*15bc0*/  IMAD.MOV.U32 R13, RZ, RZ, R5 ;  /* 0x000000ffff0d7224 */ /* 0x000fe400078e0005 */
[----:B-1----:R-:W-:-:S02]  /*15bd0*/  IMAD.MOV.U32 R7, RZ, RZ, R2 ;  /* 0x000000ffff077224 */ /* 0x002fc400078e0002 */
[C---:B------:R-:W-:Y:S01]  /*15be0*/  IMAD R2, R0.reuse, 0x4, R26 ;  /* 0x0000000400027824 */ /* 0x040fe200078e021a */
[----:B------:R-:W-:Y:S01]  /*15bf0*/  MOV R5, R24 ;  /* 0x0000001800057202 */ /* 0x000fe20000000f00 */
[C---:B------:R-:W-:Y:S02]  /*15c00*/  IMAD R29, R0.reuse, 0x4, R12 ;  /* 0x00000004001d7824 */ /* 0x040fe400078e020c */
[C---:B------:R-:W-:Y:S01]  /*15c10*/  IMAD R8, R0.reuse, 0x4, R24 ;  /* 0x0000000400087824 */ /* 0x040fe200078e0218 */
[C---:B------:R-:W-:Y:S02]  /*15c20*/  LEA R2, R0.reuse, R2, 0x2 ;  /* 0x0000000200027211 */ /* 0x040fe400078e10ff */
[----:B------:R-:W-:Y:S01]  /*15c30*/  LEA.HI.X.SX32 R11, R21, R28, 0x1, P0 ;  /* 0x0000001c150b7211 */ /* 0x000fe200000f0eff */
[----:B------:R-:W-:Y:S01]  /*15c40*/  IMAD.MOV.U32 R6, RZ, RZ, R25 ;  /* 0x000000ffff067224 */ /* 0x000fe200078e0019 */
[----:B------:R-:W-:Y:S01]  /*15c50*/  MOV R16, R2 ;  /* 0x0000000200107202 */ /* 0x000fe20000000f00 */
[----:B------:R0:W-:Y:S01]  /*15c60*/  STL [R1+0x1ba4], R29 ;  /* 0x001ba41d01007387 */ /* 0x0001e20000100800 */
[----:B------:R-:W-:-:S03]  /*15c70*/  LEA R2, R0, R29, 0x2 ;  /* 0x0000001d00027211 */ /* 0x000fc600078e10ff */
[----:B0-----:R-:W3:Y:S01]  /*15c80*/  LDL.LU R29, [R1+0x14] ;  /* 0x00001400011d7983 */ /* 0x001ee20000300800 */
[CC--:B--2---:R-:W-:Y:S02]  /*15c90*/  LEA R24, P1, R22.reuse, R27.reuse, 0x1 ;  /* 0x0000001b16187211 */ /* 0x0c4fe400078208ff */
[----:B------:R-:W-:Y:S02]  /*15ca0*/  LEA R18, P2, R23, R27, 0x1 ;  /* 0x0000001b17127211 */ /* 0x000fe400078408ff */
[----:B------:R-:W-:-:S03]  /*15cb0*/  LEA.HI.X.SX32 R25, R22, R28, 0x1, P1 ;  /* 0x0000001c16197211 */ /* 0x000fc600008f0eff */
[----:B------:R-:W-:Y:S01]  /*15cc0*/  STL [R1+0x1640], R18 ;  /* 0x0016401201007387 */ /* 0x000fe20000100800 */
[----:B------:R-:W-:-:S03]  /*15cd0*/  IMAD.MOV.U32 R20, RZ, RZ, R18 ;  /* 0x000000ffff147224 */ /* 0x000fc600078e0012 */
[----:B------:R0:W-:Y:S04]  /*15ce0*/  STL.64 [R1+0x1650], R10 ;  /* 0x0016500a01007387 */ /* 0x0001e80000100a00 */
[----:B0-----:R-:W2:Y:S04]  /*15cf0*/  LDL.LU R10, [R1+0x1be4] ;  /* 0x001be400010a7983 */ /* 0x001ea80000300800 */
[----:B------:R-:W4:Y:S04]  /*15d00*/  LDL.LU R18, [R1+0x1be0] ;  /* 0x001be00001127983 */ /* 0x000f280000300800 */
[----:B------:R0:W-:Y:S04]  /*15d10*/  STL.64 [R1+0x1648], R24 ;  /* 0x0016481801007387 */ /* 0x0001e80000100a00 */
[----:B0-----:R-:W5:Y:S01]  /*15d20*/  LDL.LU.64 R24, [R1+0x1bd8] ;  /* 0x001bd80001187983 */ /* 0x001f620000300a00 */
[----:B------:R-:W-:Y:S01]  /*15d30*/  IMAD R3, R0, 0x4, R3 ;  /* 0x0000000400037824 */ /* 0x000fe200078e0203 */
[----:B------:R-:W-:-:S02]  /*15d40*/  MOV R14, R4 ;  /* 0x00000004000e7202 */ /* 0x000fc40000000f00 */
[C---:B------:R-:W-:Y:S02]  /*15d50*/  LEA R4, R0.reuse, R26, 0x2 ;  /* 0x0000001a00047211 */ /* 0x040fe400078e10ff */
[----:B------:R-:W-:-:S03]  /*15d60*/  LEA R3, R0, R3, 0x2 ;  /* 0x0000000300037211 */ /* 0x000fc600078e10ff */
[C---:B------:R-:W-:Y:S02]  /*15d70*/  IMAD R4, R0.reuse, 0x4, R4 ;  /* 0x0000000400047824 */ /* 0x040fe400078e0204 */
[----:B------:R-:W-:-:S04]  /*15d80*/  IMAD R3, R0, 0x4, R3 ;  /* 0x0000000400037824 */ /* 0x000fc800078e0203 */
[----:B------:R-:W-:Y:S01]  /*15d90*/  IMAD.MOV.U32 R11, RZ, RZ, R3 ;  /* 0x000000ffff0b7224 */ /* 0x000fe200078e0003 */
[C---:B------:R-:W-:Y:S02]  /*15da0*/  LEA R4, R0.reuse, R4, 0x2 ;  /* 0x0000000400047211 */ /* 0x040fe400078e10ff */
[----:B------:R-:W-:Y:S02]  /*15db0*/  MOV R21, R19 ;  /* 0x0000001300157202 */ /* 0x000fe40000000f00 */
[----:B------:R-:W-:Y:S02]  /*15dc0*/  MOV R15, R4 ;  /* 0x00000004000f7202 */ /* 0x000fe40000000f00 */
[----:B------:R-:W-:Y:S02]  /*15dd0*/  LEA.HI.X.SX32 R21, R23, R28, 0x1, P2 ;  /* 0x0000001c17157211 */ /* 0x000fe400010f0eff */
[----:B------:R-:W-:Y:S02]  /*15de0*/  LEA R4, R0, R2, 0x2 ;  /* 0x0000000200047211 */ /* 0x000fe400078e10ff */
[----:B------:R-:W-:-:S03]  /*15df0*/  LEA R20, P2, R26, R27, 0x1 ;  /* 0x0000001b1a147211 */ /* 0x000fc600078408ff */
[----:B------:R-:W-:Y:S01]  /*15e00*/  IMAD R3, R0, 0x4, R4 ;  /* 0x0000000400037824 */ /* 0x000fe200078e0204 */
[----:B--2---:R5:W-:Y:S04]  /*15e10*/  STL.64 [R1+0x1bd0], R10 ;  /* 0x001bd00a01007387 */ /* 0x004be80000100a00 */
[----:B------:R0:W-:Y:S01]  /*15e20*/  STL [R1+0x1644], R21 ;  /* 0x0016441501007387 */ /* 0x0001e20000100800 */
[----:B----4-:R-:W-:Y:S01]  /*15e30*/  MOV R19, R18 ;  /* 0x0000001200137202 */ /* 0x010fe20000000f00 */
[----:B------:R-:W-:Y:S01]  /*15e40*/  IMAD.MOV.U32 R18, RZ, RZ, R14 ;  /* 0x000000ffff127224 */ /* 0x000fe200078e000e */
[-C--:B-----5:R-:W-:Y:S02]  /*15e50*/  LEA R10, P0, R24, R27.reuse, 0x1 ;  /* 0x0000001b180a7211 */ /* 0x0a0fe400078008ff */
[----:B------:R-:W-:-:S02]  /*15e60*/  LEA R22, P1, R25, R27, 0x1 ;  /* 0x0000001b19167211 */ /* 0x000fc400078208ff */
[-C--:B------:R-:W-:Y:S02]  /*15e70*/  LEA.HI.X.SX32 R11, R24, R28.reuse, 0x1, P0 ;  /* 0x0000001c180b7211 */ /* 0x080fe400000f0eff */
[-C--:B------:R-:W-:Y:S02]  /*15e80*/  LEA.HI.X.SX32 R23, R25, R28.reuse, 0x1, P1 ;  /* 0x0000001c19177211 */ /* 0x080fe400008f0eff */
[----:B------:R-:W-:Y:S02]  /*15e90*/  MOV R25, R13 ;  /* 0x0000000d00197202 */ /* 0x000fe40000000f00 */
[----:B0-----:R-:W-:Y:S01]  /*15ea0*/  LEA.HI.X.SX32 R21, R26, R28, 0x1, P2 ;  /* 0x0000001c1a157211 */ /* 0x001fe200010f0eff */
[----:B------:R-:W-:Y:S01]  /*15eb0*/  STL.64 [R1+0x1638], R10 ;  /* 0x0016380a01007387 */ /* 0x000fe20000100a00 */
[----:B------:R-:W-:Y:S01]  /*15ec0*/  IMAD.MOV.U32 R13, RZ, RZ, R5 ;  /* 0x000000ffff0d7224 */ /* 0x000fe200078e0005 */
[----:B------:R-:W-:Y:S02]  /*15ed0*/  LEA R5, R0, R3, 0x2 ;  /* 0x0000000300057211 */ /* 0x000fe400078e10ff */
[----:B------:R0:W-:Y:S04]  /*15ee0*/  STL.64 [R1+0x1630], R22 ;  /* 0x0016301601007387 */ /* 0x0001e80000100a00 */
[----:B------:R-:W-:Y:S04]  /*15ef0*/  STL [R1+0x1bc0], R25 ;  /* 0x001bc01901007387 */ /* 0x000fe80000100800 */
[----:B------:R-:W-:Y:S04]  /*15f00*/  STL.64 [R1+0x1628], R20 ;  /* 0x0016281401007387 */ /* 0x000fe80000100a00 */
[----:B------:R-:W2:Y:S01]  /*15f10*/  LDL.LU R14, [R1+0x1c] ;  /* 0x00001c00010e7983 */ /* 0x000ea20000300800 */
[----:B0-----:R-:W-:-:S03]  /*15f20*/  IMAD.MOV.U32 R23, RZ, RZ, R9 ;  /* 0x000000ffff177224 */ /* 0x001fc600078e0009 */
[----:B------:R-:W-:Y:S01]  /*15f30*/  STL [R1+0x1b90], R3 ;  /* 0x001b900301007387 */ /* 0x000fe20000100800 */
[----:B------:R-:W-:-:S03]  /*15f40*/  MOV R9, R6 ;  /* 0x0000000600097202 */ /* 0x000fc60000000f00 */
[----:B------:R0:W-:Y:S01]  /*15f50*/  STL [R1+0x1ba0], R2 ;  /* 0x001ba00201007387 */ /* 0x0001e20000100800 */
[----:B------:R-:W-:-:S03]  /*15f60*/  IMAD R6, R0, 0x4, R5 ;  /* 0x0000000400067824 */ /* 0x000fc600078e0205 */
[----:B0-----:R-:W4:Y:S04]  /*15f70*/  LDL.LU R2, [R1+0x38] ;  /* 0x0000380001027983 */ /* 0x001f280000300800 */
[----:B------:R0:W-:Y:S04]  /*15f80*/  STL.64 [R1+0x1b98], R4 ;  /* 0x001b980401007387 */ /* 0x0001e80000100a00 */
[----:B0-----:R-:W5:Y:S04]  /*15f90*/  LDL.LU R4, [R1+0x30] ;  /* 0x0000300001047983 */ /* 0x001f680000300800 */
[----:B------:R-:W5:Y:S01]  /*15fa0*/  LDL.LU R5, [R1+0x2c] ;  /* 0x00002c0001057983 */ /* 0x000f620000300800 */
[----:B---3--:R-:W-:-:S04]  /*15fb0*/  LEA R10, P0, R29, R27, 0x1 ;  /* 0x0000001b1d0a7211 */ /* 0x008fc800078008ff */
[----:B------:R-:W-:Y:S02]  /*15fc0*/  LEA.HI.X.SX32 R11, R29, R28, 0x1, P0 ;  /* 0x0000001c1d0b7211 */ /* 0x000fe400000f0eff */
[-C--:B------:R-:W-:Y:S01]  /*15fd0*/  LEA R24, P1, R16, R27.reuse, 0x1 ;  /* 0x0000001b10187211 */ /* 0x080fe200078208ff */
[----:B-----5:R-:W-:Y:S04]  /*15fe0*/  STL.64 [R1+0x1bc8], R4 ;  /* 0x001bc80401007387 */ /* 0x020fe80000100a00 */
[----:B------:R0:W-:Y:S04]  /*15ff0*/  STL.64 [R1+0x1620], R10 ;  /* 0x0016200a01007387 */ /* 0x0001e80000100a00 */
[----:B0-----:R-:W3:Y:S01]  /*16000*/  LDL.LU.64 R10, [R1+0x1bd0] ;  /* 0x001bd000010a7983 */ /* 0x001ee20000300a00 */
[----:B------:R-:W-:-:S02]  /*16010*/  LEA R20, P2, R15, R27, 0x1 ;  /* 0x0000001b0f147211 */ /* 0x000fc400078408ff */
[-C--:B------:R-:W-:Y:S02]  /*16020*/  LEA.HI.X.SX32 R25, R16, R28.reuse, 0x1, P1 ;  /* 0x0000001c10197211 */ /* 0x080fe400008f0eff */
[----:B------:R-:W-:-:S03]  /*16030*/  LEA.HI.X.SX32 R21, R15, R28, 0x1, P2 ;  /* 0x0000001c0f157211 */ /* 0x000fc600010f0eff */
[----:B------:R-:W-:Y:S04]  /*16040*/  STL.64 [R1+0x1618], R24 ;  /* 0x0016181801007387 */ /* 0x000fe80000100a00 */
[----:B------:R3:W-:Y:S01]  /*16050*/  STL.64 [R1+0x1610], R20 ;  /* 0x0016101401007387 */ /* 0x0007e20000100a00 */
[----:B------:R-:W-:-:S05]  /*16060*/  LEA R8, R0, R8, 0x2 ;  /* 0x0000000800087211 */ /* 0x000fca00078e10ff */
[C---:B------:R-:W-:Y:S02]  /*16070*/  IMAD R8, R0.reuse, 0x4, R8 ;  /* 0x0000000400087824 */ /* 0x040fe400078e0208 */
[----:B------:R-:W-:Y:S01]  /*16080*/  IMAD.MOV.U32 R26, RZ, RZ, R19 ;  /* 0x000000ffff1a7224 */ /* 0x000fe200078e0013 */
[----:B------:R-:W-:Y:S01]  /*16090*/  MOV R19, R7 ;  /* 0x0000000700137202 */ /* 0x000fe20000000f00 */
[C---:B------:R-:W-:Y:S01]  /*160a0*/  IMAD R7, R0.reuse, 0x4, R6 ;  /* 0x0000000400077824 */ /* 0x040fe200078e0206 */
[----:B------:R-:W-:Y:S01]  /*160b0*/  LEA R4, P1, R23, R27, 0x1 ;  /* 0x0000001b17047211 */ /* 0x000fe200078208ff */
[----:B---3--:R-:W-:-:S05]  /*160c0*/  IMAD R20, R0, 0x4, R10 ;  /* 0x0000000400147824 */ /* 0x008fca00078e020a */
[----:B------:R-:W-:-:S05]  /*160d0*/  LEA R20, R0, R20, 0x2 ;  /* 0x0000001400147211 */ /* 0x000fca00078e10ff */
[C---:B------:R-:W-:Y:S01]  /*160e0*/  IMAD R20, R0.reuse, 0x4, R20 ;  /* 0x0000000400147824 */ /* 0x040fe200078e0214 */
[----:B------:R-:W-:-:S04]  /*160f0*/  LEA R16, R0, R10, 0x2 ;  /* 0x0000000a00107211 */ /* 0x000fc800078e10ff */
[----:B------:R-:W-:Y:S02]  /*16100*/  MOV R22, R20 ;  /* 0x0000001400167202 */ /* 0x000fe40000000f00 */
[----:B------:R-:W-:Y:S01]  /*16110*/  MOV R20, R17 ;  /* 0x0000001100147202 */ /* 0x000fe20000000f00 */
[----:B------:R-:W-:Y:S01]  /*16120*/  IMAD.MOV.U32 R17, RZ, RZ, R8 ;  /* 0x000000ffff117224 */ /* 0x000fe200078e0008 */
[----:B------:R-:W-:-:S04]  /*16130*/  LEA R8, R0, R7, 0x2 ;  /* 0x0000000700087211 */ /* 0x000fc800078e10ff */
[----:B------:R-:W-:Y:S04]  /*16140*/  STL.64 [R1+0x1bb8], R16 ;  /* 0x001bb81001007387 */ /* 0x000fe80000100a00 */
[----:B------:R-:W3:Y:S04]  /*16150*/  LDL.LU R29, [R1+0x4c] ;  /* 0x00004c00011d7983 */ /* 0x000ee80000300800 */
[----:B------:R-:W5:Y:S04]  /*16160*/  LDL.LU R21, [R1+0x48] ;  /* 0x0000480001157983 */ /* 0x000f680000300800 */
[----:B------:R0:W-:Y:S04]  /*16170*/  STL.64 [R1+0x1b88], R6 ;  /* 0x001b880601007387 */ /* 0x0001e80000100a00 */
[----:B------:R1:W-:Y:S01]  /*16180*/  STL [R1+0x1600], R4 ;  /* 0x0016000401007387 */ /* 0x0003e20000100800 */
[----:B0-----:R-:W-:Y:S01]  /*16190*/  IMAD.MOV.U32 R6, RZ, RZ, R4 ;  /* 0x000000ffff067224 */ /* 0x001fe200078e0004 */
[----:B------:R-:W-:-:S02]  /*161a0*/  MOV R7, R5 ;  /* 0x0000000500077202 */ /* 0x000fc40000000f00 */
[----:B-1----:R-:W3:Y:S01]  /*161b0*/  LDL.LU.64 R4, [R1+0x1bc8] ;  /* 0x001bc80001047983 */ /* 0x002ee20000300a00 */
[-C--:B----4-:R-:W-:Y:S02]  /*161c0*/  LEA R24, P0, R2, R27.reuse, 0x1 ;  /* 0x0000001b02187211 */ /* 0x090fe400078008ff */
[----:B--2---:R-:W-:Y:S02]  /*161d0*/  LEA R16, P2, R14, R27, 0x1 ;  /* 0x0000001b0e107211 */ /* 0x004fe400078408ff */
[-C--:B------:R-:W-:Y:S02]  /*161e0*/  LEA.HI.X.SX32 R25, R2, R28.reuse, 0x1, P0 ;  /* 0x0000001c02197211 */ /* 0x080fe400000f0eff */
[-C--:B------:R-:W-:Y:S02]  /*161f0*/  LEA.HI.X.SX32 R17, R14, R28.reuse, 0x1, P2 ;  /* 0x0000001c0e117211 */ /* 0x080fe400010f0eff */
[----:B------:R-:W-:Y:S01]  /*16200*/  LEA.HI.X.SX32 R7, R23, R28, 0x1, P1 ;  /* 0x0000001c17077211 */ /* 0x000fe200008f0eff */
[----:B------:R0:W-:Y:S01]  /*16210*/  STL.64 [R1+0x1608], R24 ;  /* 0x0016081801007387 */ /* 0x0001e20000100a00 */
[----:B------:R-:W-:-:S02]  /*16220*/  IMAD.MOV.U32 R23, RZ, RZ, R13 ;  /* 0x000000ffff177224 */ /* 0x000fc400078e000d */
[----:B------:R-:W-:Y:S01]  /*16230*/  IMAD.MOV.U32 R14, RZ, RZ, R9 ;  /* 0x000000ffff0e7224 */ /* 0x000fe200078e0009 */
[C---:B------:R-:W-:Y:S01]  /*16240*/  LEA R9, R0.reuse, R8, 0x2 ;  /* 0x0000000800097211 */ /* 0x040fe200078e10ff */
[----:B0-----:R-:W2:Y:S04]  /*16250*/  LDL.LU R25, [R1+0x1bc0] ;  /* 0x001bc00001197983 */ /* 0x001ea80000300800 */
[----:B------:R0:W-:Y:S01]  /*16260*/  STL.64 [R1+0x15f8], R16 ;  /* 0x0015f81001007387 */ /* 0x0001e20000100a00 */
[CC--:B------:R-:W-:Y:S02]  /*16270*/  LEA R15, R0.reuse, R10.reuse, 0x2 ;  /* 0x0000000a000f7211 */ /* 0x0c0fe400078e10ff */
[----:B------:R-:W-:Y:S01]  /*16280*/  MOV R13, R10 ;  /* 0x0000000a000d7202 */ /* 0x000fe20000000f00 */
[----:B------:R-:W-:Y:S01]  /*16290*/  IMAD R10, R0, 0x4, R9 ;  /* 0x00000004000a7824 */ /* 0x000fe200078e0209 */
[----:B0-----:R-:W4:Y:S04]  /*162a0*/  LDL.LU.64 R16, [R1+0x1bb8] ;  /* 0x001bb80001107983 */ /* 0x001f280000300a00 */
[----:B------:R-:W-:Y:S04]  /*162b0*/  STL [R1+0x1604], R7 ;  /* 0x0016040701007387 */ /* 0x000fe80000100800 */
[----:B------:R0:W-:Y:S04]  /*162c0*/  STL [R1+0x1bb0], R23 ;  /* 0x001bb01701007387 */ /* 0x0001e80000100800 */
[----:B0-----:R-:W4:Y:S04]  /*162d0*/  LDL.LU R23, [R1+0x50] ;  /* 0x0000500001177983 */ /* 0x001f280000300800 */
[----:B------:R-:W4:Y:S01]  /*162e0*/  LDL.LU R24, [R1+0x6c] ;  /* 0x00006c0001187983 */ /* 0x000f220000300800 */
[----:B---3--:R-:W-:-:S05]  /*162f0*/  LEA R2, P0, R4, R27, 0x1 ;  /* 0x0000001b04027211 */ /* 0x008fca00078008ff */
[----:B------:R-:W-:Y:S04]  /*16300*/  STL [R1+0x15f0], R2 ;  /* 0x0015f00201007387 */ /* 0x000fe80000100800 */
[----:B------:R0:W-:Y:S04]  /*16310*/  STL.64 [R1+0x1ba8], R8 ;  /* 0x001ba80801007387 */ /* 0x0001e80000100a00 */
[----:B0-----:R0:W3:Y:S01]  /*16320*/  LDL.64 R8, [R1+0x15f0] ;  /* 0x0015f00001087983 */ /* 0x0010e20000100a00 */
[-C--:B------:R-:W-:Y:S02]  /*16330*/  LEA R6, P1, R5, R27.reuse, 0x1 ;  /* 0x0000001b05067211 */ /* 0x080fe400078208ff */
[----:B--2---:R-:W-:-:S02]  /*16340*/  LEA R2, P2, R25, R27, 0x1 ;  /* 0x0000001b19027211 */ /* 0x004fc400078408ff */
[-C--:B------:R-:W-:Y:S02]  /*16350*/  LEA.HI.X.SX32 R7, R5, R28.reuse, 0x1, P1 ;  /* 0x0000001c05077211 */ /* 0x080fe400008f0eff */
[-C--:B------:R-:W-:Y:S02]  /*16360*/  LEA.HI.X.SX32 R3, R25, R28.reuse, 0x1, P2 ;  /* 0x0000001c19037211 */ /* 0x080fe400010f0eff */
[----:B------:R-:W-:Y:S01]  /*16370*/  MOV R5, R11 ;  /* 0x0000000b00057202 */ /* 0x000fe20000000f00 */
[----:B------:R-:W-:Y:S01]  /*16380*/  IMAD R11, R0, 0x4, R10 ;  /* 0x00000004000b7824 */ /* 0x000fe200078e020a */
[----:B---3--:R-:W-:Y:S02]  /*16390*/  LEA.HI.X.SX32 R9, R4, R28, 0x1, P0 ;  /* 0x0000001c04097211 */ /* 0x008fe400000f0eff */
[----:B------:R-:W-:Y:S02]  /*163a0*/  MOV R4, R26 ;  /* 0x0000001a00047202 */ /* 0x000fe40000000f00 */
[C---:B----4-:R-:W-:Y:S01]  /*163b0*/  LEA R8, P0, R23.reuse, R27, 0x1 ;  /* 0x0000001b17087211 */ /* 0x050fe200078008ff */
[----:B------:R1:W-:Y:S04]  /*163c0*/  STL [R1+0x15f4], R9 ;  /* 0x0015f40901007387 */ /* 0x0003e80000100800 */
[----:B------:R-:W2:Y:S04]  /*163d0*/  LDL.LU R26, [R1+0x74] ;  /* 0x00007400011a7983 */ /* 0x000ea80000300800 */
[----:B------:R3:W-:Y:S01]  /*163e0*/  STL.64 [R1+0x15e8], R6 ;  /* 0x0015e80601007387 */ /* 0x0007e20000100a00 */
[----:B-1----:R-:W-:-:S03]  /*163f0*/  LEA.HI.X.SX32 R9, R23, R28, 0x1, P0 ;  /* 0x0000001c17097211 */ /* 0x002fc600000f0eff */
[----:B------:R5:W-:Y:S04]  /*16400*/  STL.64 [R1+0x15e0], R2 ;  /* 0x0015e00201007387 */ /* 0x000be80000100a00 */
[----:B------:R1:W-:Y:S04]  /*16410*/  STL.64 [R1+0x1b80], R10 ;  /* 0x001b800a01007387 */ /* 0x0003e80000100a00 */
[----:B------:R-:W4:Y:S01]  /*16420*/  LDL.LU R23, [R1+0x1bb0] ;  /* 0x001bb00001177983 */ /* 0x000f220000300800 */
[-C--:B---3--:R-:W-:Y:S02]  /*16430*/  LEA R6, P1, R29, R27.reuse, 0x1 ;  /* 0x0000001b1d067211 */ /* 0x088fe400078208ff */
[----:B-----5:R-:W-:-:S02]  /*16440*/  LEA R2, P2, R21, R27, 0x1 ;  /* 0x0000001b15027211 */ /* 0x020fc400078408ff */
[-C--:B------:R-:W-:Y:S01]  /*16450*/  LEA.HI.X.SX32 R7, R29, R28.reuse, 0x1, P1 ;  /* 0x0000001c1d077211 */ /* 0x080fe200008f0eff */
[----:B------:R-:W-:Y:S01]  /*16460*/  IMAD.MOV.U32 R25, RZ, RZ, R12 ;  /* 0x000000ffff197224 */ /* 0x000fe200078e000c */
[----:B------:R-:W-:Y:S01]  /*16470*/  LEA.HI.X.SX32 R3, R21, R28, 0x1, P2 ;  /* 0x0000001c15037211 */ /* 0x000fe200010f0eff */
[----:B------:R3:W-:Y:S01]  /*16480*/  STL.64 [R1+0x15d8], R8 ;  /* 0x0015d80801007387 */ /* 0x0007e20000100a00 */
[----:B------:R-:W-:Y:S01]  /*16490*/  LEA R12, R0, R11, 0x2 ;  /* 0x0000000b000c7211 */ /* 0x000fe200078e10ff */
[----:B-1----:R-:W-:Y:S01]  /*164a0*/  IMAD.MOV.U32 R11, RZ, RZ, R14 ;  /* 0x000000ffff0b7224 */ /* 0x002fe200078e000e */
[----:B------:R-:W-:Y:S01]  /*164b0*/  LEA R10, P0, R14, R27, 0x1 ;  /* 0x0000001b0e0a7211 */ /* 0x000fe200078008ff */
[----:B------:R-:W-:Y:S01]  /*164c0*/  IMAD.MOV.U32 R21, RZ, RZ, R13 ;  /* 0x000000ffff157224 */ /* 0x000fe200078e000d */
[----:B------:R-:W-:Y:S01]  /*164d0*/  LEA R13, R0, R12, 0x2 ;  /* 0x0000000c000d7211 */ /* 0x000fe200078e10ff */
[----:B---3--:R-:W3:Y:S04]  /*164e0*/  LDL.LU.64 R8, [R1+0x1ba8] ;  /* 0x001ba80001087983 */ /* 0x008ee80000300a00 */
[----:B------:R-:W5:Y:S04]  /*164f0*/  LDL.LU R29, [R1+0x1ba4] ;  /* 0x001ba400011d7983 */ /* 0x000f680000300800 */
[----:B------:R1:W-:Y:S01]  /*16500*/  STL.64 [R1+0x15d0], R6 ;  /* 0x0015d00601007387 */ /* 0x0003e20000100a00 */
[----:B------:R-:W-:-:S03]  /*16510*/  LEA.HI.X.SX32 R11, R11, R28, 0x1, P0 ;  /* 0x0000001c0b0b7211 */ /* 0x000fc600000f0eff */
[----:B------:R-:W-:Y:S01]  /*16520*/  STL.64 [R1+0x15c8], R2 ;  /* 0x0015c80201007387 */ /* 0x000fe20000100a00 */
[----:B------:R-:W-:Y:S01]  /*16530*/  IMAD R15, R0, 0x4, R15 ;  /* 0x00000004000f7824 */ /* 0x000fe200078e020f */
[----:B-1----:R-:W-:-:S04]  /*16540*/  LEA R6, P1, R24, R27, 0x1 ;  /* 0x0000001b18067211 */ /* 0x002fc800078208ff */
[----:B------:R-:W-:Y:S01]  /*16550*/  LEA.HI.X.SX32 R7, R24, R28, 0x1, P1 ;  /* 0x0000001c18077211 */ /* 0x000fe200008f0eff */
[----:B------:R1:W-:Y:S01]  /*16560*/  STL.64 [R1+0x15c0], R10 ;  /* 0x0015c00a01007387 */ /* 0x0003e20000100a00 */
[C---:B------:R-:W-:Y:S01]  /*16570*/  LEA R14, R0.reuse, R13, 0x2 ;  /* 0x0000000d000e7211 */ /* 0x040fe200078e10ff */
[----:B------:R-:W-:Y:S02]  /*16580*/  IMAD.MOV.U32 R24, RZ, RZ, R15 ;  /* 0x000000ffff187224 */ /* 0x000fe400078e000f */
[----:B------:R0:W-:Y:S01]  /*16590*/  STL.64 [R1+0x15b8], R6 ;  /* 0x0015b80601007387 */ /* 0x0001e20000100a00 */
[----:B------:R-:W-:Y:S02]  /*165a0*/  LEA R15, R0, R14, 0x2 ;  /* 0x0000000e000f7211 */ /* 0x000fe400078e10ff */
[----:B-1----:R-:W-:-:S04]  /*165b0*/  LEA R10, P1, R4, R27, 0x1 ;  /* 0x0000001b040a7211 */ /* 0x002fc800078208ff */
[----:B------:R-:W-:Y:S02]  /*165c0*/  LEA.HI.X.SX32 R11, R4, R28, 0x1, P1 ;  /* 0x0000001c040b7211 */ /* 0x000fe400008f0eff */
[----:B----4-:R-:W-:-:S04]  /*165d0*/  LEA R2, P2, R23, R27, 0x1 ;  /* 0x0000001b17027211 */ /* 0x010fc800078408ff */
[----:B------:R-:W-:-:S05]  /*165e0*/  LEA.HI.X.SX32 R3, R23, R28, 0x1, P2 ;  /* 0x0000001c17037211 */ /* 0x000fca00010f0eff */
[----:B------:R2:W-:Y:S01]  /*165f0*/  STL.64 [R1+0x15b0], R2 ;  /* 0x0015b00201007387 */ /* 0x0005e20000100a00 */
[----:B------:R-:W-:Y:S01]  /*16600*/  IMAD.MOV.U32 R23, RZ, RZ, R22 ;  /* 0x000000ffff177224 */ /* 0x000fe200078e0016 */
[----:B------:R-:W-:Y:S01]  /*16610*/  MOV R22, R16 ;  /* 0x0000001000167202 */ /* 0x000fe20000000f00 */
[----:B------:R-:W-:Y:S01]  /*16620*/  IMAD R16, R0, 0x4, R15 ;  /* 0x0000000400107824 */ /* 0x000fe200078e020f */
[-C--:B0-----:R-:W-:Y:S02]  /*16630*/  LEA R6, P2, R17, R27.reuse, 0x1 ;  /* 0x0000001b11067211 */ /* 0x081fe400078408ff */
[----:B--2---:R-:W-:-:S04]  /*16640*/  LEA R2, P0, R26, R27, 0x1 ;  /* 0x0000001b1a027211 */ /* 0x004fc800078008ff */
[-C--:B------:R-:W-:Y:S02]  /*16650*/  LEA.HI.X.SX32 R3, R26, R28.reuse, 0x1, P0 ;  /* 0x0000001c1a037211 */ /* 0x080fe400000f0eff */
[----:B------:R-:W-:-:S03]  /*16660*/  LEA.HI.X.SX32 R7, R17, R28, 0x1, P2 ;  /* 0x0000001c11077211 */ /* 0x000fc600010f0eff */
[----:B------:R0:W-:Y:S01]  /*16670*/  STL.64 [R1+0x15a8], R2 ;  /* 0x0015a80201007387 */ /* 0x0001e20000100a00 */
[----:B------:R-:W-:-:S03]  /*16680*/  LEA R17, R0, R16, 0x2 ;  /* 0x0000001000117211 */ /* 0x000fc600078e10ff */
[----:B0-----:R-:W2:Y:S04]  /*16690*/  LDL.LU R2, [R1+0x1ba0] ;  /* 0x001ba00001027983 */ /* 0x001ea80000300800 */
[----:B------:R-:W4:Y:S04]  /*166a0*/  LDL.LU R3, [R1+0x18] ;  /* 0x0000180001037983 */ /* 0x000f280000300800 */
[----:B------:R-:W2:Y:S04]  /*166b0*/  LDL.LU R26, [R1+0x4] ;  /* 0x00000400011a7983 */ /* 0x000ea80000300800 */
[----:B------:R-:W-:Y:S04]  /*166c0*/  STL.64 [R1+0x15a0], R10 ;  /* 0x0015a00a01007387 */ /* 0x000fe80000100a00 */
[----:B------:R0:W-:Y:S04]  /*166d0*/  STL.64 [R1+0x1598], R6 ;  /* 0x0015980601007387 */ /* 0x0001e80000100a00 */
[----:B------:R1:W-:Y:S01]  /*166e0*/  STL.64 [R1+0x1b78], R16 ;  /* 0x001b781001007387 */ /* 0x0003e20000100a00 */
[----:B0-----:R-:W-:Y:S01]  /*166f0*/  MOV R7, R18 ;  /* 0x0000001200077202 */ /* 0x001fe20000000f00 */
[----:B------:R-:W-:-:S02]  /*16700*/  IMAD R18, R0, 0x4, R17 ;  /* 0x0000000400127824 */ /* 0x000fc400078e0211 */
[----:B-1----:R-:W2:Y:S01]  /*16710*/  LDL.LU R17, [R1+0x40] ;  /* 0x0000400001117983 */ /* 0x002ea20000300800 */
[----:B------:R-:W-:Y:S01]  /*16720*/  IMAD.MOV.U32 R11, RZ, RZ, R5 ;  /* 0x000000ffff0b7224 */ /* 0x000fe200078e0005 */
[-C--:B------:R-:W-:Y:S02]  /*16730*/  LEA R10, P0, R5, R27.reuse, 0x1 ;  /* 0x0000001b050a7211 */ /* 0x080fe400078008ff */
[-C--:B------:R-:W-:Y:S02]  /*16740*/  LEA R4, P2, R19, R27.reuse, 0x1 ;  /* 0x0000001b13047211 */ /* 0x080fe400078408ff */
[----:B------:R-:W-:Y:S02]  /*16750*/  LEA R6, P1, R20, R27, 0x1 ;  /* 0x0000001b14067211 */ /* 0x000fe400078208ff */
[-C--:B------:R-:W-:Y:S02]  /*16760*/  LEA.HI.X.SX32 R11, R11, R28.reuse, 0x1, P0 ;  /* 0x0000001c0b0b7211 */ /* 0x080fe400000f0eff */
[----:B------:R-:W-:-:S02]  /*16770*/  LEA.HI.X.SX32 R5, R19, R28, 0x1, P2 ;  /* 0x0000001c13057211 */ /* 0x000fc400010f0eff */
[----:B------:R-:W-:Y:S01]  /*16780*/  MOV R16, R7 ;  /* 0x0000000700107202 */ /* 0x000fe20000000f00 */
[----:B------:R-:W-:Y:S01]  /*16790*/  STL.64 [R1+0x1590], R10 ;  /* 0x0015900a01007387 */ /* 0x000fe20000100a00 */
[----:B------:R-:W-:-:S03]  /*167a0*/  LEA.HI.X.SX32 R7, R20, R28, 0x1, P1 ;  /* 0x0000001c14077211 */ /* 0x000fc600008f0eff */
[----:B------:R0:W-:Y:S04]  /*167b0*/  STL.64 [R1+0x1580], R4 ;  /* 0x0015800401007387 */ /* 0x0001e80000100a00 */
[----:B------:R1:W-:Y:S01]  /*167c0*/  STL.64 [R1+0x1588], R6 ;  /* 0x0015880601007387 */ /* 0x0003e20000100a00 */
[----:B------:R-:W-:Y:S01]  /*167d0*/  IMAD R19, R0, 0x4, R18 ;  /* 0x0000000400137824 */ /* 0x000fe200078e0212 */
[CC--:B0-----:R-:W-:Y:S02]  /*167e0*/  LEA R4, P0, R16.reuse, R27.reuse, 0x1 ;  /* 0x0000001b10047211 */ /* 0x0c1fe400078008ff */
[----:B-1----:R-:W-:Y:S02]  /*167f0*/  LEA R6, P2, R21, R27, 0x1 ;  /* 0x0000001b15067211 */ /* 0x002fe400078408ff */
[----:B------:R-:W-:-:S02]  /*16800*/  LEA.HI.X.SX32 R5, R16, R28, 0x1, P0 ;  /* 0x0000001c10057211 */ /* 0x000fc400000f0eff */
[----:B------:R-:W-:-:S03]  /*16810*/  LEA.HI.X.SX32 R7, R21, R28, 0x1, P2 ;  /* 0x0000001c15077211 */ /* 0x000fc600010f0eff */
[----:B------:R0:W-:Y:S01]  /*16820*/  STL.64 [R1+0x1578], R4 ;  /* 0x0015780401007387 */ /* 0x0001e20000100a00 */
[----:B------:R-:W-:Y:S02]  /*16830*/  LEA R20, R0, R19, 0x2 ;  /* 0x0000001300147211 */ /* 0x000fe400078e10ff */
[----:B------:R-:W-:-:S03]  /*16840*/  LEA R16, P0, R22, R27, 0x1 ;  /* 0x0000001b16107211 */ /* 0x000fc600078008ff */
[----:B------:R-:W-:Y:S01]  /*16850*/  IMAD R21, R0, 0x4, R20 ;  /* 0x0000000400157824 */ /* 0x000fe200078e0214 */
[----:B0-----:R-:W3:Y:S01]  /*16860*/  LDL.LU.64 R4, [R1+0x1b98] ;  /* 0x001b980001047983 */ /* 0x001ee20000300a00 */
[----:B--2---:R-:W-:-:S04]  /*16870*/  LEA R10, P1, R17, R27, 0x1 ;  /* 0x0000001b110a7211 */ /* 0x004fc800078208ff */
[----:B------:R-:W-:Y:S02]  /*16880*/  LEA.HI.X.SX32 R11, R17, R28, 0x1, P1 ;  /* 0x0000001c110b7211 */ /* 0x000fe400008f0eff */
[----:B------:R-:W-:-:S03]  /*16890*/  MOV R17, R22 ;  /* 0x0000001600117202 */ /* 0x000fc60000000f00 */
[----:B------:R-:W-:Y:S04]  /*168a0*/  STL.64 [R1+0x1570], R10 ;  /* 0x0015700a01007387 */ /* 0x000fe80000100a00 */
[----:B------:R0:W-:Y:S01]  /*168b0*/  STL.64 [R1+0x1568], R6 ;  /* 0x0015680601007387 */ /* 0x0001e20000100a00 */
[----:B------:R-:W-:Y:S01]  /*168c0*/  LEA.HI.X.SX32 R17, R17, R28, 0x1, P0 ;  /* 0x0000001c11117211 */ /* 0x000fe200000f0eff */
[----:B------:R-:W-:Y:S01]  /*168d0*/  IMAD R22, R0, 0x4, R21 ;  /* 0x0000000400167824 */ /* 0x000fe200078e0215 */
[----:B0-----:R-:W-:-:S04]  /*168e0*/  LEA R6, P2, R23, R27, 0x1 ;  /* 0x0000001b17067211 */ /* 0x001fc800078408ff */
[----:B------:R-:W-:Y:S01]  /*168f0*/  LEA.HI.X.SX32 R7, R23, R28, 0x1, P2 ;  /* 0x0000001c17077211 */ /* 0x000fe200010f0eff */
[----:B------:R-:W-:Y:S01]  /*16900*/  STL.64 [R1+0x1560], R16 ;  /* 0x0015601001007387 */ /* 0x000fe20000100a00 */
[----:B------:R-:W-:-:S03]  /*16910*/  LEA R10, P1, R24, R27, 0x1 ;  /* 0x0000001b180a7211 */ /* 0x000fc600078208ff */
[----:B------:R4:W-:Y:S01]  /*16920*/  STL.64 [R1+0x1550], R6 ;  /* 0x0015500601007387 */ /* 0x0009e20000100a00 */
[----:B------:R-:W-:Y:S02]  /*16930*/  LEA.HI.X.SX32 R11, R24, R28, 0x1, P1 ;  /* 0x0000001c180b7211 */ /* 0x000fe400008f0eff */
[----:B------:R-:W-:-:S03]  /*16940*/  LEA R23, R0, R22, 0x2 ;  /* 0x0000001600177211 */ /* 0x000fc600078e10ff */
[----:B------:R-:W-:Y:S01]  /*16950*/  STL.64 [R1+0x1558], R10 ;  /* 0x0015580a01007387 */ /* 0x000fe20000100a00 */
[----:B----4-:R-:W-:-:S03]  /*16960*/  LEA R6, P0, R3, R27, 0x1 ;  /* 0x0000001b03067211 */ /* 0x010fc600078008ff */
[----:B------:R-:W-:Y:S01]  /*16970*/  STL.64 [R1+0x1b70], R22 ;  /* 0x001b701601007387 */ /* 0x000fe20000100a00 */
[----:B------:R-:W-:-:S03]  /*16980*/  LEA.HI.X.SX32 R7, R3, R28, 0x1, P0 ;  /* 0x0000001c03077211 */ /* 0x000fc600000f0eff */
[----:B------:R-:W2:Y:S04]  /*16990*/  LDL.LU R3, [R1+0x1b90] ;  /* 0x001b900001037983 */ /* 0x000ea80000300800 */
[----:B------:R0:W-:Y:S04]  /*169a0*/  STL.64 [R1+0x1548], R6 ;  /* 0x0015480601007387 */ /* 0x0001e80000100a00 */
[----:B0-----:R-:W4:Y:S01]  /*169b0*/  LDL.LU.64 R6, [R1+0x1b88] ;  /* 0x001b880001067983 */ /* 0x001f220000300a00 */
[-C--:B------:R-:W-:Y:S02]  /*169c0*/  LEA R16, P1, R26, R27.reuse, 0x1 ;  /* 0x0000001b1a107211 */ /* 0x080fe400078208ff */
[----:B------:R-:W-:-:S02]  /*169d0*/  LEA R10, P2, R25, R27, 0x1 ;  /* 0x0000001b190a7211 */ /* 0x000fc400078408ff */
[-C--:B------:R-:W-:Y:S02]  /*169e0*/  LEA.HI.X.SX32 R17, R26, R28.reuse, 0x1, P1 ;  /* 0x0000001c1a117211 */ /* 0x080fe400008f0eff */
[----:B------:R-:W-:Y:S02]  /*169f0*/  LEA.HI.X.SX32 R11, R25, R28, 0x1, P2 ;  /* 0x0000001c190b7211 */ /* 0x000fe400010f0eff */
[----:B-----5:R-:W-:Y:S01]  /*16a00*/  LEA R22, P0, R29, R27, 0x1 ;  /* 0x0000001b1d167211 */ /* 0x020fe200078008ff */
[----:B------:R0:W-:Y:S01]  /*16a10*/  STL.64 [R1+0x1540], R16 ;  /* 0x0015401001007387 */ /* 0x0001e20000100a00 */
[----:B------:R-:W-:-:S03]  /*16a20*/  IMAD R24, R0, 0x4, R23 ;  /* 0x0000000400187824 */ /* 0x000fc600078e0217 */
[----:B------:R3:W-:Y:S01]  /*16a30*/  STL.64 [R1+0x1538], R10 ;  /* 0x0015380a01007387 */ /* 0x0007e20000100a00 */
[-C--:B------:R-:W-:Y:S02]  /*16a40*/  LEA.HI.X.SX32 R23, R29, R28.reuse, 0x1, P0 ;  /* 0x0000001c1d177211 */ /* 0x080fe400000f0eff */
[-C--:B0-----:R-:W-:Y:S02]  /*16a50*/  LEA R16, P1, R2, R27.reuse, 0x1 ;  /* 0x0000001b02107211 */ /* 0x081fe400078208ff */
[-C--:B---3--:R-:W-:Y:S02]  /*16a60*/  LEA R10, P2, R4, R27.reuse, 0x1 ;  /* 0x0000001b040a7211 */ /* 0x088fe400078408ff */
[-C--:B------:R-:W-:Y:S02]  /*16a70*/  LEA.HI.X.SX32 R17, R2, R28.reuse, 0x1, P1 ;  /* 0x0000001c02117211 */ /* 0x080fe400008f0eff */
[----:B------:R-:W-:Y:S01]  /*16a80*/  LEA.HI.X.SX32 R11, R4, R28, 0x1, P2 ;  /* 0x0000001c040b7211 */ /* 0x000fe200010f0eff */
[----:B------:R-:W-:Y:S04]  /*16a90*/  STL.64 [R1+0x1530], R22 ;  /* 0x0015301601007387 */ /* 0x000fe80000100a00 */
[----:B------:R0:W-:Y:S04]  /*16aa0*/  STL.64 [R1+0x1528], R16 ;  /* 0x0015281001007387 */ /* 0x0001e80000100a00 */
[----:B------:R4:W-:Y:S01]  /*16ab0*/  STL.64 [R1+0x1520], R10 ;  /* 0x0015200a01007387 */ /* 0x0009e20000100a00 */
[----:B0-----:R-:W-:-:S04]  /*16ac0*/  LEA R16, P1, R5, R27, 0x1 ;  /* 0x0000001b05107211 */ /* 0x001fc800078208ff */
[----:B------:R-:W-:Y:S02]  /*16ad0*/  LEA.HI.X.SX32 R17, R5, R28, 0x1, P1 ;  /* 0x0000001c05117211 */ /* 0x000fe400008f0eff */
[----:B--2---:R-:W-:-:S04]  /*16ae0*/  LEA R22, P0, R3, R27, 0x1 ;  /* 0x0000001b03167211 */ /* 0x004fc800078008ff */
[----:B------:R-:W-:Y:S02]  /*16af0*/  LEA.HI.X.SX32 R23, R3, R28, 0x1, P0 ;  /* 0x0000001c03177211 */ /* 0x000fe400000f0eff */
[----:B----4-:R-:W-:-:S04]  /*16b00*/  LEA R10, P2, R6, R27, 0x1 ;  /* 0x0000001b060a7211 */ /* 0x010fc800078408ff */
[----:B------:R-:W-:Y:S01]  /*16b10*/  LEA.HI.X.SX32 R11, R6, R28, 0x1, P2 ;  /* 0x0000001c060b7211 */ /* 0x000fe200010f0eff */
[----:B------:R-:W-:Y:S04]  /*16b20*/  STL.64 [R1+0x1518], R22 ;  /* 0x0015181601007387 */ /* 0x000fe80000100a00 */
[----:B------:R0:W-:Y:S04]  /*16b30*/  STL.64 [R1+0x1508], R10 ;  /* 0x0015080a01007387 */ /* 0x0001e80000100a00 */
[----:B------:R-:W-:Y:S01]  /*16b40*/  STL.64 [R1+0x1510], R16 ;  /* 0x0015101001007387 */ /* 0x000fe20000100a00 */
[----:B0-----:R-:W-:-:S04]  /*16b50*/  LEA R10, P0, R7, R27, 0x1 ;  /* 0x0000001b070a7211 */ /* 0x001fc800078008ff */
[----:B------:R-:W-:-:S05]  /*16b60*/  LEA.HI.X.SX32 R11, R7, R28, 0x1, P0 ;  /* 0x0000001c070b7211 */ /* 0x000fca00000f0eff */
[----:B------:R0:W-:Y:S04]  /*16b70*/  STL.64 [R1+0x1500], R10 ;  /* 0x0015000a01007387 */ /* 0x0001e80000100a00 */
[----:B0-----:R-:W2:Y:S01]  /*16b80*/  LDL.LU.64 R10, [R1+0x1b80] ;  /* 0x001b8000010a7983 */ /* 0x001ea20000300a00 */
[CC--:B------:R-:W-:Y:S02]  /*16b90*/  LEA R22, P1, R8.reuse, R27.reuse, 0x1 ;  /* 0x0000001b08167211 */ /* 0x0c0fe400078208ff */
[C---:B------:R-:W-:Y:S02]  /*16ba0*/  LEA R16, P2, R9.reuse, R27, 0x1 ;  /* 0x0000001b09107211 */ /* 0x040fe400078408ff */
[-C--:B------:R-:W-:Y:S02]  /*16bb0*/  LEA.HI.X.SX32 R23, R8, R28.reuse, 0x1, P1 ;  /* 0x0000001c08177211 */ /* 0x080fe400008f0eff */
[----:B------:R-:W-:-:S03]  /*16bc0*/  LEA.HI.X.SX32 R17, R9, R28, 0x1, P2 ;  /* 0x0000001c09117211 */ /* 0x000fc600010f0eff */
[----:B------:R-:W-:Y:S04]  /*16bd0*/  STL.64 [R1+0x14f8], R22 ;  /* 0x0014f81601007387 */ /* 0x000fe80000100a00 */
[----:B------:R0:W-:Y:S02]  /*16be0*/  STL.64 [R1+0x14f0], R16 ;  /* 0x0014f01001007387 */ /* 0x0001e40000100a00 */
[----:B0-----:R-:W-:-:S04]  /*16bf0*/  LEA R16, P2, R12, R27, 0x1 ;  /* 0x0000001b0c107211 */ /* 0x001fc800078408ff */
[----:B------:R-:W-:Y:S02]  /*16c00*/  LEA.HI.X.SX32 R17, R12, R28, 0x1, P2 ;  /* 0x0000001c0c117211 */ /* 0x000fe400010f0eff */
[----:B--2---:R-:W-:-:S04]  /*16c10*/  LEA R8, P0, R10, R27, 0x1 ;  /* 0x0000001b0a087211 */ /* 0x004fc800078008ff */
[----:B------:R-:W-:Y:S02]  /*16c20*/  LEA.HI.X.SX32 R9, R10, R28, 0x1, P0 ;  /* 0x0000001c0a097211 */ /* 0x000fe400000f0eff */
[----:B------:R-:W-:-:S03]  /*16c30*/  LEA R22, P1, R11, R27, 0x1 ;  /* 0x0000001b0b167211 */ /* 0x000fc600078208ff */
[----:B------:R-:W-:Y:S04]  /*16c40*/  STL.64 [R1+0x14e8], R8 ;  /* 0x0014e80801007387 */ /* 0x000fe80000100a00 */
[----:B------:R0:W-:Y:S01]  /*16c50*/  STL.64 [R1+0x14d8], R16 ;  /* 0x0014d81001007387 */ /* 0x0001e20000100a00 */
[----:B------:R-:W-:Y:S02]  /*16c60*/  LEA.HI.X.SX32 R23, R11, R28, 0x1, P1 ;  /* 0x0000001c0b177211 */ /* 0x000fe400008f0eff */
[----:B0-----:R-:W-:-:S04]  /*16c70*/  LEA R16, P0, R13, R27, 0x1 ;  /* 0x0000001b0d107211 */ /* 0x001fc800078008ff */
[----:B------:R-:W-:Y:S01]  /*16c80*/  LEA.HI.X.SX32 R17, R13, R28, 0x1, P0 ;  /* 0x0000001c0d117211 */ /* 0x000fe200000f0eff */
[----:B------:R-:W-:Y:S04]  /*16c90*/  STL.64 [R1+0x14e0], R22 ;  /* 0x0014e01601007387 */ /* 0x000fe80000100a00 */
[----:B------:R0:W-:Y:S04]  /*16ca0*/  STL.64 [R1+0x14d0], R16 ;  /* 0x0014d01001007387 */ /* 0x0001e80000100a00 */
[----:B0-----:R-:W2:Y:S01]  /*16cb0*/  LDL.LU.64 R16, [R1+0x1b78] ;  /* 0x001b780001107983 */ /* 0x001ea20000300a00 */
[----:B------:R-:W-:-:S02]  /*16cc0*/  LEA R10, P2, R15, R27, 0x1 ;  /* 0x0000001b0f0a7211 */ /* 0x000fc400078408ff */
[CC--:B------:R-:W-:Y:S02]  /*16cd0*/  LEA R22, P1, R14.reuse, R27.reuse, 0x1 ;  /* 0x0000001b0e167211 */ /* 0x0c0fe400078208ff */
[-C--:B------:R-:W-:Y:S02]  /*16ce0*/  LEA.HI.X.SX32 R11, R15, R28.reuse, 0x1, P2 ;  /* 0x0000001c0f0b7211 */ /* 0x080fe400010f0eff */
[-C--:B------:R-:W-:Y:S02]  /*16cf0*/  LEA.HI.X.SX32 R23, R14, R28.reuse, 0x1, P1 ;  /* 0x0000001c0e177211 */ /* 0x080fe400008f0eff */
[C---:B------:R-:W-:Y:S01]  /*16d00*/  LEA R12, P2, R18.reuse, R27, 0x1 ;  /* 0x0000001b120c7211 */ /* 0x040fe200078408ff */
[----:B------:R-:W-:Y:S04]  /*16d10*/  STL.64 [R1+0x14c0], R10 ;  /* 0x0014c00a01007387 */ /* 0x000fe80000100a00 */
[----:B------:R0:W-:Y:S01]  /*16d20*/  STL.64 [R1+0x14c8], R22 ;  /* 0x0014c81601007387 */ /* 0x0001e20000100a00 */
[----:B------:R-:W-:-:S05]  /*16d30*/  LEA.HI.X.SX32 R13, R18, R28, 0x1, P2 ;  /* 0x0000001c120d7211 */ /* 0x000fca00010f0eff */
[----:B------:R-:W-:Y:S01]  /*16d40*/  STL.64 [R1+0x14a8], R12 ;  /* 0x0014a80c01007387 */ /* 0x000fe20000100a00 */
[----:B------:R-:W-:-:S05]  /*16d50*/  LEA R25, R0, R24, 0x2 ;  /* 0x0000001800197211 */ /* 0x000fca00078e10ff */
[----:B------:R-:W-:Y:S01]  /*16d60*/  IMAD R26, R0, 0x4, R25 ;  /* 0x00000004001a7824 */ /* 0x000fe200078e0219 */
[CC--:B--2---:R-:W-:Y:S02]  /*16d70*/  LEA R14, P0, R16.reuse, R27.reuse, 0x1 ;  /* 0x0000001b100e7211 */ /* 0x0c4fe400078008ff */
[C---:B0-----:R-:W-:Y:S02]  /*16d80*/  LEA R22, P1, R17.reuse, R27, 0x1 ;  /* 0x0000001b11167211 */ /* 0x041fe400078208ff */
[-C--:B------:R-:W-:Y:S02]  /*16d90*/  LEA.HI.X.SX32 R15, R16, R28.reuse, 0x1, P0 ;  /* 0x0000001c100f7211 */ /* 0x080fe400000f0eff */
[----:B------:R-:W-:-:S03]  /*16da0*/  LEA.HI.X.SX32 R23, R17, R28, 0x1, P1 ;  /* 0x0000001c11177211 */ /* 0x000fc600008f0eff */
[----:B------:R-:W-:Y:S04]  /*16db0*/  STL.64 [R1+0x14b8], R14 ;  /* 0x0014b80e01007387 */ /* 0x000fe80000100a00 */
[----:B------:R0:W-:Y:S02]  /*16dc0*/  STL.64 [R1+0x14b0], R22 ;  /* 0x0014b01601007387 */ /* 0x0001e40000100a00 */
[----:B0-----:R-:W-:-:S04]  /*16dd0*/  LEA R22, P0, R19, R27, 0x1 ;  /* 0x0000001b13167211 */ /* 0x001fc800078008ff */
[----:B------:R-:W-:-:S05]  /*16de0*/  LEA.HI.X.SX32 R23, R19, R28, 0x1, P0 ;  /* 0x0000001c13177211 */ /* 0x000fca00000f0eff */
[----:B------:R0:W-:Y:S04]  /*16df0*/  STL.64 [R1+0x14a0], R22 ;  /* 0x0014a01601007387 */ /* 0x0001e80000100a00 */
[----:B0-----:R-:W2:Y:S01]  /*16e00*/  LDL.LU.64 R22, [R1+0x1b70] ;  /* 0x001b700001167983 */ /* 0x001ea20000300a00 */
[----:B------:R-:W-:-:S05]  /*16e10*/  LEA R2, R0, R26, 0x2 ;  /* 0x0000001a00027211 */ /* 0x000fca00078e10ff */
[----:B------:R-:W-:-:S05]  /*16e20*/  IMAD R4, R0, 0x4, R2 ;  /* 0x0000000400047824 */ /* 0x000fca00078e0202 */
[----:B------:R-:W-:-:S05]  /*16e30*/  LEA R5, R0, R4, 0x2 ;  /* 0x0000000400057211 */ /* 0x000fca00078e10ff */
[----:B------:R-:W-:-:S05]  /*16e40*/  IMAD R3, R0, 0x4, R5 ;  /* 0x0000000400037824 */ /* 0x000fca00078e0205 */
[----:B------:R-:W-:-:S05]  /*16e50*/  LEA R6, R0, R3, 0x2 ;  /* 0x0000000300067211 */ /* 0x000fca00078e10ff */
[----:B------:R-:W-:-:S05]  /*16e60*/  IMAD R7, R0, 0x4, R6 ;  /* 0x0000000400077824 */ /* 0x000fca00078e0206 */
[----:B------:R-:W-:Y:S02]  /*16e70*/  LEA R8, R0, R7, 0x2 ;  /* 0x0000000700087211 */ /* 0x000fe400078e10ff */
[----:B------:R-:W-:-:S03]  /*16e80*/  LEA R14, P2, R21, R27, 0x1 ;  /* 0x0000001b150e7211 */ /* 0x000fc600078408ff */
[----:B------:R-:W-:Y:S01]  /*16e90*/  IMAD R9, R0, 0x4, R8 ;  /* 0x0000000400097824 */ /* 0x000fe200078e0208 */
[----:B------:R-:W-:Y:S02]  /*16ea0*/  LEA R16, P1, R20, R27, 0x1 ;  /* 0x0000001b14107211 */ /* 0x000fe400078208ff */
[-C--:B------:R-:W-:Y:S02]  /*16eb0*/  LEA.HI.X.SX32 R15, R21, R28.reuse, 0x1, P2 ;  /* 0x0000001c150f7211 */ /* 0x080fe400010f0eff */
[----:B------:R-:W-:Y:S02]  /*16ec0*/  LEA R10, R0, R9, 0x2 ;  /* 0x00000009000a7211 */ /* 0x000fe400078e10ff */
[----:B------:R-:W-:Y:S01]  /*16ed0*/  LEA.HI.X.SX32 R17, R20, R28, 0x1, P1 ;  /* 0x0000001c14117211 */ /* 0x000fe200008f0eff */
[----:B------:R-:W-:Y:S02]  /*16ee0*/  STL.64 [R1+0x1490], R14 ;  /* 0x0014900e01007387 */ /* 0x000fe40000100a00 */
[----:B------:R-:W-:-:S02]  /*16ef0*/  IMAD R11, R0, 0x4, R10 ;  /* 0x00000004000b7824 */ /* 0x000fc400078e020a */
[----:B------:R0:W-:Y:S03]  /*16f00*/  STL.64 [R1+0x1498], R16 ;  /* 0x0014981001007387 */ /* 0x0001e60000100a00 */
[----:B------:R-:W-:Y:S02]  /*16f10*/  LEA R12, R0, R11, 0x2 ;  /* 0x0000000b000c7211 */ /* 0x000fe400078e10ff */
[----:B0-----:R-:W-:-:S03]  /*16f20*/  LEA R16, P2, R24, R27, 0x1 ;  /* 0x0000001b18107211 */ /* 0x001fc600078408ff */
[----:B------:R-:W-:Y:S01]  /*16f30*/  IMAD R13, R0, 0x4, R12 ;  /* 0x00000004000d7824 */ /* 0x000fe200078e020c */
[----:B------:R-:W-:-:S04]  /*16f40*/  LEA.HI.X.SX32 R17, R24, R28, 0x1, P2 ;  /* 0x0000001c18117211 */ /* 0x000fc800010f0eff */
[C---:B------:R-:W-:Y:S01]  /*16f50*/  LEA R14, R0.reuse, R13, 0x2 ;  /* 0x0000000d000e7211 */ /* 0x040fe200078e10ff */
[----:B------:R0:W-:Y:S04]  /*16f60*/  STL.64 [R1+0x1478], R16 ;  /* 0x0014781001007387 */ /* 0x0001e80000100a00 */
[----:B------:R-:W-:-:S05]  /*16f70*/  IMAD R15, R0, 0x4, R14 ;  /* 0x00000004000f7824 */ /* 0x000fca00078e020e */
[----:B0-----:R-:W-:-:S05]  /*16f80*/  LEA R16, R0, R15, 0x2 ;  /* 0x0000000f00107211 */ /* 0x001fca00078e10ff */
[----:B------:R-:W-:Y:S01]  /*16f90*/  IMAD R17, R0, 0x4, R16 ;  /* 0x0000000400117824 */ /* 0x000fe200078e0210 */
[CC--:B--2---:R-:W-:Y:S02]  /*16fa0*/  LEA R20, P0, R22.reuse, R27.reuse, 0x1 ;  /* 0x0000001b16147211 */ /* 0x0c4fe400078008ff */
[CC--:B------:R-:W-:Y:S02]  /*16fb0*/  LEA R18, P1, R23.reuse, R27.reuse, 0x1 ;  /* 0x0000001b17127211 */ /* 0x0c0fe400078208ff */
[-C--:B------:R-:W-:Y:S02]  /*16fc0*/  LEA.HI.X.SX32 R21, R22, R28.reuse, 0x1, P0 ;  /* 0x0000001c16157211 */ /* 0x080fe400000f0eff */
[-C--:B------:R-:W-:Y:S02]  /*16fd0*/  LEA.HI.X.SX32 R19, R23, R28.reuse, 0x1, P1 ;  /* 0x0000001c17137211 */ /* 0x080fe400008f0eff */
[CC--:B------:R-:W-:Y:S01]  /*16fe0*/  LEA R22, P0, R25.reuse, R27.reuse, 0x1 ;  /* 0x0000001b19167211 */ /* 0x0c0fe200078008ff */
[----:B------:R0:W-:Y:S03]  /*16ff0*/  STL.64 [R1+0x1488], R20 ;  /* 0x0014881401007387 */ /* 0x0001e60000100a00 */
[----:B------:R-:W-:Y:S01]  /*17000*/  LEA.HI.X.SX32 R23, R25, R28, 0x1, P0 ;  /* 0x0000001c19177211 */ /* 0x000fe200000f0eff */
[----:B------:R1:W-:Y:S01]  /*17010*/  STL.64 [R1+0x1480], R18 ;  /* 0x0014801201007387 */ /* 0x0003e20000100a00 */
[----:B0-----:R-:W-:-:S04]  /*17020*/  LEA R20, P1, R26, R27, 0x1 ;  /* 0x0000001b1a147211 */ /* 0x001fc800078208ff */
[-C--:B------:R-:W-:Y:S02]  /*17030*/  LEA.HI.X.SX32 R21, R26, R28.reuse, 0x1, P1 ;  /* 0x0000001c1a157211 */ /* 0x080fe400008f0eff */
[-C--:B-1----:R-:W-:Y:S01]  /*17040*/  LEA R18, P2, R2, R27.reuse, 0x1 ;  /* 0x0000001b02127211 */ /* 0x082fe200078408ff */
[----:B------:R0:W-:Y:S01]  /*17050*/  STL.64 [R1+0x1470], R22 ;  /* 0x0014701601007387 */ /* 0x0001e20000100a00 */
[-C--:B------:R-:W-:Y:S02]  /*17060*/  LEA R24, P0, R4, R27.reuse, 0x1 ;  /* 0x0000001b04187211 */ /* 0x080fe400078008ff */
[-C--:B------:R-:W-:Y:S01]  /*17070*/  LEA.HI.X.SX32 R19, R2, R28.reuse, 0x1, P2 ;  /* 0x0000001c02137211 */ /* 0x080fe200010f0eff */
[----:B------:R1:W-:Y:S01]  /*17080*/  STL.64 [R1+0x1468], R20 ;  /* 0x0014681401007387 */ /* 0x0003e20000100a00 */
[----:B------:R-:W-:Y:S02]  /*17090*/  LEA.HI.X.SX32 R25, R4, R28, 0x1, P0 ;  /* 0x0000001c04197211 */ /* 0x000fe400000f0eff */
[----:B0-----:R-:W-:-:S02]  /*170a0*/  LEA R22, P1, R5, R27, 0x1 ;  /* 0x0000001b05167211 */ /* 0x001fc400078208ff */
[----:B-1----:R-:W-:Y:S02]  /*170b0*/  LEA R20, P2, R3, R27, 0x1 ;  /* 0x0000001b03147211 */ /* 0x002fe400078408ff */
[-C--:B------:R-:W-:Y:S02]  /*170c0*/  LEA.HI.X.SX32 R23, R5, R28.reuse, 0x1, P1 ;  /* 0x0000001c05177211 */ /* 0x080fe400008f0eff */
[----:B------:R-:W-:Y:S01]  /*170d0*/  LEA.HI.X.SX32 R21, R3, R28, 0x1, P2 ;  /* 0x0000001c03157211 */ /* 0x000fe200010f0eff */
[----:B------:R-:W-:Y:S01]  /*170e0*/  STL.64 [R1+0x1460], R18 ;  /* 0x0014601201007387 */ /* 0x000fe20000100a00 */
[----:B------:R-:W-:-:S03]  /*170f0*/  LEA R2, R0, R17, 0x2 ;  /* 0x0000001100027211 */ /* 0x000fc600078e10ff */
[----:B------:R0:W-:Y:S04]  /*17100*/  STL.64 [R1+0x1458], R24 ;  /* 0x0014581801007387 */ /* 0x0001e80000100a00 */
[----:B------:R1:W-:Y:S04]  /*17110*/  STL.64 [R1+0x1450], R22 ;  /* 0x0014501601007387 */ /* 0x0003e80000100a00 */
[----:B------:R2:W-:Y:S01]  /*17120*/  STL.64 [R1+0x1448], R20 ;  /* 0x0014481401007387 */ /* 0x0005e20000100a00 */
[-C--:B0-----:R-:W-:Y:S02]  /*17130*/  LEA R24, P0, R6, R27.reuse, 0x1 ;  /* 0x0000001b06187211 */ /* 0x081fe400078008ff */
[----:B-1----:R-:W-:-:S02]  /*17140*/  LEA R22, P1, R7, R27, 0x1 ;  /* 0x0000001b07167211 */ /* 0x002fc400078208ff */
[-C--:B------:R-:W-:Y:S02]  /*17150*/  LEA.HI.X.SX32 R25, R6, R28.reuse, 0x1, P0 ;  /* 0x0000001c06197211 */ /* 0x080fe400000f0eff */
[----:B--2---:R-:W-:Y:S02]  /*17160*/  LEA R20, P2, R8, R27, 0x1 ;  /* 0x0000001b08147211 */ /* 0x004fe400078408ff */
[-C--:B------:R-:W-:Y:S01]  /*17170*/  LEA.HI.X.SX32 R23, R7, R28.reuse, 0x1, P1 ;  /* 0x0000001c07177211 */ /* 0x080fe200008f0eff */
[----:B------:R-:W-:Y:S01]  /*17180*/  IMAD R18, R0, 0x4, R2 ;  /* 0x0000000400127824 */ /* 0x000fe200078e0202 */
[----:B------:R-:W-:Y:S01]  /*17190*/  LEA.HI.X.SX32 R21, R8, R28, 0x1, P2 ;  /* 0x0000001c08157211 */ /* 0x000fe200010f0eff */
[----:B------:R0:W-:Y:S04]  /*171a0*/  STL.64 [R1+0x1440], R24 ;  /* 0x0014401801007387 */ /* 0x0001e80000100a00 */
[----:B------:R1:W-:Y:S01]  /*171b0*/  STL.64 [R1+0x1438], R22 ;  /* 0x0014381601007387 */ /* 0x0003e20000100a00 */
[----:B------:R-:W-:-:S03]  /*171c0*/  LEA R3, R0, R18, 0x2 ;  /* 0x0000001200037211 */ /* 0x000fc600078e10ff */
[----:B------:R2:W-:Y:S01]  /*171d0*/  STL.64 [R1+0x1430], R20 ;  /* 0x0014301401007387 */ /* 0x0005e20000100a00 */
[CC--:B0-----:R-:W-:Y:S02]  /*171e0*/  LEA R24, P0, R9.reuse, R27.reuse, 0x1 ;  /* 0x0000001b09187211 */ /* 0x0c1fe400078008ff */
[CC--:B-1----:R-:W-:Y:S02]  /*171f0*/  LEA R22, P1, R10.reuse, R27.reuse, 0x1 ;  /* 0x0000001b0a167211 */ /* 0x0c2fe400078208ff */
[-C--:B------:R-:W-:Y:S02]  /*17200*/  LEA.HI.X.SX32 R25, R9, R28.reuse, 0x1, P0 ;  /* 0x0000001c09197211 */ /* 0x080fe400000f0eff */
[C---:B--2---:R-:W-:Y:S02]  /*17210*/  LEA R20, P2, R11.reuse, R27, 0x1 ;  /* 0x0000001b0b147211 */ /* 0x044fe400078408ff */
[-C--:B------:R-:W-:Y:S01]  /*17220*/  LEA.HI.X.SX32 R23, R10, R28.reuse, 0x1, P1 ;  /* 0x0000001c0a177211 */ /* 0x080fe200008f0eff */
[C---:B------:R-:W-:Y:S01]  /*17230*/  IMAD R4, R0.reuse, 0x4, R3 ;  /* 0x0000000400047824 */ /* 0x040fe200078e0203 */
        /* <DEDUP_REMOVED lines=8> */
[-C--:B--2---:R-:W-:Y:S02]  /*172c0*/  LEA R20, P2, R14, R27.reuse, 0x1 ;  /* 0x0000001b0e147211 */ /* 0x084fe400078408ff */
[-C--:B------:R-:W-:Y:S01]  /*172d0*/  LEA.HI.X.SX32 R23, R13, R28.reuse, 0x1, P1 ;  /* 0x0000001c0d177211 */ /* 0x080fe200008f0eff */
[----:B------:R-:W-:Y:S01]  /*172e0*/  IMAD R5, R0, 0x4, R6 ;  /* 0x0000000400057824 */ /* 0x000fe200078e0206 */
[----:B------:R-:W-:Y:S01]  /*172f0*/  LEA.HI.X.SX32 R21, R14, R28, 0x1, P2 ;  /* 0x0000001c0e157211 */ /* 0x000fe200010f0eff */
[----:B------:R-:W-:Y:S01]  /*17300*/  STL.64 [R1+0x1410], R24 ;  /* 0x0014101801007387 */ /* 0x000fe20000100a00 */
[----:B------:R-:W-:-:S03]  /*17310*/  LEA R12, P2, R17, R27, 0x1 ;  /* 0x0000001b110c7211 */ /* 0x000fc600078408ff */
[----:B------:R0:W-:Y:S01]  /*17320*/  STL.64 [R1+0x1408], R22 ;  /* 0x0014081601007387 */ /* 0x0001e20000100a00 */
[----:B------:R-:W-:-:S03]  /*17330*/  LEA R8, R0, R5, 0x2 ;  /* 0x0000000500087211 */ /* 0x000fc600078e10ff */
[----:B------:R1:W-:Y:S01]  /*17340*/  STL.64 [R1+0x1400], R20 ;  /* 0x0014001401007387 */ /* 0x0003e20000100a00 */
[-C--:B------:R-:W-:Y:S01]  /*17350*/  LEA.HI.X.SX32 R13, R17, R28.reuse, 0x1, P2 ;  /* 0x0000001c110d7211 */ /* 0x080fe200010f0eff */
[----:B------:R-:W-:Y:S01]  /*17360*/  IMAD R7, R0, 0x4, R8 ;  /* 0x0000000400077824 */ /* 0x000fe200078e0208 */
[CC--:B0-----:R-:W-:Y:S02]  /*17370*/  LEA R22, P0, R15.reuse, R27.reuse, 0x1 ;  /* 0x0000001b0f167211 */ /* 0x0c1fe400078008ff */
[C---:B-1----:R-:W-:Y:S02]  /*17380*/  LEA R20, P1, R16.reuse, R27, 0x1 ;  /* 0x0000001b10147211 */ /* 0x042fe400078208ff */
[-C--:B------:R-:W-:Y:S02]  /*17390*/  LEA.HI.X.SX32 R23, R15, R28.reuse, 0x1, P0 ;  /* 0x0000001c0f177211 */ /* 0x080fe400000f0eff */
[----:B------:R-:W-:Y:S01]  /*173a0*/  LEA.HI.X.SX32 R21, R16, R28, 0x1, P1 ;  /* 0x0000001c10157211 */ /* 0x000fe200008f0eff */
[----:B------:R-:W-:Y:S01]  /*173b0*/  STL.64 [R1+0x13e8], R12 ;  /* 0x0013e80c01007387 */ /* 0x000fe20000100a00 */
[----:B------:R-:W-:-:S03]  /*173c0*/  LEA R10, R0, R7, 0x2 ;  /* 0x00000007000a7211 */ /* 0x000fc600078e10ff */
[----:B------:R0:W-:Y:S01]  /*173d0*/  STL.64 [R1+0x13f8], R22 ;  /* 0x0013f81601007387 */ /* 0x0001e20000100a00 */
[----:B------:R-:W-:-:S03]  /*173e0*/  LEA R14, P2, R3, R27, 0x1 ;  /* 0x0000001b030e7211 */ /* 0x000fc600078408ff */
[----:B------:R1:W-:Y:S01]  /*173f0*/  STL.64 [R1+0x13f0], R20 ;  /* 0x0013f01401007387 */ /* 0x0003e20000100a00 */
[----:B------:R-:W-:Y:S01]  /*17400*/  IMAD R9, R0, 0x4, R10 ;  /* 0x0000000400097824 */ /* 0x000fe200078e020a */
[-C--:B------:R-:W-:Y:S02]  /*17410*/  LEA.HI.X.SX32 R15, R3, R28.reuse, 0x1, P2 ;  /* 0x0000001c030f7211 */ /* 0x080fe400010f0eff */
[-C--:B0-----:R-:W-:Y:S02]  /*17420*/  LEA R22, P0, R2, R27.reuse, 0x1 ;  /* 0x0000001b02167211 */ /* 0x081fe400078008ff */
[----:B-1----:R-:W-:Y:S02]  /*17430*/  LEA R20, P1, R18, R27, 0x1 ;  /* 0x0000001b12147211 */ /* 0x002fe400078208ff */
[-C--:B------:R-:W-:Y:S02]  /*17440*/  LEA.HI.X.SX32 R23, R2, R28.reuse, 0x1, P0 ;  /* 0x0000001c02177211 */ /* 0x080fe400000f0eff */
[----:B------:R-:W-:-:S03]  /*17450*/  LEA.HI.X.SX32 R21, R18, R28, 0x1, P1 ;  /* 0x0000001c12157211 */ /* 0x000fc600008f0eff */
[----:B------:R-:W-:Y:S01]  /*17460*/  STL.64 [R1+0x13e0], R22 ;  /* 0x0013e01601007387 */ /* 0x000fe20000100a00 */
[----:B------:R-:W-:-:S03]  /*17470*/  LEA R12, R0, R9, 0x2 ;  /* 0x00000009000c7211 */ /* 0x000fc600078e10ff */
[----:B------:R-:W-:Y:S01]  /*17480*/  STL.64 [R1+0x13d8], R20 ;  /* 0x0013d81401007387 */ /* 0x000fe20000100a00 */
[----:B------:R-:W-:-:S03]  /*17490*/  LEA R18, P0, R4, R27, 0x1 ;  /* 0x0000001b04127211 */ /* 0x000fc600078008ff */
[----:B------:R0:W-:Y:S01]  /*174a0*/  STL.64 [R1+0x13d0], R14 ;  /* 0x0013d00e01007387 */ /* 0x0001e20000100a00 */
[-C--:B------:R-:W-:Y:S01]  /*174b0*/  LEA R16, P1, R6, R27.reuse, 0x1 ;  /* 0x0000001b06107211 */ /* 0x080fe200078208ff */
[----:B------:R-:W-:Y:S01]  /*174c0*/  IMAD R11, R0, 0x4, R12 ;  /* 0x00000004000b7824 */ /* 0x000fe200078e020c */
[-C--:B------:R-:W-:Y:S02]  /*174d0*/  LEA.HI.X.SX32 R19, R4, R28.reuse, 0x1, P0 ;  /* 0x0000001c04137211 */ /* 0x080fe400000f0eff */
[----:B------:R-:W-:Y:S02]  /*174e0*/  LEA.HI.X.SX32 R17, R6, R28, 0x1, P1 ;  /* 0x0000001c06117211 */ /* 0x000fe400008f0eff */
[----:B0-----:R-:W-:-:S04]  /*174f0*/  LEA R14, P2, R5, R27, 0x1 ;  /* 0x0000001b050e7211 */ /* 0x001fc800078408ff */
[----:B------:R-:W-:Y:S02]  /*17500*/  LEA.HI.X.SX32 R15, R5, R28, 0x1, P2 ;  /* 0x0000001c050f7211 */ /* 0x000fe400010f0eff */
[----:B------:R-:W-:Y:S02]  /*17510*/  LEA R2, R0, R11, 0x2 ;  /* 0x0000000b00027211 */ /* 0x000fe400078e10ff */
[----:B------:R-:W-:Y:S01]  /*17520*/  LEA R20, P0, R8, R27, 0x1 ;  /* 0x0000001b08147211 */ /* 0x000fe200078008ff */
[----:B------:R-:W-:Y:S04]  /*17530*/  STL.64 [R1+0x13b8], R14 ;  /* 0x0013b80e01007387 */ /* 0x000fe80000100a00 */
[----:B------:R0:W-:Y:S01]  /*17540*/  STL.64 [R1+0x13c8], R18 ;  /* 0x0013c81201007387 */ /* 0x0001e20000100a00 */
[----:B------:R-:W-:-:S03]  /*17550*/  IMAD R13, R0, 0x4, R2 ;  /* 0x00000004000d7824 */ /* 0x000fc600078e0202 */
[----:B------:R1:W-:Y:S01]  /*17560*/  STL.64 [R1+0x13c0], R16 ;  /* 0x0013c01001007387 */ /* 0x0003e20000100a00 */
[-C--:B------:R-:W-:Y:S02]  /*17570*/  LEA.HI.X.SX32 R21, R8, R28.reuse, 0x1, P0 ;  /* 0x0000001c08157211 */ /* 0x080fe400000f0eff */
[CC--:B0-----:R-:W-:Y:S02]  /*17580*/  LEA R18, P1, R7.reuse, R27.reuse, 0x1 ;  /* 0x0000001b07127211 */ /* 0x0c1fe400078208ff */
[C---:B-1----:R-:W-:Y:S02]  /*17590*/  LEA R16, P2, R10.reuse, R27, 0x1 ;  /* 0x0000001b0a107211 */ /* 0x042fe400078408ff */
[-C--:B------:R-:W-:Y:S02]  /*175a0*/  LEA.HI.X.SX32 R19, R7, R28.reuse, 0x1, P1 ;  /* 0x0000001c07137211 */ /* 0x080fe400008f0eff */
[----:B------:R-:W-:Y:S01]  /*175b0*/  LEA.HI.X.SX32 R17, R10, R28, 0x1, P2 ;  /* 0x0000001c0a117211 */ /* 0x000fe200010f0eff */
[----:B------:R-:W-:Y:S01]  /*175c0*/  STL.64 [R1+0x13b0], R20 ;  /* 0x0013b01401007387 */ /* 0x000fe20000100a00 */
[----:B------:R-:W-:-:S03]  /*175d0*/  LEA R14, R0, R13, 0x2 ;  /* 0x0000000d000e7211 */ /* 0x000fc600078e10ff */
[----:B------:R0:W-:Y:S04]  /*175e0*/  STL.64 [R1+0x13a8], R18 ;  /* 0x0013a81201007387 */ /* 0x0001e80000100a00 */
[----:B------:R1:W-:Y:S01]  /*175f0*/  STL.64 [R1+0x13a0], R16 ;  /* 0x0013a01001007387 */ /* 0x0003e20000100a00 */
[----:B------:R-:W-:Y:S01]  /*17600*/  IMAD R3, R0, 0x4, R14 ;  /* 0x0000000400037824 */ /* 0x000fe200078e020e */
[-C--:B------:R-:W-:Y:S02]  /*17610*/  LEA R6, P2, R11, R27.reuse, 0x1 ;  /* 0x0000001b0b067211 */ /* 0x080fe400078408ff */
[-C--:B0-----:R-:W-:Y:S02]  /*17620*/  LEA R18, P0, R9, R27.reuse, 0x1 ;  /* 0x0000001b09127211 */ /* 0x081fe400078008ff */
[----:B-1----:R-:W-:-:S02]  /*17630*/  LEA R16, P1, R12, R27, 0x1 ;  /* 0x0000001b0c107211 */ /* 0x002fc400078208ff */
[-C--:B------:R-:W-:Y:S02]  /*17640*/  LEA.HI.X.SX32 R19, R9, R28.reuse, 0x1, P0 ;  /* 0x0000001c09137211 */ /* 0x080fe400000f0eff */
[-C--:B------:R-:W-:Y:S02]  /*17650*/  LEA.HI.X.SX32 R17, R12, R28.reuse, 0x1, P1 ;  /* 0x0000001c0c117211 */ /* 0x080fe400008f0eff */
[----:B------:R-:W-:Y:S01]  /*17660*/  LEA R4, R0, R3, 0x2 ;  /* 0x0000000300047211 */ /* 0x000fe200078e10ff */
[----:B------:R-:W-:Y:S01]  /*17670*/  STL.64 [R1+0x1398], R18 ;  /* 0x0013981201007387 */ /* 0x000fe20000100a00 */
[----:B------:R-:W-:Y:S02]  /*17680*/  LEA.HI.X.SX32 R7, R11, R28, 0x1, P2 ;  /* 0x0000001c0b077211 */ /* 0x000fe400010f0eff */
[----:B------:R-:W-:Y:S01]  /*17690*/  LEA R20, P0, R2, R27, 0x1 ;  /* 0x0000001b02147211 */ /* 0x000fe200078008ff */
[----:B------:R0:W-:Y:S01]  /*176a0*/  STL.64 [R1+0x1390], R16 ;  /* 0x0013901001007387 */ /* 0x0001e20000100a00 */
[----:B------:R-:W-:-:S02]  /*176b0*/  IMAD R8, R0, 0x4, R4 ;  /* 0x0000000400087824 */ /* 0x000fc400078e0204 */
[-C--:B------:R-:W-:Y:S01]  /*176c0*/  LEA.HI.X.SX32 R21, R2, R28.reuse, 0x1, P0 ;  /* 0x0000001c02157211 */ /* 0x080fe200000f0eff */
[----:B------:R1:W-:Y:S01]  /*176d0*/  STL.64 [R1+0x1388], R6 ;  /* 0x0013880601007387 */ /* 0x0003e20000100a00 */
[CC--:B0-----:R-:W-:Y:S02]  /*176e0*/  LEA R16, P2, R14.reuse, R27.reuse, 0x1 ;  /* 0x0000001b0e107211 */ /* 0x0c1fe400078408ff */
[CC--:B------:R-:W-:Y:S02]  /*176f0*/  LEA R18, P1, R13.reuse, R27.reuse, 0x1 ;  /* 0x0000001b0d127211 */ /* 0x0c0fe400078208ff */
[----:B------:R-:W-:Y:S01]  /*17700*/  LEA.HI.X.SX32 R17, R14, R28, 0x1, P2 ;  /* 0x0000001c0e117211 */ /* 0x000fe200010f0eff */
[----:B------:R-:W-:Y:S01]  /*17710*/  STL.64 [R1+0x1380], R20 ;  /* 0x0013801401007387 */ /* 0x000fe20000100a00 */
[----:B------:R-:W-:Y:S02]  /*17720*/  LEA R5, R0, R8, 0x2 ;  /* 0x0000000800057211 */ /* 0x000fe400078e10ff */
[----:B------:R-:W-:Y:S01]  /*17730*/  LEA.HI.X.SX32 R19, R13, R28, 0x1, P1 ;  /* 0x0000001c0d137211 */ /* 0x000fe200008f0eff */
[----:B------:R0:W-:Y:S01]  /*17740*/  STL.64 [R1+0x1370], R16 ;  /* 0x0013701001007387 */ /* 0x0001e20000100a00 */
[----:B------:R-:W-:Y:S01]  /*17750*/  LEA R12, P1, R4, R27, 0x1 ;  /* 0x0000001b040c7211 */ /* 0x000fe200078208ff */
[----:B-1----:R-:W-:-:S03]  /*17760*/  IMAD R6, R0, 0x4, R5 ;  /* 0x0000000400067824 */ /* 0x002fc600078e0205 */
[----:B------:R-:W-:Y:S02]  /*17770*/  LEA.HI.X.SX32 R13, R4, R28, 0x1, P1 ;  /* 0x0000001c040d7211 */ /* 0x000fe400008f0eff */
[----:B0-----:R-:W-:-:S04]  /*17780*/  LEA R16, P0, R3, R27, 0x1 ;  /* 0x0000001b03107211 */ /* 0x001fc800078008ff */
[----:B------:R-:W-:Y:S01]  /*17790*/  LEA.HI.X.SX32 R17, R3, R28, 0x1, P0 ;  /* 0x0000001c03117211 */ /* 0x000fe200000f0eff */
[----:B------:R-:W-:Y:S01]  /*177a0*/  STL.64 [R1+0x1378], R18 ;  /* 0x0013781201007387 */ /* 0x000fe20000100a00 */
[----:B------:R-:W-:Y:S02]  /*177b0*/  LEA R7, R0, R6, 0x2 ;  /* 0x0000000600077211 */ /* 0x000fe400078e10ff */
[-C--:B------:R-:W-:Y:S01]  /*177c0*/  LEA R10, P2, R8, R27.reuse, 0x1 ;  /* 0x0000001b080a7211 */ /* 0x080fe200078408ff */
[----:B------:R-:W-:Y:S01]  /*177d0*/  STL.64 [R1+0x1368], R16 ;  /* 0x0013681001007387 */ /* 0x000fe20000100a00 */
[----:B------:R-:W-:Y:S01]  /*177e0*/  LEA R14, P0, R5, R27, 0x1 ;  /* 0x0000001b050e7211 */ /* 0x000fe200078008ff */
[----:B------:R-:W-:Y:S02]  /*177f0*/  IMAD R2, R0, 0x4, R7 ;  /* 0x0000000400027824 */ /* 0x000fe400078e0207 */
[----:B------:R0:W-:Y:S01]  /*17800*/  STL.64 [R1+0x1360], R12 ;  /* 0x0013600c01007387 */ /* 0x0001e20000100a00 */
[----:B------:R-:W-:-:S02]  /*17810*/  LEA.HI.X.SX32 R11, R8, R28, 0x1, P2 ;  /* 0x0000001c080b7211 */ /* 0x000fc400010f0eff */
[----:B------:R-:W-:Y:S02]  /*17820*/  LEA.HI.X.SX32 R15, R5, R28, 0x1, P0 ;  /* 0x0000001c050f7211 */ /* 0x000fe400000f0eff */
[----:B------:R-:W-:Y:S02]  /*17830*/  LEA R3, R0, R2, 0x2 ;  /* 0x0000000200037211 */ /* 0x000fe400078e10ff */
[C---:B0-----:R-:W-:Y:S01]  /*17840*/  LEA R12, P1, R6.reuse, R27, 0x1 ;  /* 0x0000001b060c7211 */ /* 0x041fe200078208ff */
[----:B------:R-:W-:Y:S03]  /*17850*/  STL.64 [R1+0x1358], R10 ;  /* 0x0013580a01007387 */ /* 0x000fe60000100a00 */
[----:B------:R-:W-:Y:S01]  /*17860*/  LEA.HI.X.SX32 R13, R6, R28, 0x1, P1 ;  /* 0x0000001c060d7211 */ /* 0x000fe200008f0eff */
[----:B------:R-:W-:Y:S04]  /*17870*/  STL.64 [R1+0x1350], R14 ;  /* 0x0013500e01007387 */ /* 0x000fe80000100a00 */
[----:B------:R0:W-:Y:S01]  /*17880*/  STL.64 [R1+0x1348], R12 ;  /* 0x0013480c01007387 */ /* 0x0001e20000100a00 */
[----:B------:R-:W-:-:S03]  /*17890*/  IMAD R4, R0, 0x4, R3 ;  /* 0x0000000400047824 */ /* 0x000fc600078e0203 */
[----:B------:R-:W1:Y:S01]  /*178a0*/  S2R R19, SR_TID.X ;  /* 0x0000000000137919 */ /* 0x000e620000002100 */
[----:B0-----:R-:W-:-:S04]  /*178b0*/  LEA R12, P1, R3, R27, 0x1 ;  /* 0x0000001b030c7211 */ /* 0x001fc800078208ff */
[----:B------:R-:W-:Y:S02]  /*178c0*/  LEA.HI.X.SX32 R13, R3, R28, 0x1, P1 ;  /* 0x0000001c030d7211 */ /* 0x000fe400008f0eff */
[----:B------:R-:W0:Y:S01]  /*178d0*/  S2R R3, SR_CTAID.X ;  /* 0x0000000000037919 */ /* 0x000e220000002500 */
[CC--:B------:R-:W-:Y:S02]  /*178e0*/  LEA R10, P2, R7.reuse, R27.reuse, 0x1 ;  /* 0x0000001b070a7211 */ /* 0x0c0fe400078408ff */
[----:B------:R-:W-:Y:S02]  /*178f0*/  LEA R0, R0, R4, 0x2 ;  /* 0x0000000400007211 */ /* 0x000fe400078e10ff */
[-C--:B------:R-:W-:Y:S02]  /*17900*/  LEA.HI.X.SX32 R11, R7, R28.reuse, 0x1, P2 ;  /* 0x0000001c070b7211 */ /* 0x080fe400010f0eff */
[-C--:B------:R-:W-:Y:S02]  /*17910*/  LEA R14, P0, R2, R27.reuse, 0x1 ;  /* 0x0000001b020e7211 */ /* 0x080fe400078008ff */
[----:B------:R-:W-:Y:S01]  /*17920*/  LEA R8, P3, R0, R27, 0x1 ;  /* 0x0000001b00087211 */ /* 0x000fe200078608ff */
[----:B------:R2:W-:Y:S01]  /*17930*/  STL.64 [R1+0x1340], R10 ;  /* 0x0013400a01007387 */ /* 0x0005e20000100a00 */
[----:B------:R-:W-:-:S02]  /*17940*/  LEA.HI.X.SX32 R15, R2, R28, 0x1, P0 ;  /* 0x0000001c020f7211 */ /* 0x000fc400000f0eff */
[----:B-1----:R-:W-:Y:S02]  /*17950*/  LOP3.LUT R2, R19, 0x1c, RZ, 0xc0, !PT ;  /* 0x0000001c13027812 */ /* 0x002fe400078ec0ff */
[----:B------:R-:W-:Y:S02]  /*17960*/  LEA.HI.X.SX32 R9, R0, R28, 0x1, P3 ;  /* 0x0000001c00097211 */ /* 0x000fe400018f0eff */
[----:B--2---:R-:W-:Y:S01]  /*17970*/  LEA R10, P2, R4, R27, 0x1 ;  /* 0x0000001b040a7211 */ /* 0x004fe200078408ff */
[----:B0-----:R-:W-:-:S03]  /*17980*/  IMAD.SHL.U32 R3, R3, 0x100, RZ ;  /* 0x0000010003037824 */ /* 0x001fc600078e00ff */
[----:B------:R-:W-:Y:S01]  /*17990*/  LEA.HI.X.SX32 R11, R4, R28, 0x1, P2 ;  /* 0x0000001c040b7211 */ /* 0x000fe200010f0eff */
[----:B------:R-:W-:Y:S01]  /*179a0*/  STL.64 [R1+0x1338], R14 ;  /* 0x0013380e01007387 */ /* 0x000fe20000100a00 */
[----:B------:R-:W-:Y:S01]  /*179b0*/  LEA.HI R0, R2, R3, RZ, 0x1e ;  /* 0x0000000302007211 */ /* 0x000fe200078ff0ff */
[----:B------:R-:W-:Y:S02]  /*179c0*/  IMAD.MOV.U32 R0, RZ, RZ, 0x3f800000 ;  /* 0x3f800000ff007424 */ /* 0x000fe400078e00ff */
[----:B------:R-:W-:Y:S04]  /*179d0*/  STL.64 [R1+0x1330], R12 ;  /* 0x0013300c01007387 */ /* 0x000fe80000100a00 */
[----:B------:R-:W-:Y:S04]  /*179e0*/  STL.64 [R1+0x1328], R10 ;  /* 0x0013280a01007387 */ /* 0x000fe80000100a00 */
[----:B------:R-:W-:Y:S04]  /*179f0*/  STL.64 [R1+0x1320], R8 ;  /* 0x0013200801007387 */ /* 0x000fe80000100a00 */
[----:B------:R0:W-:Y:S04]  /*17a00*/  STL [R1+0x11a0], R0 ;  /* 0x0011a00001007387 */ /* 0x0001e80000100800 */
[----:B------:R-:W-:Y:S01]  /*17a10*/  STL [R1+0x394], RZ ;  /* 0x000394ff01007387 */ /* 0x000fe20000100800 */
[----:B0-----:R-:W-:-:S05]  /*17a20*/  MOV R0, 0xff800000 ;  /* 0xff80000000007802 */ /* 0x001fca0000000f00 */
[----:B------:R-:W-:Y:S04]  /*17a30*/  STL [R1+0x260], R0 ;  /* 0x0002600001007387 */ /* 0x000fe80000100800 */
[----:B------:R-:W-:Y:S04]  /*17a40*/  STL [R1+0x39c], RZ ;  /* 0x00039cff01007387 */ /* 0x000fe80000100800 */
[----:B------:R-:W-:Y:S04]  /*17a50*/  STL [R1+0x264], R0 ;  /* 0x0002640001007387 */ /* 0x000fe80000100800 */
        /* <DEDUP_REMOVED lines=29> */
[----:B------:R0:W-:Y:S02]  /*17c30*/  STL [R1+0x2dc], R0 ;  /* 0x0002dc0001007387 */ /* 0x0001e40000100800 */
[----:B0-----:R-:W-:-:S05]  /*17c40*/  IMAD.MOV.U32 R0, RZ, RZ, 0x3f800000 ;  /* 0x3f800000ff007424 */ /* 0x001fca00078e00ff */
        /* <DEDUP_REMOVED lines=30> */
[----:B------:R0:W-:Y:S04]  /*17e30*/  STL [R1+0x1318], R0 ;  /* 0x0013180001007387 */ /* 0x0001e80000100800 */
[----:B------:R-:W-:Y:S04]  /*17e40*/  STL [R1+0xa10], RZ ;  /* 0x000a10ff01007387 */ /* 0x000fe80000100800 */
        /* <DEDUP_REMOVED lines=277> */
[----:B0-----:R-:W0:Y:S04]  /*18fa0*/  S2R R0, SR_TID.X ;  /* 0x0000000000007919 */ /* 0x001e280000002100 */
        /* <DEDUP_REMOVED lines=20> */
[----:B------:R-:W-:Y:S01]  /*190f0*/  STL [R1+0x238], RZ ;  /* 0x000238ff01007387 */ /* 0x000fe20000100800 */
[----:B0-----:R-:W-:-:S03]  /*19100*/  LOP3.LUT R0, R0, 0x1c, RZ, 0xc0, !PT ;  /* 0x0000001c00007812 */ /* 0x001fc600078ec0ff */
[----:B------:R-:W-:Y:S04]  /*19110*/  STL [R1+0x23c], RZ ;  /* 0x00023cff01007387 */ /* 0x000fe80000100800 */
[----:B------:R-:W-:Y:S04]  /*19120*/  STL [R1+0x220], RZ ;  /* 0x000220ff01007387 */ /* 0x000fe80000100800 */
[----:B------:R-:W-:Y:S04]  /*19130*/  STL [R1+0x224], RZ ;  /* 0x000224ff01007387 */ /* 0x000fe80000100800 */
[----:B------:R-:W-:Y:S01]  /*19140*/  STL [R1+0x228], RZ ;  /* 0x000228ff01007387 */ /* 0x000fe20000100800 */
[----:B------:R-:W-:-:S03]  /*19150*/  LEA.HI R0, R0, 0xf8, RZ, 0x1e ;  /* 0x000000f800007811 */ /* 0x000fc600078ff0ff */
[----:B------:R-:W-:Y:S04]  /*19160*/  STL [R1+0x22c], RZ ;  /* 0x00022cff01007387 */ /* 0x000fe80000100800 */
[----:B------:R-:W-:Y:S04]  /*19170*/  STL [R1+0x210], RZ ;  /* 0x000210ff01007387 */ /* 0x000fe80000100800 */
[----:B------:R-:W-:Y:S04]  /*19180*/  STL [R1+0x214], RZ ;  /* 0x000214ff01007387 */ /* 0x000fe80000100800 */
[----:B------:R-:W-:Y:S01]  /*19190*/  STL [R1+0x218], RZ ;  /* 0x000218ff01007387 */ /* 0x000fe20000100800 */
[----:B------:R-:W-:-:S03]  /*191a0*/  IADD3 R3, R3, R0, RZ ;  /* 0x0000000003037210 */ /* 0x000fc60007ffe0ff */
[----:B------:R-:W-:Y:S04]  /*191b0*/  STL [R1+0x21c], RZ ;  /* 0x00021cff01007387 */ /* 0x000fe80000100800 */
[----:B------:R-:W-:Y:S04]  /*191c0*/  STL [R1+0x200], RZ ;  /* 0x000200ff01007387 */ /* 0x000fe80000100800 */
[----:B------:R-:W-:Y:S04]  /*191d0*/  STL [R1+0x204], RZ ;  /* 0x000204ff01007387 */ /* 0x000fe80000100800 */
[----:B------:R-:W-:Y:S01]  /*191e0*/  STL [R1+0x208], RZ ;  /* 0x000208ff01007387 */ /* 0x000fe20000100800 */
[----:B------:R-:W-:-:S03]  /*191f0*/  IMAD.SHL.U32 R0, R0, 0x20, RZ ;  /* 0x0000002000007824 */ /* 0x000fc600078e00ff */
[----:B------:R-:W-:Y:S04]  /*19200*/  STL [R1+0x20c], RZ ;  /* 0x00020cff01007387 */ /* 0x000fe80000100800 */
[----:B------:R-:W-:Y:S04]  /*19210*/  STL [R1+0x1f0], RZ ;  /* 0x0001f0ff01007387 */ /* 0x000fe80000100800 */
[----:B------:R-:W-:Y:S04]  /*19220*/  STL [R1+0x1f4], RZ ;  /* 0x0001f4ff01007387 */ /* 0x000fe80000100800 */
[----:B------:R-:W-:Y:S04]  /*19230*/  STL [R1+0x1f8], RZ ;  /* 0x0001f8ff01007387 */ /* 0x000fe80000100800 */
[----:B------:R-:W-:Y:S04]  /*19240*/  STL [R1+0x1fc], RZ ;  /* 0x0001fcff01007387 */ /* 0x000fe80000100800 */
[----:B------:R-:W-:Y:S04]  /*19250*/  STL [R1+0x1e0], RZ ;  /* 0x0001e0ff01007387 */ /* 0x000fe80000100800 */
[----:B------:R-:W0:Y:S04]  /*19260*/  S2R R3, SR_TID.X ;  /* 0x0000000000037919 */ /* 0x000e280000002100 */
[----:B------:R-:W-:Y:S04]  /*19270*/  STL [R1+0x1e4], RZ ;  /* 0x0001e4ff01007387 */ /* 0x000fe80000100800 */
[----:B------:R-:W-:Y:S04]  /*19280*/  STL [R1+0x1e8], RZ ;  /* 0x0001e8ff01007387 */ /* 0x000fe80000100800 */
[----:B------:R-:W-:Y:S04]  /*19290*/  STL [R1+0x1ec], RZ ;  /* 0x0001ecff01007387 */ /* 0x000fe80000100800 */
[----:B------:R-:W-:Y:S04]  /*192a0*/  STL [R1+0xdc0], RZ ;  /* 0x000dc0ff01007387 */ /* 0x000fe80000100800 */
[----:B------:R-:W1:Y:S04]  /*192b0*/  S2R R0, SR_CTAID.X ;  /* 0x0000000000007919 */ /* 0x000e680000002500 */
        /* <DEDUP_REMOVED lines=22> */
[----:B------:R-:W-:Y:S01]  /*19420*/  STL [R1+0xd74], RZ ;  /* 0x000d74ff01007387 */ /* 0x000fe20000100800 */
[----:B-1----:R-:W-:-:S03]  /*19430*/  SHF.L.U32 R0, R0, 0x8, RZ ;  /* 0x0000000800007819 */ /* 0x002fc600000006ff */
[----:B------:R-:W-:Y:S04]  /*19440*/  STL [R1+0xd78], RZ ;  /* 0x000d78ff01007387 */ /* 0x000fe80000100800 */
[----:B------:R-:W-:Y:S04]  /*19450*/  STL [R1+0xd7c], RZ ;  /* 0x000d7cff01007387 */ /* 0x000fe80000100800 */
[----:B------:R-:W-:Y:S04]  /*19460*/  STL [R1+0xd60], RZ ;  /* 0x000d60ff01007387 */ /* 0x000fe80000100800 */
[----:B------:R-:W-:Y:S01]  /*19470*/  STL [R1+0xd64], RZ ;  /* 0x000d64ff01007387 */ /* 0x000fe20000100800 */
[----:B------:R-:W-:-:S03]  /*19480*/  IMAD.IADD R0, R0, 0x1, R3 ;  /* 0x0000000100007824 */ /* 0x000fc600078e0203 */
[----:B------:R-:W-:Y:S01]  /*19490*/  STL [R1+0xd68], RZ ;  /* 0x000d68ff01007387 */ /* 0x000fe20000100800 */
[----:B------:R-:W-:-:S03]  /*194a0*/  SHF.L.U32 R3, R3, 0x5, RZ ;  /* 0x0000000503037819 */ /* 0x000fc600000006ff */
        /* <DEDUP_REMOVED lines=10> */
[----:B------:R-:W0:Y:S04]  /*19550*/  S2R R3, SR_CTAID.X ;  /* 0x0000000000037919 */ /* 0x000e280000002500 */
[----:B------:R-:W-:Y:S04]  /*19560*/  STL [R1+0xe34], RZ ;  /* 0x000e34ff01007387 */ /* 0x000fe80000100800 */
[----:B------:R-:W-:Y:S04]  /*19570*/  STL [R1+0xe38], RZ ;  /* 0x000e38ff01007387 */ /* 0x000fe80000100800 */
[----:B------:R-:W-:Y:S04]  /*19580*/  STL [R1+0xe3c], RZ ;  /* 0x000e3cff01007387 */ /* 0x000fe80000100800 */
        /* <DEDUP_REMOVED lines=18> */
[----:B0-----:R-:W-:-:S03]  /*196b0*/  IMAD.SHL.U32 R3, R3, 0x100, RZ ;  /* 0x0000010003037824 */ /* 0x001fc600078e00ff */
[----:B------:R-:W-:Y:S01]  /*196c0*/  STL [R1+0xde4], RZ ;  /* 0x000de4ff01007387 */ /* 0x000fe20000100800 */
[----:B------:R-:W-:-:S03]  /*196d0*/  LEA.HI R4, R2, 0xe8, RZ, 0x1e ;  /* 0x000000e802047811 */ /* 0x000fc600078ff0ff */
[----:B------:R-:W-:Y:S04]  /*196e0*/  STL [R1+0xde8], RZ ;  /* 0x000de8ff01007387 */ /* 0x000fe80000100800 */
[----:B------:R-:W-:Y:S04]  /*196f0*/  STL [R1+0xdec], RZ ;  /* 0x000decff01007387 */ /* 0x000fe80000100800 */
[----:B------:R-:W-:Y:S04]  /*19700*/  STL [R1+0xdd0], RZ ;  /* 0x000dd0ff01007387 */ /* 0x000fe80000100800 */
[----:B------:R-:W-:Y:S01]  /*19710*/  STL [R1+0xdd4], RZ ;  /* 0x000dd4ff01007387 */ /* 0x000fe20000100800 */
[----:B------:R-:W-:-:S03]  /*19720*/  IADD3 R3, R3, R4, RZ ;  /* 0x0000000403037210 */ /* 0x000fc60007ffe0ff */
[----:B------:R-:W-:Y:S01]  /*19730*/  STL [R1+0xdd8], RZ ;  /* 0x000dd8ff01007387 */ /* 0x000fe20000100800 */
[----:B------:R-:W-:-:S03]  /*19740*/  IMAD.SHL.U32 R3, R4, 0x20, RZ ;  /* 0x0000002004037824 */ /* 0x000fc600078e00ff */
[----:B------:R-:W-:Y:S01]  /*19750*/  STL [R1+0xddc], RZ ;  /* 0x000ddcff01007387 */ /* 0x000fe20000100800 */
[----:B------:R-:W-:-:S03]  /*19760*/  LEA.HI R5, R2, 0xe0, RZ, 0x1e ;  /* 0x000000e002057811 */ /* 0x000fc600078ff0ff */
[----:B------:R-:W-:Y:S01]  /*19770*/  STL [R1+0xec0], RZ ;  /* 0x000ec0ff01007387 */ /* 0x000fe20000100800 */
[----:B-1----:R-:W-:-:S03]  /*19780*/  SHF.L.U32 R4, R0, 0x8, RZ ;  /* 0x0000000800047819 */ /* 0x002fc600000006ff */
[----:B------:R-:W-:Y:S01]  /*19790*/  STL [R1+0xec4], RZ ;  /* 0x000ec4ff01007387 */ /* 0x000fe20000100800 */
[----:B------:R-:W-:-:S03]  /*197a0*/  LEA.HI R6, R2, 0xd8, RZ, 0x1e ;  /* 0x000000d802067811 */ /* 0x000fc600078ff0ff */
[----:B------:R-:W-:Y:S04]  /*197b0*/  STL [R1+0xec8], RZ ;  /* 0x000ec8ff01007387 */ /* 0x000fe80000100800 */
[----:B------:R-:W-:Y:S04]  /*197c0*/  STL [R1+0xecc], RZ ;  /* 0x000eccff01007387 */ /* 0x000fe80000100800 */
[----:B------:R-:W-:Y:S01]  /*197d0*/  STL [R1+0xeb0], RZ ;  /* 0x000eb0ff01007387 */ /* 0x000fe20000100800 */
[----:B------:R-:W-:-:S03]  /*197e0*/  IMAD.IADD R0, R4, 0x1, R5 ;  /* 0x0000000104007824 */ /* 0x000fc600078e0205 */
[----:B------:R-:W-:Y:S01]  /*197f0*/  STL [R1+0xeb4], RZ ;  /* 0x000eb4ff01007387 */ /* 0x000fe20000100800 */
[----:B------:R-:W-:-:S03]  /*19800*/  IMAD.IADD R0, R4, 0x1, R6 ;  /* 0x0000000104007824 */ /* 0x000fc600078e0206 */
        /* <DEDUP_REMOVED lines=24> */
[----:B------:R-:W-:-:S03]  /*19990*/  LEA.HI R7, R2, 0xd0, RZ, 0x1e ;  /* 0x000000d002077811 */ /* 0x000fc600078ff0ff */
[----:B------:R-:W-:Y:S01]  /*199a0*/  STL [R1+0xe54], RZ ;  /* 0x000e54ff01007387 */ /* 0x000fe20000100800 */
[----:B------:R-:W-:-:S03]  /*199b0*/  LEA.HI R8, R2, 0xc8, RZ, 0x1e ;  /* 0x000000c802087811 */ /* 0x000fc600078ff0ff */
[----:B------:R-:W-:Y:S04]  /*199c0*/  STL [R1+0xe58], RZ ;  /* 0x000e58ff01007387 */ /* 0x000fe80000100800 */
[----:B------:R-:W-:Y:S04]  /*199d0*/  STL [R1+0xe5c], RZ ;  /* 0x000e5cff01007387 */ /* 0x000fe80000100800 */
[----:B------:R-:W-:Y:S01]  /*199e0*/  STL [R1+0xf20], RZ ;  /* 0x000f20ff01007387 */ /* 0x000fe20000100800 */
[----:B------:R-:W-:-:S03]  /*199f0*/  SHF.L.U32 R5, R5, 0x5, RZ ;  /* 0x0000000505057819 */ /* 0x000fc600000006ff */
[----:B------:R-:W-:Y:S01]  /*19a00*/  STL [R1+0xf24], RZ ;  /* 0x000f24ff01007387 */ /* 0x000fe20000100800 */
[----:B------:R-:W-:-:S03]  /*19a10*/  IMAD.IADD R5, R4, 0x1, R7 ;  /* 0x0000000104057824 */ /* 0x000fc600078e0207 */
[----:B------:R-:W-:Y:S01]  /*19a20*/  STL [R1+0xf28], RZ ;  /* 0x000f28ff01007387 */ /* 0x000fe20000100800 */
[----:B------:R-:W-:-:S03]  /*19a30*/  LEA.HI R9, R2, 0xc0, RZ, 0x1e ;  /* 0x000000c002097811 */ /* 0x000fc600078ff0ff */
[----:B------:R-:W-:Y:S01]  /*19a40*/  STL [R1+0xf2c], RZ ;  /* 0x000f2cff01007387 */ /* 0x000fe20000100800 */
[----:B------:R-:W-:Y:S01]  /*19a50*/  IMAD.IADD R4, R4, 0x1, R8 ;  /* 0x0000000104047824 */ /* 0x000fe200078e0208 */
[----:B------:R-:W-:Y:S02]  /*19a60*/  SHF.L.U32 R5, R8, 0x5, RZ ;  /* 0x0000000508057819 */ /* 0x000fe400000006ff */
[----:B------:R-:W-:Y:S01]  /*19a70*/  STL [R1+0xf10], RZ ;  /* 0x000f10ff01007387 */ /* 0x000fe20000100800 */
[----:B0-----:R-:W-:-:S03]  /*19a80*/  IMAD.SHL.U32 R8, R0, 0x100, RZ ;  /* 0x0000010000087824 */ /* 0x001fc600078e00ff */
[----:B------:R-:W-:Y:S01]  /*19a90*/  STL [R1+0xf14], RZ ;  /* 0x000f14ff01007387 */ /* 0x000fe20000100800 */
[----:B------:R-:W-:-:S03]  /*19aa0*/  LEA.HI R11, R2, 0xb0, RZ, 0x1e ;  /* 0x000000b0020b7811 */ /* 0x000fc600078ff0ff */
[----:B------:R-:W-:Y:S01]  /*19ab0*/  STL [R1+0xf18], RZ ;  /* 0x000f18ff01007387 */ /* 0x000fe20000100800 */
[----:B------:R-:W-:-:S03]  /*19ac0*/  LEA.HI R12, R2, 0xa8, RZ, 0x1e ;  /* 0x000000a8020c7811 */ /* 0x000fc600078ff0ff */
[----:B------:R-:W-:Y:S01]  /*19ad0*/  STL [R1+0xf1c], RZ ;  /* 0x000f1cff01007387 */ /* 0x000fe20000100800 */
[----:B------:R-:W-:-:S03]  /*19ae0*/  LEA.HI R14, R2, 0x98, RZ, 0x1e ;  /* 0x00000098020e7811 */ /* 0x000fc600078ff0ff */
[----:B------:R-:W-:Y:S01]  /*19af0*/  STL [R1+0xf00], RZ ;  /* 0x000f00ff01007387 */ /* 0x000fe20000100800 */
[----:B------:R-:W-:Y:S01]  /*19b00*/  LEA.HI R16, R2, 0x88, RZ, 0x1e ;  /* 0x0000008802107811 */ /* 0x000fe200078ff0ff */
[----:B------:R-:W-:Y:S02]  /*19b10*/  IMAD.SHL.U32 R0, R9, 0x20, RZ ;  /* 0x0000002009007824 */ /* 0x000fe400078e00ff */
[----:B------:R-:W-:Y:S01]  /*19b20*/  STL [R1+0xf04], RZ ;  /* 0x000f04ff01007387 */ /* 0x000fe20000100800 */
[----:B------:R-:W-:-:S03]  /*19b30*/  LOP3.LUT R29, R19, 0x3, RZ, 0xc0, !PT ;  /* 0x00000003131d7812 */ /* 0x000fc600078ec0ff */
[----:B------:R-:W-:Y:S01]  /*19b40*/  STL [R1+0xf08], RZ ;  /* 0x000f08ff01007387 */ /* 0x000fe20000100800 */
[----:B------:R-:W-:Y:S02]  /*19b50*/  LOP3.LUT P5, RZ, R19, 0x7, RZ, 0xc0, !PT ;  /* 0x0000000713ff7812 */ /* 0x000fe400078ac0ff */
[----:B------:R-:W-:Y:S01]  /*19b60*/  LEA.HI R17, R2, 0x80, RZ, 0x1e ;  /* 0x0000008002117811 */ /* 0x000fe200078ff0ff */
[----:B------:R-:W-:Y:S01]  /*19b70*/  STL [R1+0xf0c], RZ ;  /* 0x000f0cff01007387 */ /* 0x000fe20000100800 */
[----:B------:R-:W-:Y:S01]  /*19b80*/  IADD3 R0, R8, R11, RZ ;  /* 0x0000000b08007210 */ /* 0x000fe20007ffe0ff */
[----:B------:R-:W-:Y:S01]  /*19b90*/  IMAD.SHL.U32 R0, R12, 0x20, RZ ;  /* 0x000000200c007824 */ /* 0x000fe200078e00ff */
[C---:B------:R-:W-:Y:S01]  /*19ba0*/  LEA.HI R19, R2.reuse, 0x70, RZ, 0x1e ;  /* 0x0000007002137811 */ /* 0x040fe200078ff0ff */
[----:B------:R-:W-:Y:S01]  /*19bb0*/  STL [R1+0xef0], RZ ;  /* 0x000ef0ff01007387 */ /* 0x000fe20000100800 */
[----:B------:R-:W-:Y:S02]  /*19bc0*/  LEA.HI R20, R2, 0x68, RZ, 0x1e ;  /* 0x0000006802147811 */ /* 0x000fe400078ff0ff */
[----:B------:R-:W-:Y:S01]  /*19bd0*/  IADD3 R0, R8, R14, RZ ;  /* 0x0000000e08007210 */ /* 0x000fe20007ffe0ff */
[----:B------:R-:W-:Y:S01]  /*19be0*/  STL [R1+0xef4], RZ ;  /* 0x000ef4ff01007387 */ /* 0x000fe20000100800 */
[----:B------:R-:W-:-:S02]  /*19bf0*/  LEA.HI R22, R2, 0x58, RZ, 0x1e ;  /* 0x0000005802167811 */ /* 0x000fc400078ff0ff */
[----:B------:R-:W-:Y:S01]  /*19c00*/  IADD3 R0, R8, R16, RZ ;  /* 0x0000001008007210 */ /* 0x000fe20007ffe0ff */
[----:B------:R-:W-:Y:S01]  /*19c10*/  STL [R1+0xef8], RZ ;  /* 0x000ef8ff01007387 */ /* 0x000fe20000100800 */
[----:B------:R-:W-:Y:S02]  /*19c20*/  LEA.HI R24, R2, 0x48, RZ, 0x1e ;  /* 0x0000004802187811 */ /* 0x000fe400078ff0ff */
[C---:B------:R-:W-:Y:S01]  /*19c30*/  IADD3 R0, R8.reuse, R17, RZ ;  /* 0x0000001108007210 */ /* 0x040fe20007ffe0ff */
[----:B------:R-:W-:Y:S01]  /*19c40*/  STL [R1+0xefc], RZ ;  /* 0x000efcff01007387 */ /* 0x000fe20000100800 */
[----:B------:R-:W-:-:S03]  /*19c50*/  IADD3 R0, R8, R19, RZ ;  /* 0x0000001308007210 */ /* 0x000fc60007ffe0ff */
[----:B------:R-:W-:Y:S01]  /*19c60*/  STL [R1+0xee0], RZ ;  /* 0x000ee0ff01007387 */ /* 0x000fe20000100800 */
[----:B------:R-:W-:-:S03]  /*19c70*/  IADD3 R0, R8, R20, RZ ;  /* 0x0000001408007210 */ /* 0x000fc60007ffe0ff */
[----:B------:R-:W-:Y:S01]  /*19c80*/  STL [R1+0xee4], RZ ;  /* 0x000ee4ff01007387 */ /* 0x000fe20000100800 */
[----:B------:R-:W-:-:S03]  /*19c90*/  IADD3 R0, R8, R22, RZ ;  /* 0x0000001608007210 */ /* 0x000fc60007ffe0ff */
[----:B------:R-:W-:Y:S01]  /*19ca0*/  STL [R1+0xee8], RZ ;  /* 0x000ee8ff01007387 */ /* 0x000fe20000100800 */
[----:B------:R-:W-:-:S03]  /*19cb0*/  IADD3 R0, R8, R24, RZ ;  /* 0x0000001808007210 */ /* 0x000fc60007ffe0ff */
        /* <DEDUP_REMOVED lines=12> */
[----:B------:R-:W-:Y:S01]  /*19d80*/  STL [R1+0xed8], RZ ;  /* 0x000ed8ff01007387 */ /* 0x000fe20000100800 */
[----:B------:R-:W-:-:S03]  /*19d90*/  LEA.HI R10, R2, 0xb8, RZ, 0x1e ;  /* 0x000000b8020a7811 */ /* 0x000fc600078ff0ff */
[----:B------:R-:W-:Y:S04]  /*19da0*/  STL [R1+0xedc], RZ ;  /* 0x000edcff01007387 */ /* 0x000fe80000100800 */
[----:B------:R-:W-:Y:S01]  /*19db0*/  STL [R1+0xf50], RZ ;  /* 0x000f50ff01007387 */ /* 0x000fe20000100800 */
[----:B------:R-:W-:-:S03]  /*19dc0*/  LEA.HI R13, R2, 0xa0, RZ, 0x1e ;  /* 0x000000a0020d7811 */ /* 0x000fc600078ff0ff */
[----:B------:R-:W-:Y:S04]  /*19dd0*/  STL [R1+0xf54], RZ ;  /* 0x000f54ff01007387 */ /* 0x000fe80000100800 */
[----:B------:R-:W-:Y:S01]  /*19de0*/  STL [R1+0xf58], RZ ;  /* 0x000f58ff01007387 */ /* 0x000fe20000100800 */
[----:B------:R-:W-:-:S03]  /*19df0*/  LEA.HI R15, R2, 0x90, RZ, 0x1e ;  /* 0x00000090020f7811 */ /* 0x000fc600078ff0ff */
[----:B------:R-:W-:Y:S01]  /*19e00*/  STL [R1+0xf5c], RZ ;  /* 0x000f5cff01007387 */ /* 0x000fe20000100800 */
[----:B------:R-:W-:-:S03]  /*19e10*/  IADD3 R4, R8, R9, RZ ;  /* 0x0000000908047210 */ /* 0x000fc60007ffe0ff */
[----:B------:R-:W-:Y:S01]  /*19e20*/  STL [R1+0xf60], RZ ;  /* 0x000f60ff01007387 */ /* 0x000fe20000100800 */
[----:B------:R-:W-:-:S03]  /*19e30*/  IMAD.SHL.U32 R4, R10, 0x20, RZ ;  /* 0x000000200a047824 */ /* 0x000fc600078e00ff */
[----:B------:R-:W-:Y:S01]  /*19e40*/  STL [R1+0xf64], RZ ;  /* 0x000f64ff01007387 */ /* 0x000fe20000100800 */
[----:B------:R-:W-:-:S03]  /*19e50*/  LEA.HI R18, R2, 0x78, RZ, 0x1e ;  /* 0x0000007802127811 */ /* 0x000fc600078ff0ff */
[----:B------:R-:W-:Y:S01]  /*19e60*/  STL [R1+0xf68], RZ ;  /* 0x000f68ff01007387 */ /* 0x000fe20000100800 */
[----:B------:R-:W-:Y:S01]  /*19e70*/  IADD3 R4, R8, R12, RZ ;  /* 0x0000000c08047210 */ /* 0x000fe20007ffe0ff */
[----:B------:R-:W-:Y:S02]  /*19e80*/  IMAD.SHL.U32 R4, R13, 0x20, RZ ;  /* 0x000000200d047824 */ /* 0x000fe400078e00ff */
[----:B------:R-:W-:Y:S01]  /*19e90*/  STL [R1+0xf6c], RZ ;  /* 0x000f6cff01007387 */ /* 0x000fe20000100800 */
[----:B------:R-:W-:-:S03]  /*19ea0*/  LEA.HI R21, R2, 0x60, RZ, 0x1e ;  /* 0x0000006002157811 */ /* 0x000fc600078ff0ff */
[----:B------:R-:W-:Y:S01]  /*19eb0*/  STL [R1+0xf70], RZ ;  /* 0x000f70ff01007387 */ /* 0x000fe20000100800 */
[----:B------:R-:W-:Y:S02]  /*19ec0*/  LEA.HI R23, R2, 0x50, RZ, 0x1e ;  /* 0x0000005002177811 */ /* 0x000fe400078ff0ff */
[----:B------:R-:W-:Y:S01]  /*19ed0*/  IADD3 R4, R8, R15, RZ ;  /* 0x0000000f08047210 */ /* 0x000fe20007ffe0ff */
[----:B------:R-:W-:Y:S01]  /*19ee0*/  STL [R1+0xf74], RZ ;  /* 0x000f74ff01007387 */ /* 0x000fe20000100800 */
[----:B------:R-:W-:Y:S01]  /*19ef0*/  IMAD.SHL.U32 R4, R16, 0x20, RZ ;  /* 0x0000002010047824 */ /* 0x000fe200078e00ff */
[----:B------:R-:W-:Y:S02]  /*19f00*/  LEA.HI R25, R2, 0x40, RZ, 0x1e ;  /* 0x0000004002197811 */ /* 0x000fe400078ff0ff */
[----:B------:R-:W-:Y:S01]  /*19f10*/  STL [R1+0xf78], RZ ;  /* 0x000f78ff01007387 */ /* 0x000fe20000100800 */
[----:B------:R-:W-:Y:S01]  /*19f20*/  IADD3 R4, R8, R18, RZ ;  /* 0x0000001208047210 */ /* 0x000fe20007ffe0ff */
[----:B------:R-:W-:-:S02]  /*19f30*/  IMAD.SHL.U32 R4, R19, 0x20, RZ ;  /* 0x0000002013047824 */ /* 0x000fc400078e00ff */
[----:B------:R-:W-:Y:S01]  /*19f40*/  STL [R1+0xf7c], RZ ;  /* 0x000f7cff01007387 */ /* 0x000fe20000100800 */
[----:B------:R-:W-:-:S03]  /*19f50*/  IMAD.SHL.U32 R4, R21, 0x20, RZ ;  /* 0x0000002015047824 */ /* 0x000fc600078e00ff */
[----:B------:R-:W-:Y:S01]  /*19f60*/  STL [R1+0xf80], RZ ;  /* 0x000f80ff01007387 */ /* 0x000fe20000100800 */
[----:B------:R-:W-:Y:S01]  /*19f70*/  LEA.HI R26, R2, 0x38, RZ, 0x1e ;  /* 0x00000038021a7811 */ /* 0x000fe200078ff0ff */
[----:B------:R-:W-:Y:S02]  /*19f80*/  IMAD.SHL.U32 R4, R23, 0x20, RZ ;  /* 0x0000002017047824 */ /* 0x000fe400078e00ff */
[----:B------:R-:W-:Y:S01]  /*19f90*/  STL [R1+0xf84], RZ ;  /* 0x000f84ff01007387 */ /* 0x000fe20000100800 */
[----:B------:R-:W-:Y:S01]  /*19fa0*/  IADD3 R5, R8, R10, RZ ;  /* 0x0000000a08057210 */ /* 0x000fe20007ffe0ff */
[----:B------:R-:W-:Y:S02]  /*19fb0*/  IMAD.SHL.U32 R5, R11, 0x20, RZ ;  /* 0x000000200b057824 */ /* 0x000fe400078e00ff */
[----:B------:R-:W-:Y:S01]  /*19fc0*/  STL [R1+0xf88], RZ ;  /* 0x000f88ff01007387 */ /* 0x000fe20000100800 */
[----:B------:R-:W-:Y:S01]  /*19fd0*/  ISETP.NE.U32.AND P6, PT, R29, RZ, PT ;  /* 0x000000ff1d00720c */ /* 0x000fe20003fc5070 */
[----:B------:R-:W-:Y:S01]  /*19fe0*/  IMAD.SHL.U32 R4, R24, 0x20, RZ ;  /* 0x0000002018047824 */ /* 0x000fe200078e00ff */
[C---:B------:R-:W-:Y:S01]  /*19ff0*/  LEA.HI R27, R2.reuse, 0x30, RZ, 0x1e ;  /* 0x00000030021b7811 */ /* 0x040fe200078ff0ff */
[----:B------:R-:W-:Y:S01]  /*1a000*/  STL [R1+0xf8c], RZ ;  /* 0x000f8cff01007387 */ /* 0x000fe20000100800 */
[C---:B------:R-:W-:Y:S01]  /*1a010*/  LEA.HI R28, R2.reuse, 0x28, RZ, 0x1e ;  /* 0x00000028021c7811 */ /* 0x040fe200078ff0ff */
[----:B------:R-:W-:Y:S01]  /*1a020*/  IMAD.SHL.U32 R4, R25, 0x20, RZ ;  /* 0x0000002019047824 */ /* 0x000fe200078e00ff */
[----:B------:R-:W-:Y:S01]  /*1a030*/  LEA.HI R29, R2, 0x20, RZ, 0x1e ;  /* 0x00000020021d7811 */ /* 0x000fe200078ff0ff */
[----:B------:R-:W-:Y:S01]  /*1a040*/  STL [R1+0xf90], RZ ;  /* 0x000f90ff01007387 */ /* 0x000fe20000100800 */
[----:B------:R-:W-:-:S02]  /*1a050*/  IADD3 R5, R8, R13, RZ ;  /* 0x0000000d08057210 */ /* 0x000fc40007ffe0ff */
[----:B------:R-:W-:Y:S01]  /*1a060*/  IADD3 R5, R8, R21, RZ ;  /* 0x0000001508057210 */ /* 0x000fe20007ffe0ff */
[----:B------:R-:W-:Y:S01]  /*1a070*/  STL [R1+0xf94], RZ ;  /* 0x000f94ff01007387 */ /* 0x000fe20000100800 */
[----:B0-----:R-:W-:Y:S02]  /*1a080*/  LOP3.LUT R4, R0, 0x1c, RZ, 0xc0, !PT ;  /* 0x0000001c00047812 */ /* 0x001fe400078ec0ff */
[----:B------:R-:W-:Y:S01]  /*1a090*/  SHF.L.U32 R6, R6, 0x5, RZ ;  /* 0x0000000506067819 */ /* 0x000fe200000006ff */
[----:B------:R-:W-:Y:S01]  /*1a0a0*/  STL [R1+0xf98], RZ ;  /* 0x000f98ff01007387 */ /* 0x000fe20000100800 */
[----:B------:R-:W-:Y:S01]  /*1a0b0*/  IADD3 R5, R8, R23, RZ ;  /* 0x0000001708057210 */ /* 0x000fe20007ffe0ff */
[----:B------:R-:W-:Y:S01]  /*1a0c0*/  IMAD.SHL.U32 R6, R26, 0x20, RZ ;  /* 0x000000201a067824 */ /* 0x000fe200078e00ff */
[C---:B------:R-:W-:Y:S01]  /*1a0d0*/  IADD3 R5, R8.reuse, R25, RZ ;  /* 0x0000001908057210 */ /* 0x040fe20007ffe0ff */
[----:B------:R-:W-:Y:S01]  /*1a0e0*/  STL [R1+0xf9c], RZ ;  /* 0x000f9cff01007387 */ /* 0x000fe20000100800 */
[C---:B------:R-:W-:Y:S01]  /*1a0f0*/  IADD3 R5, R8.reuse, R26, RZ ;  /* 0x0000001a08057210 */ /* 0x040fe20007ffe0ff */
[----:B------:R-:W-:Y:S01]  /*1a100*/  IMAD.SHL.U32 R6, R27, 0x20, RZ ;  /* 0x000000201b067824 */ /* 0x000fe200078e00ff */
[C---:B------:R-:W-:Y:S01]  /*1a110*/  IADD3 R0, R8.reuse, R28, RZ ;  /* 0x0000001c08007210 */ /* 0x040fe20007ffe0ff */
[----:B------:R-:W-:Y:S01]  /*1a120*/  STL [R1+0xfa0], RZ ;  /* 0x000fa0ff01007387 */ /* 0x000fe20000100800 */
[C---:B------:R-:W-:Y:S01]  /*1a130*/  IADD3 R5, R8.reuse, R27, RZ ;  /* 0x0000001b08057210 */ /* 0x040fe20007ffe0ff */
[----:B------:R-:W-:Y:S01]  /*1a140*/  IMAD.SHL.U32 R6, R29, 0x20, RZ ;  /* 0x000000201d067824 */ /* 0x000fe200078e00ff */
[----:B------:R-:W-:Y:S01]  /*1a150*/  IADD3 R0, R8, R29, RZ ;  /* 0x0000001d08007210 */ /* 0x000fe20007ffe0ff */
[----:B------:R-:W-:Y:S01]  /*1a160*/  STL [R1+0xfa4], RZ ;  /* 0x000fa4ff01007387 */ /* 0x000fe20000100800 */
[----:B------:R-:W-:-:S02]  /*1a170*/  LEA.HI R5, R4, 0x18, RZ, 0x1e ;  /* 0x0000001804057811 */ /* 0x000fc400078ff0ff */
[C---:B------:R-:W-:Y:S01]  /*1a180*/  LEA.HI R0, R4.reuse, 0x10, RZ, 0x1e ;  /* 0x0000001004007811 */ /* 0x040fe200078ff0ff */
[----:B------:R-:W-:Y:S01]  /*1a190*/  STL [R1+0xfa8], RZ ;  /* 0x000fa8ff01007387 */ /* 0x000fe20000100800 */
[----:B------:R-:W-:-:S03]  /*1a1a0*/  LEA.HI R6, R4, 0x8, RZ, 0x1e ;  /* 0x0000000804067811 */ /* 0x000fc600078ff0ff */
[----:B------:R-:W-:Y:S04]  /*1a1b0*/  STL [R1+0xfac], RZ ;  /* 0x000facff01007387 */ /* 0x000fe80000100800 */
[----:B------:R-:W-:Y:S04]  /*1a1c0*/  STL [R1+0x1010], RZ ;  /* 0x001010ff01007387 */ /* 0x000fe80000100800 */
[----:B------:R-:W0:Y:S04]  /*1a1d0*/  S2R R4, SR_TID.X ;  /* 0x0000000000047919 */ /* 0x000e280000002100 */
        /* <DEDUP_REMOVED lines=17> */
[----:B------:R-:W-:-:S03]  /*1a2f0*/  IMAD.SHL.U32 R9, R28, 0x20, RZ ;  /* 0x000000201c097824 */ /* 0x000fc600078e00ff */
[----:B------:R-:W-:Y:S01]  /*1a300*/  STL [R1+0xfd8], RZ ;  /* 0x000fd8ff01007387 */ /* 0x000fe20000100800 */
[----:B------:R-:W-:-:S03]  /*1a310*/  IADD3 R9, R8, R5, RZ ;  /* 0x0000000508097210 */ /* 0x000fc60007ffe0ff */
[----:B------:R-:W-:Y:S01]  /*1a320*/  STL [R1+0xfdc], RZ ;  /* 0x000fdcff01007387 */ /* 0x000fe20000100800 */
[----:B------:R-:W-:-:S03]  /*1a330*/  IMAD.SHL.U32 R10, R5, 0x20, RZ ;  /* 0x00000020050a7824 */ /* 0x000fc600078e00ff */
[----:B------:R-:W-:Y:S01]  /*1a340*/  STL [R1+0xfc0], RZ ;  /* 0x000fc0ff01007387 */ /* 0x000fe20000100800 */
[----:B------:R-:W-:-:S03]  /*1a350*/  IADD3 R5, R8, R0, RZ ;  /* 0x0000000008057210 */ /* 0x000fc60007ffe0ff */
[----:B------:R-:W-:Y:S01]  /*1a360*/  STL [R1+0xfc4], RZ ;  /* 0x000fc4ff01007387 */ /* 0x000fe20000100800 */
[----:B0-----:R-:W-:-:S03]  /*1a370*/  LOP3.LUT R5, R4, 0x3, RZ, 0xc0, !PT ;  /* 0x0000000304057812 */ /* 0x001fc600078ec0ff */
[----:B------:R-:W-:Y:S04]  /*1a380*/  STL [R1+0xfc8], RZ ;  /* 0x000fc8ff01007387 */ /* 0x000fe80000100800 */
[----:B------:R-:W-:Y:S04]  /*1a390*/  STL [R1+0xfcc], RZ ;  /* 0x000fccff01007387 */ /* 0x000fe80000100800 */
[----:B------:R-:W-:Y:S01]  /*1a3a0*/  STL [R1+0xfb0], RZ ;  /* 0x000fb0ff01007387 */ /* 0x000fe20000100800 */
[----:B------:R-:W-:-:S03]  /*1a3b0*/  IMAD.SHL.U32 R9, R0, 0x20, RZ ;  /* 0x0000002000097824 */ /* 0x000fc600078e00ff */
[----:B------:R-:W-:Y:S01]  /*1a3c0*/  STL [R1+0xfb4], RZ ;  /* 0x000fb4ff01007387 */ /* 0x000fe20000100800 */
[----:B------:R-:W-:-:S03]  /*1a3d0*/  LOP3.LUT R0, R4, 0xff, RZ, 0xc0, !PT ;  /* 0x000000ff04007812 */ /* 0x000fc600078ec0ff */
[----:B------:R-:W-:Y:S01]  /*1a3e0*/  STL [R1+0xfb8], RZ ;  /* 0x000fb8ff01007387 */ /* 0x000fe20000100800 */
[----:B------:R-:W-:-:S03]  /*1a3f0*/  IMAD.SHL.U32 R5, R5, 0x2, RZ ;  /* 0x0000000205057824 */ /* 0x000fc600078e00ff */
[----:B------:R-:W-:Y:S01]  /*1a400*/  STL [R1+0xfbc], RZ ;  /* 0x000fbcff01007387 */ /* 0x000fe20000100800 */
[----:B------:R-:W-:-:S03]  /*1a410*/  MOV R2, c[0x0][0x1a4] ;  /* 0x0000690000027a02 */ /* 0x000fc60000000f00 */
[----:B------:R-:W-:Y:S01]  /*1a420*/  STL [R1+0x1030], RZ ;  /* 0x001030ff01007387 */ /* 0x000fe20000100800 */
[----:B------:R-:W-:-:S03]  /*1a430*/  LOP3.LUT R4, R4, 0xe0, RZ, 0xc0, !PT ;  /* 0x000000e004047812 */ /* 0x000fc600078ec0ff */
[----:B------:R-:W-:Y:S01]  /*1a440*/  STL [R1+0x1034], RZ ;  /* 0x001034ff01007387 */ /* 0x000fe20000100800 */
[----:B------:R-:W-:-:S03]  /*1a450*/  IADD3 R8, R8, R6, RZ ;  /* 0x0000000608087210 */ /* 0x000fc60007ffe0ff */
[----:B------:R-:W-:Y:S01]  /*1a460*/  STL [R1+0x1038], RZ ;  /* 0x001038ff01007387 */ /* 0x000fe20000100800 */
[----:B------:R-:W-:-:S03]  /*1a470*/  SHF.L.U32 R8, R6, 0x5, RZ ;  /* 0x0000000506087819 */ /* 0x000fc600000006ff */
[----:B------:R-:W-:Y:S01]  /*1a480*/  STL [R1+0x103c], RZ ;  /* 0x00103cff01007387 */ /* 0x000fe20000100800 */
[----:B------:R-:W-:-:S03]  /*1a490*/  LEA.HI R6, R4, R5, RZ, 0x1e ;  /* 0x0000000504067211 */ /* 0x000fc600078ff0ff */
[----:B------:R-:W-:Y:S01]  /*1a4a0*/  STL [R1+0x1040], RZ ;  /* 0x001040ff01007387 */ /* 0x000fe20000100800 */
[----:B------:R-:W-:-:S03]  /*1a4b0*/  IMAD R4, R2, 0x3, RZ ;  /* 0x0000000302047824 */ /* 0x000fc600078e02ff */
        /* <DEDUP_REMOVED lines=8> */
[----:B------:R0:W-:Y:S04]  /*1a540*/  STL.64 [R1+0x1b68], R4 ;  /* 0x001b680401007387 */ /* 0x0001e80000100a00 */
[----:B0-----:R-:W0:Y:S01]  /*1a550*/  S2R R4, SR_TID.X ;  /* 0x0000000000047919 */ /* 0x001e220000002100 */
[C---:B------:R-:W-:Y:S01]  /*1a560*/  IMAD R8, R2.reuse, 0x7, RZ ;  /* 0x0000000702087824 */ /* 0x040fe200078e02ff */
[C---:B------:R-:W-:Y:S01]  /*1a570*/  SHF.L.U32 R9, R2.reuse, 0x3, RZ ;  /* 0x0000000302097819 */ /* 0x040fe200000006ff */
[----:B------:R-:W-:-:S02]  /*1a580*/  IMAD R10, R2, 0x9, RZ ;  /* 0x00000009020a7824 */ /* 0x000fc400078e02ff */
[----:B------:R-:W-:Y:S02]  /*1a590*/  IMAD R11, R2, 0xa, RZ ;  /* 0x0000000a020b7824 */ /* 0x000fe400078e02ff */
[----:B------:R1:W-:Y:S01]  /*1a5a0*/  STL.64 [R1+0x1b60], R8 ;  /* 0x001b600801007387 */ /* 0x0003e20000100a00 */
[----:B------:R-:W-:-:S03]  /*1a5b0*/  SHF.R.U32.HI R0, RZ, 0x3, R0 ;  /* 0x00000003ff007819 */ /* 0x000fc60000011600 */
[----:B------:R2:W-:Y:S01]  /*1a5c0*/  STL.64 [R1+0x1b58], R10 ;  /* 0x001b580a01007387 */ /* 0x0005e20000100a00 */
[----:B------:R-:W-:Y:S02]  /*1a5d0*/  LOP3.LUT R0, R0, 0x1c, RZ, 0xc0, !PT ;  /* 0x0000001c00007812 */ /* 0x000fe400078ec0ff */
[C---:B0-----:R-:W-:Y:S02]  /*1a5e0*/  LOP3.LUT R5, R4.reuse, 0xc0, RZ, 0xc0, !PT ;  /* 0x000000c004057812 */ /* 0x041fe400078ec0ff */
[----:B-1----:R-:W-:Y:S02]  /*1a5f0*/  LOP3.LUT R8, R4, 0x1c, RZ, 0xc0, !PT ;  /* 0x0000001c04087812 */ /* 0x002fe400078ec0ff */
[----:B--2---:R-:W-:Y:S02]  /*1a600*/  SHF.R.U32.HI R11, RZ, 0x2, R5 ;  /* 0x00000002ff0b7819 */ /* 0x004fe40000011605 */
[C---:B------:R-:W-:Y:S02]  /*1a610*/  LEA.HI R5, R8.reuse, 0x10, RZ, 0x1e ;  /* 0x0000001008057811 */ /* 0x040fe400078ff0ff */
[----:B------:R-:W-:-:S02]  /*1a620*/  LEA.HI R9, R8, 0x8, RZ, 0x1e ;  /* 0x0000000808097811 */ /* 0x000fc400078ff0ff */
[----:B------:R-:W-:Y:S02]  /*1a630*/  SHF.L.U32 R8, R8, 0x3, RZ ;  /* 0x0000000308087819 */ /* 0x000fe400000006ff */
[----:B------:R-:W-:-:S03]  /*1a640*/  SHF.L.U32 R5, R5, 0x5, RZ ;  /* 0x0000000505057819 */ /* 0x000fc600000006ff */
[----:B------:R-:W-:Y:S02]  /*1a650*/  IMAD.IADD R8, R8, 0x1, R0 ;  /* 0x0000000108087824 */ /* 0x000fe400078e0200 */
[----:B------:R-:W-:Y:S02]  /*1a660*/  IMAD.IADD R8, R0, 0x1, R5 ;  /* 0x0000000100087824 */ /* 0x000fe400078e0205 */
[----:B------:R-:W0:Y:S01]  /*1a670*/  S2R R5, SR_TID.X ;  /* 0x0000000000057919 */ /* 0x000e220000002100 */
[----:B------:R-:W-:Y:S01]  /*1a680*/  IMAD.SHL.U32 R9, R9, 0x20, RZ ;  /* 0x0000002009097824 */ /* 0x000fe200078e00ff */
[C---:B------:R-:W-:Y:S02]  /*1a690*/  LOP3.LUT R6, R4.reuse, 0xff, RZ, 0xc0, !PT ;  /* 0x000000ff04067812 */ /* 0x040fe400078ec0ff */
[----:B------:R-:W-:Y:S02]  /*1a6a0*/  LOP3.LUT R4, R4, 0x1c, RZ, 0xc0, !PT ;  /* 0x0000001c04047812 */ /* 0x000fe400078ec0ff */
[----:B------:R-:W-:-:S02]  /*1a6b0*/  IADD3 R10, R0, R9, RZ ;  /* 0x00000009000a7210 */ /* 0x000fc40007ffe0ff */
[C---:B------:R-:W-:Y:S02]  /*1a6c0*/  LEA.HI R9, R4.reuse, 0x18, RZ, 0x1e ;  /* 0x0000001804097811 */ /* 0x040fe400078ff0ff */
[----:B------:R-:W-:Y:S02]  /*1a6d0*/  LEA.HI R4, R4, 0x20, RZ, 0x1e ;  /* 0x0000002004047811 */ /* 0x000fe400078ff0ff */
[----:B------:R-:W-:Y:S01]  /*1a6e0*/  SHF.L.U32 R9, R9, 0x5, RZ ;  /* 0x0000000509097819 */ /* 0x000fe200000006ff */
[----:B------:R-:W-:Y:S02]  /*1a6f0*/  STL [R1+0x1288], R10 ;  /* 0x0012880a01007387 */ /* 0x000fe40000100800 */
[----:B------:R-:W-:Y:S01]  /*1a700*/  IMAD.SHL.U32 R4, R4, 0x20, RZ ;  /* 0x0000002004047824 */ /* 0x000fe200078e00ff */
[C---:B------:R-:W-:Y:S01]  /*1a710*/  IADD3 R9, R0.reuse, R9, RZ ;  /* 0x0000000900097210 */ /* 0x040fe20007ffe0ff */
[----:B------:R1:W-:Y:S04]  /*1a720*/  STL [R1+0x1284], R8 ;  /* 0x0012840801007387 */ /* 0x0003e80000100800 */
[----:B------:R2:W-:Y:S01]  /*1a730*/  STL [R1+0x1280], R9 ;  /* 0x0012800901007387 */ /* 0x0005e20000100800 */
[----:B0-----:R-:W-:Y:S01]  /*1a740*/  LOP3.LUT R5, R5, 0x1c, RZ, 0xc0, !PT ;  /* 0x0000001c05057812 */ /* 0x001fe200078ec0ff */
[----:B-1----:R-:W-:-:S03]  /*1a750*/  IMAD.IADD R8, R0, 0x1, R4 ;  /* 0x0000000100087824 */ /* 0x002fc600078e0204 */
[C---:B------:R-:W-:Y:S02]  /*1a760*/  LEA.HI R4, R5.reuse, 0x38, RZ, 0x1e ;  /* 0x0000003805047811 */ /* 0x040fe400078ff0ff */
[C---:B--2---:R-:W-:Y:S01]  /*1a770*/  LEA.HI R9, R5.reuse, 0x30, RZ, 0x1e ;  /* 0x0000003005097811 */ /* 0x044fe200078ff0ff */
[----:B------:R0:W-:Y:S02]  /*1a780*/  STL [R1+0x127c], R8 ;  /* 0x00127c0801007387 */ /* 0x0001e40000100800 */
[----:B0-----:R-:W-:Y:S02]  /*1a790*/  LEA.HI R8, R5, 0x28, RZ, 0x1e ;  /* 0x0000002805087811 */ /* 0x001fe400078ff0ff */
[----:B------:R-:W0:Y:S01]  /*1a7a0*/  S2R R5, SR_TID.X ;  /* 0x0000000000057919 */ /* 0x000e220000002100 */
[----:B------:R-:W-:Y:S01]  /*1a7b0*/  IMAD.SHL.U32 R9, R9, 0x20, RZ ;  /* 0x0000002009097824 */ /* 0x000fe200078e00ff */
[----:B------:R-:W-:Y:S02]  /*1a7c0*/  SHF.L.U32 R8, R8, 0x5, RZ ;  /* 0x0000000508087819 */ /* 0x000fe400000006ff */
[----:B------:R-:W-:-:S02]  /*1a7d0*/  SHF.L.U32 R4, R4, 0x5, RZ ;  /* 0x0000000504047819 */ /* 0x000fc400000006ff */
[C---:B------:R-:W-:Y:S01]  /*1a7e0*/  IADD3 R9, R0.reuse, R9, RZ ;  /* 0x0000000900097210 */ /* 0x040fe20007ffe0ff */
[C---:B------:R-:W-:Y:S02]  /*1a7f0*/  IMAD.IADD R10, R0.reuse, 0x1, R8 ;  /* 0x00000001000a7824 */ /* 0x040fe400078e0208 */
[----:B------:R-:W-:-:S03]  /*1a800*/  IMAD.IADD R8, R0, 0x1, R4 ;  /* 0x0000000100087824 */ /* 0x000fc600078e0204 */
[----:B------:R-:W-:Y:S04]  /*1a810*/  STL [R1+0x1278], R10 ;  /* 0x0012780a01007387 */ /* 0x000fe80000100800 */
[----:B------:R1:W-:Y:S04]  /*1a820*/  STL [R1+0x1274], R9 ;  /* 0x0012740901007387 */ /* 0x0003e80000100800 */
[----:B------:R2:W-:Y:S01]  /*1a830*/  STL [R1+0x1270], R8 ;  /* 0x0012700801007387 */ /* 0x0005e20000100800 */
[----:B0-----:R-:W-:-:S04]  /*1a840*/  LOP3.LUT R5, R5, 0x1c, RZ, 0xc0, !PT ;  /* 0x0000001c05057812 */ /* 0x001fc800078ec0ff */
[C---:B------:R-:W-:Y:S02]  /*1a850*/  LEA.HI R4, R5.reuse, 0x50, RZ, 0x1e ;  /* 0x0000005005047811 */ /* 0x040fe400078ff0ff */
[C---:B-1----:R-:W-:Y:S02]  /*1a860*/  LEA.HI R9, R5.reuse, 0x48, RZ, 0x1e ;  /* 0x0000004805097811 */ /* 0x042fe400078ff0ff */
[----:B--2---:R-:W-:Y:S02]  /*1a870*/  LEA.HI R8, R5, 0x40, RZ, 0x1e ;  /* 0x0000004005087811 */ /* 0x004fe400078ff0ff */
[----:B------:R-:W0:Y:S01]  /*1a880*/  S2R R5, SR_TID.X ;  /* 0x0000000000057919 */ /* 0x000e220000002100 */
[----:B------:R-:W-:Y:S01]  /*1a890*/  IMAD.SHL.U32 R9, R9, 0x20, RZ ;  /* 0x0000002009097824 */ /* 0x000fe200078e00ff */
[----:B------:R-:W-:Y:S02]  /*1a8a0*/  SHF.L.U32 R8, R8, 0x5, RZ ;  /* 0x0000000508087819 */ /* 0x000fe400000006ff */
[----:B------:R-:W-:-:S03]  /*1a8b0*/  SHF.L.U32 R4, R4, 0x5, RZ ;  /* 0x0000000504047819 */ /* 0x000fc600000006ff */
[C---:B------:R-:W-:Y:S01]  /*1a8c0*/  IMAD.IADD R10, R0.reuse, 0x1, R8 ;  /* 0x00000001000a7824 */ /* 0x040fe200078e0208 */
[C---:B------:R-:W-:Y:S01]  /*1a8d0*/  IADD3 R8, R0.reuse, R9, RZ ;  /* 0x0000000900087210 */ /* 0x040fe20007ffe0ff */
[----:B------:R-:W-:-:S03]  /*1a8e0*/  IMAD.IADD R9, R0, 0x1, R4 ;  /* 0x0000000100097824 */ /* 0x000fc600078e0204 */
[----:B------:R-:W-:Y:S01]  /*1a8f0*/  STL [R1+0x126c], R10 ;  /* 0x00126c0a01007387 */ /* 0x000fe20000100800 */
[----:B------:R-:W-:-:S03]  /*1a900*/  IMAD.SHL.U32 R13, R22, 0x20, RZ ;  /* 0x00000020160d7824 */ /* 0x000fc600078e00ff */
[----:B------:R1:W-:Y:S04]  /*1a910*/  STL [R1+0x1268], R8 ;  /* 0x0012680801007387 */ /* 0x0003e80000100800 */
[----:B------:R2:W-:Y:S01]  /*1a920*/  STL [R1+0x1264], R9 ;  /* 0x0012640901007387 */ /* 0x0005e20000100800 */
[----:B0-----:R-:W-:Y:S01]  /*1a930*/  LOP3.LUT R4, R5, 0x1c, RZ, 0xc0, !PT ;  /* 0x0000001c05047812 */ /* 0x001fe200078ec0ff */
[----:B------:R-:W-:Y:S01]  /*1a940*/  IMAD.SHL.U32 R6, R6, 0x2, RZ ;  /* 0x0000000206067824 */ /* 0x000fe200078e00ff */
[----:B-1----:R-:W-:Y:S01]  /*1a950*/  IADD3 R8, R0, R13, RZ ;  /* 0x0000000d00087210 */ /* 0x002fe20007ffe0ff */
[----:B------:R-:W3:Y:S01]  /*1a960*/  LDL R5, [R1+0x1080] ;  /* 0x0010800001057983 */ /* 0x000ee20000100800 */
[----:B--2---:R-:W-:-:S03]  /*1a970*/  LEA.HI R9, R4, 0x60, RZ, 0x1e ;  /* 0x0000006004097811 */ /* 0x004fc600078ff0ff */
[----:B------:R0:W-:Y:S02]  /*1a980*/  STL [R1+0x1260], R8 ;  /* 0x0012600801007387 */ /* 0x0001e40000100800 */
[----:B------:R-:W-:Y:S01]  /*1a990*/  IMAD.SHL.U32 R9, R9, 0x20, RZ ;  /* 0x0000002009097824 */ /* 0x000fe200078e00ff */
[----:B------:R-:W-:Y:S02]  /*1a9a0*/  LOP3.LUT R6, R6, R11, RZ, 0x3c, !PT ;  /* 0x0000000b06067212 */ /* 0x000fe400078e3cff */
[----:B------:R-:W2:Y:S02]  /*1a9b0*/  LDL.64 R10, [R1+0xca0] ;  /* 0x000ca000010a7983 */ /* 0x000ea40000100a00 */
[----:B0-----:R-:W-:-:S05]  /*1a9c0*/  IADD3 R8, R0, R9, RZ ;  /* 0x0000000900087210 */ /* 0x001fca0007ffe0ff */
[----:B------:R0:W-:Y:S04]  /*1a9d0*/  STL [R1+0x125c], R8 ;  /* 0x00125c0801007387 */ /* 0x0001e80000100800 */
[----:B0-----:R-:W4:Y:S04]  /*1a9e0*/  LDL.64 R8, [R1+0xc98] ;  /* 0x000c980001087983 */ /* 0x001f280000100a00 */
[----:B------:R-:W0:Y:S01]  /*1a9f0*/  S2R R13, SR_TID.X ;  /* 0x00000000000d7919 */ /* 0x000e220000002100 */
[----:B------:R-:W-:Y:S02]  /*1aa00*/  IMAD.SHL.U32 R12, R14, 0x20, RZ ;  /* 0x000000200e0c7824 */ /* 0x000fe400078e00ff */
[----:B------:R-:W-:-:S02]  /*1aa10*/  IMAD.SHL.U32 R14, R15, 0x20, RZ ;  /* 0x000000200f0e7824 */ /* 0x000fc400078e00ff */
[----:B------:R-:W-:Y:S02]  /*1aa20*/  IMAD.SHL.U32 R15, R17, 0x20, RZ ;  /* 0x00000020110f7824 */ /* 0x000fe400078e00ff */
[----:B------:R-:W-:Y:S01]  /*1aa30*/  IMAD.SHL.U32 R17, R20, 0x20, RZ ;  /* 0x0000002014117824 */ /* 0x000fe200078e00ff */
[----:B0-----:R-:W-:-:S04]  /*1aa40*/  LOP3.LUT R4, R13, 0x1c, RZ, 0xc0, !PT ;  /* 0x0000001c0d047812 */ /* 0x001fc800078ec0ff */
[----:B------:R-:W-:-:S05]  /*1aa50*/  LEA.HI R4, R4, 0x70, RZ, 0x1e ;  /* 0x0000007004047811 */ /* 0x000fca00078ff0ff */
[----:B------:R-:W-:Y:S01]  /*1aa60*/  IMAD.SHL.U32 R4, R4, 0x20, RZ ;  /* 0x0000002004047824 */ /* 0x000fe200078e00ff */
[C---:B------:R-:W-:Y:S02]  /*1aa70*/  IADD3 R17, R0.reuse, R17, RZ ;  /* 0x0000001100117210 */ /* 0x040fe40007ffe0ff */
[----:B------:R-:W-:Y:S02]  /*1aa80*/  LOP3.LUT R13, R13, 0x1c, RZ, 0xc0, !PT ;  /* 0x0000001c0d0d7812 */ /* 0x000fe400078ec0ff */
[----:B------:R-:W-:Y:S01]  /*1aa90*/  IADD3 R4, R0, R4, RZ ;  /* 0x0000000400047210 */ /* 0x000fe20007ffe0ff */
[----:B------:R-:W-:Y:S04]  /*1aaa0*/  STL [R1+0x1258], R17 ;  /* 0x0012581101007387 */ /* 0x000fe80000100800 */
[----:B------:R0:W-:Y:S02]  /*1aab0*/  STL [R1+0x1254], R4 ;  /* 0x0012540401007387 */ /* 0x0001e40000100800 */
[----:B0-----:R-:W-:-:S02]  /*1aac0*/  LEA.HI R4, R13, 0x88, RZ, 0x1e ;  /* 0x000000880d047811 */ /* 0x001fc400078ff0ff */
[----:B------:R-:W0:Y:S01]  /*1aad0*/  S2R R13, SR_TID.X ;  /* 0x00000000000d7919 */ /* 0x000e220000002100 */
[----:B------:R-:W-:Y:S02]  /*1aae0*/  IMAD.SHL.U32 R16, R18, 0x20, RZ ;  /* 0x0000002012107824 */ /* 0x000fe400078e00ff */
[----:B------:R-:W-:Y:S02]  /*1aaf0*/  IMAD.SHL.U32 R4, R4, 0x20, RZ ;  /* 0x0000002004047824 */ /* 0x000fe400078e00ff */
[C---:B------:R-:W-:Y:S01]  /*1ab00*/  IMAD.IADD R15, R0.reuse, 0x1, R15 ;  /* 0x00000001000f7824 */ /* 0x040fe200078e020f */
[C---:B------:R-:W-:Y:S02]  /*1ab10*/  IADD3 R16, R0.reuse, R16, RZ ;  /* 0x0000001000107210 */ /* 0x040fe40007ffe0ff */
[C---:B------:R-:W-:Y:S01]  /*1ab20*/  IADD3 R4, R0.reuse, R4, RZ ;  /* 0x0000000400047210 */ /* 0x040fe20007ffe0ff */
[----:B------:R-:W-:Y:S02]  /*1ab30*/  IMAD.IADD R14, R0, 0x1, R14 ;  /* 0x00000001000e7824 */ /* 0x000fe400078e020e */
[----:B------:R-:W-:Y:S04]  /*1ab40*/  STL [R1+0x1250], R16 ;  /* 0x0012501001007387 */ /* 0x000fe80000100800 */
[----:B------:R-:W-:Y:S04]  /*1ab50*/  STL [R1+0x124c], R15 ;  /* 0x00124c0f01007387 */ /* 0x000fe80000100800 */
[----:B------:R1:W-:Y:S01]  /*1ab60*/  STL [R1+0x1248], R4 ;  /* 0x0012480401007387 */ /* 0x0003e20000100800 */
[----:B0-----:R-:W-:-:S03]  /*1ab70*/  LOP3.LUT R13, R13, 0x1c, RZ, 0xc0, !PT ;  /* 0x0000001c0d0d7812 */ /* 0x001fc600078ec0ff */
[----:B------:R0:W-:Y:S01]  /*1ab80*/  STL [R1+0x1244], R14 ;  /* 0x0012440e01007387 */ /* 0x0001e20000100800 */
[----:B-1----:R-:W-:Y:S02]  /*1ab90*/  IADD3 R4, R0, R12, RZ ;  /* 0x0000000c00047210 */ /* 0x002fe40007ffe0ff */
[----:B------:R-:W-:-:S03]  /*1aba0*/  LEA.HI R12, R13, 0xb0, RZ, 0x1e ;  /* 0x000000b00d0c7811 */ /* 0x000fc600078ff0ff */
[----:B------:R1:W-:Y:S01]  /*1abb0*/  STL [R1+0x1240], R4 ;  /* 0x0012400401007387 */ /* 0x0003e20000100800 */
[C---:B0-----:R-:W-:Y:S02]  /*1abc0*/  LEA.HI R14, R13.reuse, 0xa8, RZ, 0x1e ;  /* 0x000000a80d0e7811 */ /* 0x041fe400078ff0ff */
[----:B-1----:R-:W-:Y:S02]  /*1abd0*/  LEA.HI R4, R13, 0xa0, RZ, 0x1e ;  /* 0x000000a00d047811 */ /* 0x002fe400078ff0ff */
[----:B------:R-:W0:Y:S03]  /*1abe0*/  S2R R13, SR_TID.X ;  /* 0x00000000000d7919 */ /* 0x000e260000002100 */
[----:B------:R-:W-:Y:S01]  /*1abf0*/  IMAD.SHL.U32 R4, R4, 0x20, RZ ;  /* 0x0000002004047824 */ /* 0x000fe200078e00ff */
[----:B------:R-:W-:Y:S01]  /*1ac00*/  SHF.L.U32 R14, R14, 0x5, RZ ;  /* 0x000000050e0e7819 */ /* 0x000fe200000006ff */
[----:B------:R-:W-:-:S03]  /*1ac10*/  IMAD.SHL.U32 R12, R12, 0x20, RZ ;  /* 0x000000200c0c7824 */ /* 0x000fc600078e00ff */
[----:B------:R-:W-:-:S05]  /*1ac20*/  IADD3 R4, R0, R4, RZ ;  /* 0x0000000400047210 */ /* 0x000fca0007ffe0ff */
[----:B------:R1:W-:Y:S02]  /*1ac30*/  STL [R1+0x123c], R4 ;  /* 0x00123c0401007387 */ /* 0x0003e40000100800 */
[C---:B-1----:R-:W-:Y:S01]  /*1ac40*/  IMAD.IADD R4, R0.reuse, 0x1, R14 ;  /* 0x0000000100047824 */ /* 0x042fe200078e020e */
[----:B------:R-:W-:Y:S02]  /*1ac50*/  IADD3 R14, R0, R12, RZ ;  /* 0x0000000c000e7210 */ /* 0x000fe40007ffe0ff */
[----:B0-----:R-:W-:Y:S02]  /*1ac60*/  LOP3.LUT R13, R13, 0x1c, RZ, 0xc0, !PT ;  /* 0x0000001c0d0d7812 */ /* 0x001fe400078ec0ff */
[----:B------:R0:W-:Y:S02]  /*1ac70*/  STL [R1+0x1238], R4 ;  /* 0x0012380401007387 */ /* 0x0001e40000100800 */
[C---:B------:R-:W-:Y:S02]  /*1ac80*/  LEA.HI R12, R13.reuse, 0xc8, RZ, 0x1e ;  /* 0x000000c80d0c7811 */ /* 0x040fe400078ff0ff */
[----:B------:R1:W-:Y:S01]  /*1ac90*/  STL [R1+0x1234], R14 ;  /* 0x0012340e01007387 */ /* 0x0003e20000100800 */
[----:B0-----:R-:W-:-:S02]  /*1aca0*/  LEA.HI R4, R13, 0xc0, RZ, 0x1e ;  /* 0x000000c00d047811 */ /* 0x001fc400078ff0ff */
[----:B-1----:R-:W-:Y:S02]  /*1acb0*/  LEA.HI R14, R13, 0xb8, RZ, 0x1e ;  /* 0x000000b80d0e7811 */ /* 0x002fe400078ff0ff */
[----:B------:R-:W0:Y:S01]  /*1acc0*/  S2R R13, SR_TID.X ;  /* 0x00000000000d7919 */ /* 0x000e220000002100 */
[----:B------:R-:W-:Y:S02]  /*1acd0*/  SHF.L.U32 R4, R4, 0x5, RZ ;  /* 0x0000000504047819 */ /* 0x000fe400000006ff */
[----:B------:R-:W-:Y:S01]  /*1ace0*/  IMAD.SHL.U32 R14, R14, 0x20, RZ ;  /* 0x000000200e0e7824 */ /* 0x000fe200078e00ff */
[----:B------:R-:W-:Y:S02]  /*1acf0*/  SHF.L.U32 R7, R7, 0x5, RZ ;  /* 0x0000000507077819 */ /* 0x000fe400000006ff */
[C---:B------:R-:W-:Y:S02]  /*1ad00*/  IMAD.IADD R4, R0.reuse, 0x1, R4 ;  /* 0x0000000100047824 */ /* 0x040fe400078e0204 */
[----:B------:R-:W-:Y:S01]  /*1ad10*/  IADD3 R14, R0, R14, RZ ;  /* 0x0000000e000e7210 */ /* 0x000fe20007ffe0ff */
[----:B------:R-:W-:-:S04]  /*1ad20*/  IMAD.SHL.U32 R12, R12, 0x20, RZ ;  /* 0x000000200c0c7824 */ /* 0x000fc800078e00ff */
[----:B------:R-:W-:Y:S04]  /*1ad30*/  STL [R1+0x1230], R14 ;  /* 0x0012300e01007387 */ /* 0x000fe80000100800 */
[----:B------:R1:W-:Y:S01]  /*1ad40*/  STL [R1+0x122c], R4 ;  /* 0x00122c0401007387 */ /* 0x0003e20000100800 */
[C---:B------:R-:W-:Y:S01]  /*1ad50*/  IADD3 R12, R0.reuse, R12, RZ ;  /* 0x0000000c000c7210 */ /* 0x040fe20007ffe0ff */
[----:B-1----:R-:W-:Y:S02]  /*1ad60*/  IMAD.IADD R4, R0, 0x1, R7 ;  /* 0x0000000100047824 */ /* 0x002fe400078e0207 */
[----:B------:R-:W1:Y:S01]  /*1ad70*/  S2R R7, SR_TID.X ;  /* 0x0000000000077919 */ /* 0x000e620000002100 */
[----:B0-----:R-:W-:-:S03]  /*1ad80*/  LOP3.LUT R13, R13, 0x1c, RZ, 0xc0, !PT ;  /* 0x0000001c0d0d7812 */ /* 0x001fc600078ec0ff */
[----:B------:R0:W-:Y:S02]  /*1ad90*/  STL [R1+0x1228], R12 ;  /* 0x0012280c01007387 */ /* 0x0001e40000100800 */
[C---:B0-----:R-:W-:Y:S02]  /*1ada0*/  LEA.HI R12, R13.reuse, 0xe0, RZ, 0x1e ;  /* 0x000000e00d0c7811 */ /* 0x041fe400078ff0ff */
[----:B------:R-:W-:-:S03]  /*1adb0*/  LEA.HI R13, R13, 0xd8, RZ, 0x1e ;  /* 0x000000d80d0d7811 */ /* 0x000fc600078ff0ff */
[----:B------:R-:W-:Y:S01]  /*1adc0*/  IMAD.SHL.U32 R12, R12, 0x20, RZ ;  /* 0x000000200c0c7824 */ /* 0x000fe200078e00ff */
[----:B------:R-:W-:Y:S01]  /*1add0*/  SHF.L.U32 R13, R13, 0x5, RZ ;  /* 0x000000050d0d7819 */ /* 0x000fe200000006ff */
[----:B------:R1:W-:Y:S02]  /*1ade0*/  STL [R1+0x1224], R4 ;  /* 0x0012240401007387 */ /* 0x0003e40000100800 */
[C---:B------:R-:W-:Y:S01]  /*1adf0*/  IMAD.IADD R12, R0.reuse, 0x1, R12 ;  /* 0x00000001000c7824 */ /* 0x040fe200078e020c */
[----:B------:R-:W-:-:S05]  /*1ae00*/  IADD3 R13, R0, R13, RZ ;  /* 0x0000000d000d7210 */ /* 0x000fca0007ffe0ff */
[----:B------:R-:W-:Y:S01]  /*1ae10*/  STL [R1+0x1220], R13 ;  /* 0x0012200d01007387 */ /* 0x000fe20000100800 */
[----:B-1----:R-:W-:-:S03]  /*1ae20*/  LOP3.LUT R4, R7, 0x1c, RZ, 0xc0, !PT ;  /* 0x0000001c07047812 */ /* 0x002fc600078ec0ff */
[----:B------:R0:W-:Y:S01]  /*1ae30*/  STL [R1+0x121c], R12 ;  /* 0x00121c0c01007387 */ /* 0x0001e20000100800 */
[----:B------:R-:W-:Y:S02]  /*1ae40*/  IADD3 R3, R0, R3, RZ ;  /* 0x0000000300037210 */ /* 0x000fe40007ffe0ff */
[C---:B0-----:R-:W-:Y:S02]  /*1ae50*/  LEA.HI R12, R4.reuse, 0xf8, RZ, 0x1e ;  /* 0x000000f8040c7811 */ /* 0x041fe400078ff0ff */
[----:B------:R-:W-:-:S03]  /*1ae60*/  LEA.HI R4, R4, 0xf0, RZ, 0x1e ;  /* 0x000000f004047811 */ /* 0x000fc600078ff0ff */
[----:B------:R-:W-:Y:S01]  /*1ae70*/  IMAD.SHL.U32 R12, R12, 0x20, RZ ;  /* 0x000000200c0c7824 */ /* 0x000fe200078e00ff */
[----:B------:R-:W-:Y:S01]  /*1ae80*/  SHF.L.U32 R4, R4, 0x5, RZ ;  /* 0x0000000504047819 */ /* 0x000fe200000006ff */
[----:B------:R0:W-:Y:S03]  /*1ae90*/  STL [R1+0x1218], R3 ;  /* 0x0012180301007387 */ /* 0x0001e60000100800 */
[C---:B------:R-:W-:Y:S01]  /*1aea0*/  IADD3 R12, R0.reuse, R12, RZ ;  /* 0x0000000c000c7210 */ /* 0x040fe20007ffe0ff */
[----:B------:R-:W-:Y:S01]  /*1aeb0*/  IMAD.IADD R4, R0, 0x1, R4 ;  /* 0x0000000100047824 */ /* 0x000fe200078e0204 */
[C---:B------:R-:W-:Y:S02]  /*1aec0*/  LOP3.LUT R0, R7.reuse, 0x10, RZ, 0xc0, !PT ;  /* 0x0000001007007812 */ /* 0x040fe400078ec0ff */
[----:B0-----:R-:W-:Y:S02]  /*1aed0*/  LOP3.LUT R3, R7, 0x7, RZ, 0xc0, !PT ;  /* 0x0000000707037812 */ /* 0x001fe400078ec0ff */
[----:B------:R0:W-:Y:S04]  /*1aee0*/  STL [R1+0x1214], R4 ;  /* 0x0012140401007387 */ /* 0x0001e80000100800 */
[----:B------:R1:W-:Y:S01]  /*1aef0*/  STL [R1+0x1210], R12 ;  /* 0x0012100c01007387 */ /* 0x0003e20000100800 */
[----:B------:R-:W-:Y:S01]  /*1af00*/  SHF.L.U32 R0, R0, 0x8, RZ ;  /* 0x0000000800007819 */ /* 0x000fe200000006ff */
[----:B0-----:R-:W-:-:S02]  /*1af10*/  IMAD.SHL.U32 R4, R3, 0x10, RZ ;  /* 0x0000001003047824 */ /* 0x001fc400078e00ff */
[----:B------:R-:W-:Y:S01]  /*1af20*/  IMAD R3, R3, 0x210, RZ ;  /* 0x0000021003037824 */ /* 0x000fe200078e02ff */
[C---:B-1----:R-:W-:Y:S01]  /*1af30*/  SHF.L.U32 R12, R7.reuse, 0x7, RZ ;  /* 0x00000007070c7819 */ /* 0x042fe200000006ff */
[----:B------:R-:W-:-:S05]  /*1af40*/  IMAD.SHL.U32 R7, R7, 0x2, RZ ;  /* 0x0000000207077824 */ /* 0x000fca00078e00ff */
[----:B------:R-:W-:-:S04]  /*1af50*/  LOP3.LUT R3, R3, 0x10, R7, 0x78, !PT ;  /* 0x0000001003037812 */ /* 0x000fc800078e7807 */
[----:B------:R-:W-:Y:S02]  /*1af60*/  LOP3.LUT R3, R3, R0, RZ, 0xfc, !PT ;  /* 0x0000000003037212 */ /* 0x000fe400078efcff */
[----:B------:R-:W0:Y:S01]  /*1af70*/  S2R R0, SR_TID.X ;  /* 0x0000000000007919 */ /* 0x000e220000002100 */
[----:B------:R-:W-:Y:S02]  /*1af80*/  LOP3.LUT R4, R4, 0x780, R12, 0xf8, !PT ;  /* 0x0000078004047812 */ /* 0x000fe400078ef80c */
[----:B------:R-:W-:Y:S02]  /*1af90*/  LOP3.LUT R6, R6, 0x40, RZ, 0x3c, !PT ;  /* 0x0000004006067812 */ /* 0x000fe400078e3cff */
[C---:B------:R-:W-:Y:S02]  /*1afa0*/  LOP3.LUT R6, R3.reuse, 0x20, RZ, 0x3c, !PT ;  /* 0x0000002003067812 */ /* 0x040fe400078e3cff */
[C---:B------:R-:W-:Y:S02]  /*1afb0*/  LOP3.LUT R6, R3.reuse, 0x40, RZ, 0x3c, !PT ;  /* 0x0000004003067812 */ /* 0x040fe400078e3cff */
[----:B------:R-:W-:-:S02]  /*1afc0*/  LOP3.LUT R3, R3, 0x60, RZ, 0x3c, !PT ;  /* 0x0000006003037812 */ /* 0x000fc400078e3cff */
[----:B---3--:R-:W-:Y:S02]  /*1afd0*/  LOP3.LUT R5, R5, 0x40, RZ, 0x3c, !PT ;  /* 0x0000004005057812 */ /* 0x008fe400078e3cff */
[----:B0-----:R-:W-:-:S04]  /*1afe0*/  LOP3.LUT R4, R4, 0x10, R0, 0x78, !PT ;  /* 0x0000001004047812 */ /* 0x001fc800078e7800 */
[C---:B------:R-:W-:Y:S02]  /*1aff0*/  LOP3.LUT R3, R4.reuse, 0x20, RZ, 0x3c, !PT ;  /* 0x0000002004037812 */ /* 0x040fe400078e3cff */
[C---:B------:R-:W-:Y:S02]  /*1b000*/  LOP3.LUT R3, R4.reuse, 0x40, RZ, 0x3c, !PT ;  /* 0x0000004004037812 */ /* 0x040fe400078e3cff */
[----:B------:R-:W-:-:S03]  /*1b010*/  LOP3.LUT R4, R4, 0x60, RZ, 0x3c, !PT ;  /* 0x0000006004047812 */ /* 0x000fc600078e3cff */
[----:B--2---:R-:W-:-:S05]  /*1b020*/  IMAD.WIDE R4, R2, 0x2, R10 ;  /* 0x0000000202047825 */ /* 0x004fca00078e020a */
[----:B------:R4:W-:Y:S01]  /*1b030*/  STL.64 [R1+0x1b48], R4 ;  /* 0x001b480401007387 */ /* 0x0009e20000100a00 */
[C---:B------:R-:W-:Y:S02]  /*1b040*/  IMAD.SHL.U32 R3, R2.reuse, 0x2, RZ ;  /* 0x0000000202037824 */ /* 0x040fe400078e00ff */
[----:B----4-:R-:W-:-:S05]  /*1b050*/  IMAD.WIDE R4, R2, 0x2, R8 ;  /* 0x0000000202047825 */ /* 0x010fca00078e0208 */
[----:B------:R0:W-:Y:S02]  /*1b060*/  STL.64 [R1+0x1b40], R4 ;  /* 0x001b400401007387 */ /* 0x0001e40000100a00 */
[----:B0-----:R-:W-:-:S05]  /*1b070*/  IMAD.WIDE R4, R3, 0x2, R10 ;  /* 0x0000000203047825 */ /* 0x001fca00078e020a */
[----:B------:R0:W-:Y:S04]  /*1b080*/  STL.64 [R1+0x1b30], R4 ;  /* 0x001b300401007387 */ /* 0x0001e80000100a00 */
[----:B0-----:R-:W2:Y:S01]  /*1b090*/  LDL.LU.64 R4, [R1+0x1b68] ;  /* 0x001b680001047983 */ /* 0x001ea20000300a00 */
[C---:B------:R-:W-:Y:S02]  /*1b0a0*/  IMAD R18, R2.reuse, 0x11, RZ ;  /* 0x0000001102127824 */ /* 0x040fe400078e02ff */
[C---:B------:R-:W-:Y:S02]  /*1b0b0*/  IMAD R19, R2.reuse, 0x12, RZ ;  /* 0x0000001202137824 */ /* 0x040fe400078e02ff */
[C---:B------:R-:W-:Y:S02]  /*1b0c0*/  IMAD R20, R2.reuse, 0x13, RZ ;  /* 0x0000001302147824 */ /* 0x040fe400078e02ff */
[----:B------:R-:W-:-:S02]  /*1b0d0*/  IMAD R21, R2, 0x14, RZ ;  /* 0x0000001402157824 */ /* 0x000fc400078e02ff */
[C---:B------:R-:W-:Y:S02]  /*1b0e0*/  IMAD R22, R2.reuse, 0x15, RZ ;  /* 0x0000001502167824 */ /* 0x040fe400078e02ff */
[C---:B------:R-:W-:Y:S02]  /*1b0f0*/  IMAD R23, R2.reuse, 0x16, RZ ;  /* 0x0000001602177824 */ /* 0x040fe400078e02ff */
[C---:B------:R-:W-:Y:S02]  /*1b100*/  IMAD R24, R2.reuse, 0x17, RZ ;  /* 0x0000001702187824 */ /* 0x040fe400078e02ff */
[C---:B------:R-:W-:Y:S02]  /*1b110*/  IMAD R25, R2.reuse, 0x18, RZ ;  /* 0x0000001802197824 */ /* 0x040fe400078e02ff */
[C---:B------:R-:W-:Y:S02]  /*1b120*/  IMAD R26, R2.reuse, 0x19, RZ ;  /* 0x00000019021a7824 */ /* 0x040fe400078e02ff */
[----:B------:R-:W-:-:S02]  /*1b130*/  IMAD R27, R2, 0x1a, RZ ;  /* 0x0000001a021b7824 */ /* 0x000fc400078e02ff */
[C---:B------:R-:W-:Y:S02]  /*1b140*/  IMAD R28, R2.reuse, 0x1b, RZ ;  /* 0x0000001b021c7824 */ /* 0x040fe400078e02ff */
[C---:B------:R-:W-:Y:S02]  /*1b150*/  IMAD R29, R2.reuse, 0x1c, RZ ;  /* 0x0000001c021d7824 */ /* 0x040fe400078e02ff */
[C---:B------:R-:W-:Y:S02]  /*1b160*/  IMAD.SHL.U32 R17, R2.reuse, 0x10, RZ ;  /* 0x0000001002117824 */ /* 0x040fe400078e00ff */
[C---:B------:R-:W-:Y:S02]  /*1b170*/  IMAD R16, R2.reuse, 0xf, RZ ;  /* 0x0000000f02107824 */ /* 0x040fe400078e02ff */
[C---:B------:R-:W-:Y:S02]  /*1b180*/  IMAD R15, R2.reuse, 0xe, RZ ;  /* 0x0000000e020f7824 */ /* 0x040fe400078e02ff */
[----:B------:R-:W-:-:S02]  /*1b190*/  IMAD R14, R2, 0xd, RZ ;  /* 0x0000000d020e7824 */ /* 0x000fc400078e02ff */
[C---:B------:R-:W-:Y:S02]  /*1b1a0*/  IMAD R13, R2.reuse, 0xc, RZ ;  /* 0x0000000c020d7824 */ /* 0x040fe400078e02ff */
[C---:B------:R-:W-:Y:S02]  /*1b1b0*/  IMAD R12, R2.reuse, 0xb, RZ ;  /* 0x0000000b020c7824 */ /* 0x040fe400078e02ff */
[C---:B------:R-:W-:Y:S02]  /*1b1c0*/  IMAD R7, R2.reuse, 0x6, RZ ;  /* 0x0000000602077824 */ /* 0x040fe400078e02ff */
[----:B------:R-:W-:Y:S02]  /*1b1d0*/  IMAD R6, R2, 0x5, RZ ;  /* 0x0000000502067824 */ /* 0x000fe400078e02ff */
[----:B------:R-:W-:-:S05]  /*1b1e0*/  IMAD.WIDE R2, R3, 0x2, R8 ;  /* 0x0000000203027825 */ /* 0x000fca00078e0208 */
[----:B------:R2:W-:Y:S02]  /*1b1f0*/  STL.64 [R1+0x1b28], R2 ;  /* 0x001b280201007387 */ /* 0x0005e40000100a00 */
[----:B--2---:R-:W-:-:S05]  /*1b200*/  IMAD.WIDE R2, R4, 0x2, R10 ;  /* 0x0000000204027825 */ /* 0x004fca00078e020a */
[----:B------:R0:W-:Y:S02]  /*1b210*/  STL.64 [R1+0x1b20], R2 ;  /* 0x001b200201007387 */ /* 0x0001e40000100a00 */
[----:B0-----:R-:W-:-:S05]  /*1b220*/  IMAD.WIDE R2, R4, 0x2, R8 ;  /* 0x0000000204027825 */ /* 0x001fca00078e0208 */
[----:B------:R0:W-:Y:S02]  /*1b230*/  STL.64 [R1+0x1b18], R2 ;  /* 0x001b180201007387 */ /* 0x0001e40000100a00 */
[----:B0-----:R-:W-:-:S05]  /*1b240*/  IMAD.WIDE R2, R5, 0x2, R10 ;  /* 0x0000000205027825 */ /* 0x001fca00078e020a */
[----:B------:R0:W-:Y:S02]  /*1b250*/  STL.64 [R1+0x1b10], R2 ;  /* 0x001b100201007387 */ /* 0x0001e40000100a00 */
[----:B0-----:R-:W-:Y:S02]  /*1b260*/  IMAD.WIDE R2, R5, 0x2, R8 ;  /* 0x0000000205027825 */ /* 0x001fe400078e0208 */
[----:B------:R-:W2:Y:S04]  /*1b270*/  LDL.LU.64 R8, [R1+0x1b60] ;  /* 0x001b600001087983 */ /* 0x000ea80000300a00 */
[----:B------:R-:W3:Y:S04]  /*1b280*/  LDL.64 R4, [R1+0xc98] ;  /* 0x000c980001047983 */ /* 0x000ee80000100a00 */
[----:B------:R0:W-:Y:S02]  /*1b290*/  STL.64 [R1+0x1b08], R2 ;  /* 0x001b080201007387 */ /* 0x0001e40000100a00 */
[----:B0-----:R-:W-:-:S05]  /*1b2a0*/  IMAD.WIDE R2, R6, 0x2, R10 ;  /* 0x0000000206027825 */ /* 0x001fca00078e020a */
[----:B------:R3:W-:Y:S02]  /*1b2b0*/  STL.64 [R1+0x1b00], R2 ;  /* 0x001b000201007387 */ /* 0x0007e40000100a00 */
[----:B---3--:R-:W-:-:S05]  /*1b2c0*/  IMAD.WIDE R2, R6, 0x2, R4 ;  /* 0x0000000206027825 */ /* 0x008fca00078e0204 */
[----:B------:R0:W-:Y:S02]  /*1b2d0*/  STL.64 [R1+0x1af8], R2 ;  /* 0x001af80201007387 */ /* 0x0001e40000100a00 */
[C---:B0-----:R-:W-:Y:S02]  /*1b2e0*/  IMAD.WIDE R2, R7.reuse, 0x2, R10 ;  /* 0x0000000207027825 */ /* 0x041fe400078e020a */
[----:B------:R-:W3:Y:S04]  /*1b2f0*/  LDL.LU.64 R10, [R1+0x1b58] ;  /* 0x001b5800010a7983 */ /* 0x000ee80000300a00 */
[----:B------:R0:W-:Y:S02]  /*1b300*/  STL.64 [R1+0x1af0], R2 ;  /* 0x001af00201007387 */ /* 0x0001e40000100a00 */
[----:B0-----:R-:W-:-:S02]  /*1b310*/  IMAD.WIDE R2, R7, 0x2, R4 ;  /* 0x0000000207027825 */ /* 0x001fc400078e0204 */
[----:B------:R-:W2:Y:S04]  /*1b320*/  LDL.64 R6, [R1+0xca0] ;  /* 0x000ca00001067983 */ /* 0x000ea80000100a00 */
[----:B------:R2:W-:Y:S02]  /*1b330*/  STL.64 [R1+0x1ae8], R2 ;  /* 0x001ae80201007387 */ /* 0x0005e40000100a00 */
[----:B--2---:R-:W-:-:S05]  /*1b340*/  IMAD.WIDE R2, R8, 0x2, R6 ;  /* 0x0000000208027825 */ /* 0x004fca00078e0206 */
[----:B------:R0:W-:Y:S02]  /*1b350*/  STL.64 [R1+0x1ae0], R2 ;  /* 0x001ae00201007387 */ /* 0x0001e40000100a00 */
[----:B0-----:R-:W-:-:S05]  /*1b360*/  IMAD.WIDE R2, R8, 0x2, R4 ;  /* 0x0000000208027825 */ /* 0x001fca00078e0204 */
[----:B------:R0:W-:Y:S02]  /*1b370*/  STL.64 [R1+0x1ad8], R2 ;  /* 0x001ad80201007387 */ /* 0x0001e40000100a00 */
[----:B0-----:R-:W-:-:S05]  /*1b380*/  IMAD.WIDE R2, R9, 0x2, R6 ;  /* 0x0000000209027825 */ /* 0x001fca00078e0206 */
[----:B------:R0:W-:Y:S02]  /*1b390*/  STL.64 [R1+0x1ad0], R2 ;  /* 0x001ad00201007387 */ /* 0x0001e40000100a00 */
[----:B0-----:R-:W-:-:S04]  /*1b3a0*/  IMAD.WIDE R2, R9, 0x2, R4 ;  /* 0x0000000209027825 */ /* 0x001fc800078e0204 */
[C---:B---3--:R-:W-:Y:S01]  /*1b3b0*/  IMAD.WIDE R8, R10.reuse, 0x2, R6 ;  /* 0x000000020a087825 */ /* 0x048fe200078e0206 */
[----:B------:R0:W-:Y:S04]  /*1b3c0*/  STL.64 [R1+0x1ac8], R2 ;  /* 0x001ac80201007387 */ /* 0x0001e80000100a00 */
[----:B------:R1:W-:Y:S01]  /*1b3d0*/  STL.64 [R1+0x1ac0], R8 ;  /* 0x001ac00801007387 */ /* 0x0003e20000100a00 */
[----:B0-----:R-:W-:-:S04]  /*1b3e0*/  IMAD.WIDE R2, R10, 0x2, R4 ;  /* 0x000000020a027825 */ /* 0x001fc800078e0204 */
[C---:B-1----:R-:W-:Y:S01]  /*1b3f0*/  IMAD.WIDE R8, R11.reuse, 0x2, R6 ;  /* 0x000000020b087825 */ /* 0x042fe200078e0206 */
[----:B------:R0:W-:Y:S04]  /*1b400*/  STL.64 [R1+0x1ab8], R2 ;  /* 0x001ab80201007387 */ /* 0x0001e80000100a00 */
[----:B------:R1:W-:Y:S01]  /*1b410*/  STL.64 [R1+0x1ab0], R8 ;  /* 0x001ab00801007387 */ /* 0x0003e20000100a00 */
[----:B0-----:R-:W-:-:S04]  /*1b420*/  IMAD.WIDE R2, R11, 0x2, R4 ;  /* 0x000000020b027825 */ /* 0x001fc800078e0204 */
[C---:B------:R-:W-:Y:S01]  /*1b430*/  IMAD.WIDE R10, R12.reuse, 0x2, R6 ;  /* 0x000000020c0a7825 */ /* 0x040fe200078e0206 */
[----:B------:R0:W-:Y:S03]  /*1b440*/  STL.64 [R1+0x1aa8], R2 ;  /* 0x001aa80201007387 */ /* 0x0001e60000100a00 */
[----:B-1----:R-:W-:Y:S01]  /*1b450*/  IMAD.WIDE R8, R12, 0x2, R4 ;  /* 0x000000020c087825 */ /* 0x002fe200078e0204 */
[----:B------:R1:W-:Y:S04]  /*1b460*/  STL.64 [R1+0x1aa0], R10 ;  /* 0x001aa00a01007387 */ /* 0x0003e80000100a00 */
[----:B------:R2:W-:Y:S01]  /*1b470*/  STL.64 [R1+0x1a98], R8 ;  /* 0x001a980801007387 */ /* 0x0005e20000100a00 */
[----:B0-----:R-:W-:-:S04]  /*1b480*/  IMAD.WIDE R2, R13, 0x2, R6 ;  /* 0x000000020d027825 */ /* 0x001fc800078e0206 */
[----:B-1----:R-:W-:Y:S01]  /*1b490*/  IMAD.WIDE R10, R13, 0x2, R4 ;  /* 0x000000020d0a7825 */ /* 0x002fe200078e0204 */
[----:B------:R0:W-:Y:S03]  /*1b4a0*/  STL.64 [R1+0x1a90], R2 ;  /* 0x001a900201007387 */ /* 0x0001e60000100a00 */
[C---:B--2---:R-:W-:Y:S01]  /*1b4b0*/  IMAD.WIDE R8, R14.reuse, 0x2, R6 ;  /* 0x000000020e087825 */ /* 0x044fe200078e0206 */
[----:B------:R1:W-:Y:S04]  /*1b4c0*/  STL.64 [R1+0x1a88], R10 ;  /* 0x001a880a01007387 */ /* 0x0003e80000100a00 */
[----:B------:R2:W-:Y:S01]  /*1b4d0*/  STL.64 [R1+0x1a80], R8 ;  /* 0x001a800801007387 */ /* 0x0005e20000100a00 */
[----:B0-----:R-:W-:-:S04]  /*1b4e0*/  IMAD.WIDE R2, R14, 0x2, R4 ;  /* 0x000000020e027825 */ /* 0x001fc800078e0204 */
[C---:B-1----:R-:W-:Y:S01]  /*1b4f0*/  IMAD.WIDE R10, R15.reuse, 0x2, R6 ;  /* 0x000000020f0a7825 */ /* 0x042fe200078e0206 */
[----:B------:R0:W-:Y:S03]  /*1b500*/  STL.64 [R1+0x1a78], R2 ;  /* 0x001a780201007387 */ /* 0x0001e60000100a00 */
[----:B--2---:R-:W-:Y:S01]  /*1b510*/  IMAD.WIDE R8, R15, 0x2, R4 ;  /* 0x000000020f087825 */ /* 0x004fe200078e0204 */
        /* <DEDUP_REMOVED lines=53> */
[----:B--2---:R-:W-:Y:S01]  /*1b870*/  IMAD.WIDE R8, R29, 0x2, R6 ;  /* 0x000000021d087825 */ /* 0x004fe200078e0206 */
[----:B------:R-:W-:Y:S04]  /*1b880*/  STL.64 [R1+0x1998], R10 ;  /* 0x0019980a01007387 */ /* 0x000fe80000100a00 */
[----:B------:R1:W-:Y:S01]  /*1b890*/  STL.64 [R1+0x1990], R8 ;  /* 0x0019900801007387 */ /* 0x0003e20000100a00 */
[----:B0-----:R-:W-:Y:S01]  /*1b8a0*/  MOV R2, c[0x0][0x1a4] ;  /* 0x0000690000027a02 */ /* 0x001fe20000000f00 */
[----:B------:R-:W-:-:S04]  /*1b8b0*/  IMAD.MOV.U32 R3, RZ, RZ, c[0x0][0x1a4] ;  /* 0x00006900ff037624 */ /* 0x000fc800078e00ff */
[----:B------:R-:W-:Y:S02]  /*1b8c0*/  IMAD R2, R2, 0x1d, RZ ;  /* 0x0000001d02027824 */ /* 0x000fe400078e02ff */
[----:B-1----:R-:W-:-:S04]  /*1b8d0*/  IMAD.WIDE R8, R29, 0x2, R4 ;  /* 0x000000021d087825 */ /* 0x002fc800078e0204 */
[----:B------:R-:W-:Y:S01]  /*1b8e0*/  IMAD R3, R3, 0x1e, RZ ;  /* 0x0000001e03037824 */ /* 0x000fe200078e02ff */
[----:B------:R0:W-:Y:S01]  /*1b8f0*/  STL.64 [R1+0x1988], R8 ;  /* 0x0019880801007387 */ /* 0x0001e20000100a00 */
[----:B------:R-:W-:-:S04]  /*1b900*/  IMAD.WIDE R12, R2, 0x2, R6 ;  /* 0x00000002020c7825 */ /* 0x000fc800078e0206 */
[----:B------:R-:W-:Y:S01]  /*1b910*/  IMAD.WIDE R10, R2, 0x2, R4 ;  /* 0x00000002020a7825 */ /* 0x000fe200078e0204 */
[----:B------:R-:W-:Y:S01]  /*1b920*/  STL.64 [R1+0x1980], R12 ;  /* 0x0019800c01007387 */ /* 0x000fe20000100a00 */
[----:B------:R-:W-:Y:S02]  /*1b930*/  MOV R2, c[0x0][0x1a4] ;  /* 0x0000690000027a02 */ /* 0x000fe40000000f00 */
[----:B0-----:R-:W-:Y:S01]  /*1b940*/  IMAD.WIDE R8, R3, 0x2, R6 ;  /* 0x0000000203087825 */ /* 0x001fe200078e0206 */
[----:B------:R-:W-:Y:S04]  /*1b950*/  STL.64 [R1+0x1978], R10 ;  /* 0x0019780a01007387 */ /* 0x000fe80000100a00 */
[----:B------:R0:W-:Y:S01]  /*1b960*/  STL.64 [R1+0x1970], R8 ;  /* 0x0019700801007387 */ /* 0x0001e20000100a00 */
[----:B------:R-:W-:-:S04]  /*1b970*/  IMAD R2, R2, 0x1f, RZ ;  /* 0x0000001f02027824 */ /* 0x000fc800078e02ff */
[----:B------:R-:W-:-:S04]  /*1b980*/  IMAD.WIDE R14, R2, 0x2, R6 ;  /* 0x00000002020e7825 */ /* 0x000fc800078e0206 */
[----:B0-----:R-:W-:Y:S02]  /*1b990*/  IMAD.MOV.U32 R8, RZ, RZ, c[0x0][0x1a4] ;  /* 0x00006900ff087624 */ /* 0x001fe400078e00ff */
[----:B------:R-:W-:-:S03]  /*1b9a0*/  IMAD.WIDE R10, R3, 0x2, R4 ;  /* 0x00000002030a7825 */ /* 0x000fc600078e0204 */
[----:B------:R-:W-:Y:S01]  /*1b9b0*/  SHF.L.U32 R8, R8, 0x5, RZ ;  /* 0x0000000508087819 */ /* 0x000fe200000006ff */
[----:B------:R-:W-:Y:S01]  /*1b9c0*/  IMAD.WIDE R12, R2, 0x2, R4 ;  /* 0x00000002020c7825 */ /* 0x000fe200078e0204 */
[----:B------:R-:W-:Y:S01]  /*1b9d0*/  MOV R3, c[0x0][0x1a4] ;  /* 0x0000690000037a02 */ /* 0x000fe20000000f00 */
[----:B------:R0:W-:Y:S02]  /*1b9e0*/  STL.64 [R1+0x1968], R10 ;  /* 0x0019680a01007387 */ /* 0x0001e40000100a00 */
[----:B------:R-:W-:Y:S02]  /*1b9f0*/  IMAD.MOV.U32 R2, RZ, RZ, c[0x0][0x1a4] ;  /* 0x00006900ff027624 */ /* 0x000fe400078e00ff */
[----:B------:R-:W-:Y:S02]  /*1ba00*/  STL.64 [R1+0x1960], R14 ;  /* 0x0019600e01007387 */ /* 0x000fe40000100a00 */
[----:B------:R-:W-:Y:S02]  /*1ba10*/  IMAD R2, R2, 0x21, RZ ;  /* 0x0000002102027824 */ /* 0x000fe400078e02ff */
[----:B------:R-:W-:-:S02]  /*1ba20*/  IMAD R3, R3, 0x22, RZ ;  /* 0x0000002203037824 */ /* 0x000fc400078e02ff */
[C---:B0-----:R-:W-:Y:S01]  /*1ba30*/  IMAD.WIDE R10, R8.reuse, 0x2, R6 ;  /* 0x00000002080a7825 */ /* 0x041fe200078e0206 */
[----:B------:R0:W-:Y:S03]  /*1ba40*/  STL.64 [R1+0x1958], R12 ;  /* 0x0019580c01007387 */ /* 0x0001e60000100a00 */
[----:B------:R-:W-:Y:S01]  /*1ba50*/  IMAD.WIDE R8, R8, 0x2, R4 ;  /* 0x0000000208087825 */ /* 0x000fe200078e0204 */
[----:B------:R1:W-:Y:S04]  /*1ba60*/  STL.64 [R1+0x1950], R10 ;  /* 0x0019500a01007387 */ /* 0x0003e80000100a00 */
[----:B------:R2:W-:Y:S01]  /*1ba70*/  STL.64 [R1+0x1948], R8 ;  /* 0x0019480801007387 */ /* 0x0005e20000100a00 */
[----:B0-----:R-:W-:-:S04]  /*1ba80*/  IMAD.WIDE R12, R2, 0x2, R6 ;  /* 0x00000002020c7825 */ /* 0x001fc800078e0206 */
[----:B-1----:R-:W-:Y:S01]  /*1ba90*/  IMAD.WIDE R10, R2, 0x2, R4 ;  /* 0x00000002020a7825 */ /* 0x002fe200078e0204 */
[----:B------:R-:W-:Y:S03]  /*1baa0*/  STL.64 [R1+0x1940], R12 ;  /* 0x0019400c01007387 */ /* 0x000fe60000100a00 */
[----:B--2---:R-:W-:Y:S01]  /*1bab0*/  IMAD.WIDE R8, R3, 0x2, R6 ;  /* 0x0000000203087825 */ /* 0x004fe200078e0206 */
[----:B------:R0:W-:Y:S03]  /*1bac0*/  STL.64 [R1+0x1938], R10 ;  /* 0x0019380a01007387 */ /* 0x0001e60000100a00 */
[----:B------:R-:W-:Y:S01]  /*1bad0*/  IMAD.MOV.U32 R2, RZ, RZ, c[0x0][0x1a4] ;  /* 0x00006900ff027624 */ /* 0x000fe200078e00ff */
[----:B------:R1:W-:Y:S03]  /*1bae0*/  STL.64 [R1+0x1930], R8 ;  /* 0x0019300801007387 */ /* 0x0003e60000100a00 */
[----:B------:R-:W-:-:S02]  /*1baf0*/  IMAD R2, R2, 0x23, RZ ;  /* 0x0000002302027824 */ /* 0x000fc400078e02ff */
[----:B0-----:R-:W-:Y:S01]  /*1bb00*/  IMAD.WIDE R10, R3, 0x2, R4 ;  /* 0x00000002030a7825 */ /* 0x001fe200078e0204 */
[----:B-1----:R-:W-:-:S03]  /*1bb10*/  MOV R8, c[0x0][0x1a4] ;  /* 0x0000690000087a02 */ /* 0x002fc60000000f00 */
[----:B------:R-:W-:Y:S01]  /*1bb20*/  IMAD.WIDE R14, R2, 0x2, R6 ;  /* 0x00000002020e7825 */ /* 0x000fe200078e0206 */
[----:B------:R-:W-:-:S03]  /*1bb30*/  MOV R3, c[0x0][0x1a4] ;  /* 0x0000690000037a02 */ /* 0x000fc60000000f00 */
[----:B------:R-:W-:Y:S02]  /*1bb40*/  IMAD R8, R8, 0x24, RZ ;  /* 0x0000002408087824 */ /* 0x000fe400078e02ff */
[----:B------:R-:W-:Y:S01]  /*1bb50*/  IMAD.WIDE R12, R2, 0x2, R4 ;  /* 0x00000002020c7825 */ /* 0x000fe200078e0204 */
[----:B------:R0:W-:Y:S03]  /*1bb60*/  STL.64 [R1+0x1928], R10 ;  /* 0x0019280a01007387 */ /* 0x0001e60000100a00 */
[----:B------:R-:W-:Y:S01]  /*1bb70*/  IMAD.MOV.U32 R2, RZ, RZ, c[0x0][0x1a4] ;  /* 0x00006900ff027624 */ /* 0x000fe200078e00ff */
[----:B------:R-:W-:Y:S01]  /*1bb80*/  STL.64 [R1+0x1920], R14 ;  /* 0x0019200e01007387 */ /* 0x000fe20000100a00 */
[----:B------:R-:W-:Y:S02]  /*1bb90*/  IMAD R3, R3, 0x26, RZ ;  /* 0x0000002603037824 */ /* 0x000fe400078e02ff */
[----:B------:R-:W-:Y:S01]  /*1bba0*/  IMAD R2, R2, 0x25, RZ ;  /* 0x0000002502027824 */ /* 0x000fe200078e02ff */
[----:B------:R1:W-:Y:S01]  /*1bbb0*/  STL.64 [R1+0x1918], R12 ;  /* 0x0019180c01007387 */ /* 0x0003e20000100a00 */
[----:B0-----:R-:W-:-:S04]  /*1bbc0*/  IMAD.WIDE R10, R8, 0x2, R6 ;  /* 0x00000002080a7825 */ /* 0x001fc800078e0206 */
[----:B------:R-:W-:Y:S01]  /*1bbd0*/  IMAD.WIDE R8, R8, 0x2, R4 ;  /* 0x0000000208087825 */ /* 0x000fe200078e0204 */
[----:B------:R0:W-:Y:S03]  /*1bbe0*/  STL.64 [R1+0x1910], R10 ;  /* 0x0019100a01007387 */ /* 0x0001e60000100a00 */
[C---:B-1----:R-:W-:Y:S01]  /*1bbf0*/  IMAD.WIDE R12, R2.reuse, 0x2, R6 ;  /* 0x00000002020c7825 */ /* 0x042fe200078e0206 */
[----:B------:R1:W-:Y:S04]  /*1bc00*/  STL.64 [R1+0x1908], R8 ;  /* 0x0019080801007387 */ /* 0x0003e80000100a00 */
[----:B------:R-:W-:Y:S01]  /*1bc10*/  STL.64 [R1+0x1900], R12 ;  /* 0x0019000c01007387 */ /* 0x000fe20000100a00 */
[----:B0-----:R-:W-:-:S04]  /*1bc20*/  IMAD.WIDE R10, R2, 0x2, R4 ;  /* 0x00000002020a7825 */ /* 0x001fc800078e0204 */
[C---:B-1----:R-:W-:Y:S01]  /*1bc30*/  IMAD.WIDE R8, R3.reuse, 0x2, R6 ;  /* 0x0000000203087825 */ /* 0x042fe200078e0206 */
[----:B------:R0:W-:Y:S03]  /*1bc40*/  STL.64 [R1+0x18f8], R10 ;  /* 0x0018f80a01007387 */ /* 0x0001e60000100a00 */
[----:B------:R-:W-:Y:S01]  /*1bc50*/  IMAD.MOV.U32 R2, RZ, RZ, c[0x0][0x1a4] ;  /* 0x00006900ff027624 */ /* 0x000fe200078e00ff */
[----:B------:R1:W-:Y:S03]  /*1bc60*/  STL.64 [R1+0x18f0], R8 ;  /* 0x0018f00801007387 */ /* 0x0003e60000100a00 */
[----:B------:R-:W-:Y:S02]  /*1bc70*/  IMAD R2, R2, 0x27, RZ ;  /* 0x0000002702027824 */ /* 0x000fe400078e02ff */
        /* <DEDUP_REMOVED lines=116> */
[----:B------:R-:W-:Y:S03]  /*1c3c0*/  STL.64 [R1+0x17b8], R10 ;  /* 0x0017b80a01007387 */ /* 0x000fe60000100a00 */
[----:B------:R-:W-:Y:S01]  /*1c3d0*/  IMAD.MOV.U32 R2, RZ, RZ, c[0x0][0x1a4] ;  /* 0x00006900ff027624 */ /* 0x000fe200078e00ff */
[----:B------:R0:W-:Y:S03]  /*1c3e0*/  STL.64 [R1+0x17b0], R8 ;  /* 0x0017b00801007387 */ /* 0x0001e60000100a00 */
[----:B------:R-:W-:Y:S02]  /*1c3f0*/  IMAD R2, R2, 0x3b, RZ ;  /* 0x0000003b02027824 */ /* 0x000fe400078e02ff */
[----:B------:R-:W-:Y:S01]  /*1c400*/  IMAD.WIDE R14, R3, 0x2, R4 ;  /* 0x00000002030e7825 */ /* 0x000fe200078e0204 */
[----:B0-----:R-:W-:-:S03]  /*1c410*/  MOV R8, c[0x0][0x1a4] ;  /* 0x0000690000087a02 */ /* 0x001fc60000000f00 */
[----:B------:R-:W-:-:S04]  /*1c420*/  IMAD.WIDE R12, R2, 0x2, R6 ;  /* 0x00000002020c7825 */ /* 0x000fc800078e0206 */
[----:B------:R-:W-:Y:S02]  /*1c430*/  IMAD R8, R8, 0x3c, RZ ;  /* 0x0000003c08087824 */ /* 0x000fe400078e02ff */
[----:B------:R-:W-:Y:S01]  /*1c440*/  IMAD.WIDE R10, R2, 0x2, R4 ;  /* 0x00000002020a7825 */ /* 0x000fe200078e0204 */
[----:B------:R-:W-:Y:S03]  /*1c450*/  STL.64 [R1+0x17a8], R14 ;  /* 0x0017a80e01007387 */ /* 0x000fe60000100a00 */
[C---:B------:R-:W-:Y:S01]  /*1c460*/  IMAD.WIDE R2, R8.reuse, 0x2, R6 ;  /* 0x0000000208027825 */ /* 0x040fe200078e0206 */
[----:B------:R0:W-:Y:S04]  /*1c470*/  STL.64 [R1+0x17a0], R12 ;  /* 0x0017a00c01007387 */ /* 0x0001e80000100a00 */
[----:B------:R-:W-:Y:S04]  /*1c480*/  STL.64 [R1+0x1798], R10 ;  /* 0x0017980a01007387 */ /* 0x000fe80000100a00 */
[----:B------:R1:W-:Y:S01]  /*1c490*/  STL.64 [R1+0x1790], R2 ;  /* 0x0017900201007387 */ /* 0x0003e20000100a00 */
[----:B0-----:R-:W-:Y:S01]  /*1c4a0*/  IMAD.WIDE R12, R8, 0x2, R4 ;  /* 0x00000002080c7825 */ /* 0x001fe200078e0204 */
[----:B-1----:R-:W-:-:S05]  /*1c4b0*/  LOP3.LUT R2, R0, 0x7, RZ, 0xc0, !PT ;  /* 0x0000000700027812 */ /* 0x002fca00078ec0ff */
[----:B------:R-:W-:Y:S02]  /*1c4c0*/  IMAD.SHL.U32 R8, R2, 0x10, RZ ;  /* 0x0000001002087824 */ /* 0x000fe400078e00ff */
[----:B------:R-:W0:Y:S01]  /*1c4d0*/  S2R R2, SR_TID.X ;  /* 0x0000000000027919 */ /* 0x000e220000002100 */
[----:B------:R-:W-:Y:S01]  /*1c4e0*/  IMAD.MOV.U32 R9, RZ, RZ, c[0x0][0x1a4] ;  /* 0x00006900ff097624 */ /* 0x000fe200078e00ff */
[----:B------:R-:W-:-:S03]  /*1c4f0*/  LOP3.LUT R0, R0, 0xe0, RZ, 0xc0, !PT ;  /* 0x000000e000007812 */ /* 0x000fc600078ec0ff */
[----:B------:R-:W-:Y:S01]  /*1c500*/  IMAD R9, R9, 0x3d, RZ ;  /* 0x0000003d09097824 */ /* 0x000fe200078e02ff */
[----:B------:R1:W-:Y:S01]  /*1c510*/  STL.64 [R1+0x1788], R12 ;  /* 0x0017880c01007387 */ /* 0x0003e20000100a00 */
[----:B------:R-:W-:Y:S02]  /*1c520*/  MOV R3, c[0x0][0x1a4] ;  /* 0x0000690000037a02 */ /* 0x000fe40000000f00 */
[----:B------:R-:W-:Y:S01]  /*1c530*/  IMAD.WIDE R10, R9, 0x2, R6 ;  /* 0x00000002090a7825 */ /* 0x000fe200078e0206 */
[----:B------:R-:W-:-:S03]  /*1c540*/  LEA R0, R0, R8, 0x8 ;  /* 0x0000000800007211 */ /* 0x000fc600078e40ff */
[----:B-1----:R-:W-:-:S04]  /*1c550*/  IMAD.WIDE R12, R9, 0x2, R4 ;  /* 0x00000002090c7825 */ /* 0x002fc800078e0204 */
[C---:B0-----:R-:W-:Y:S01]  /*1c560*/  IMAD.SHL.U32 R9, R2.reuse, 0x2, RZ ;  /* 0x0000000202097824 */ /* 0x041fe200078e00ff */
[----:B------:R-:W-:Y:S02]  /*1c570*/  LOP3.LUT R8, R2, 0x7, RZ, 0xc0, !PT ;  /* 0x0000000702087812 */ /* 0x000fe400078ec0ff */
[----:B------:R-:W-:Y:S01]  /*1c580*/  MOV R2, c[0x0][0x1a4] ;  /* 0x0000690000027a02 */ /* 0x000fe20000000f00 */
[----:B------:R-:W-:Y:S01]  /*1c590*/  IMAD R3, R3, 0x3e, RZ ;  /* 0x0000003e03037824 */ /* 0x000fe200078e02ff */
[----:B------:R-:W-:Y:S01]  /*1c5a0*/  LOP3.LUT R0, R0, 0x30, R9, 0x78, !PT ;  /* 0x0000003000007812 */ /* 0x000fe200078e7809 */
[----:B------:R0:W-:Y:S02]  /*1c5b0*/  STL.64 [R1+0x1780], R10 ;  /* 0x0017800a01007387 */ /* 0x0001e40000100a00 */
[----:B------:R-:W-:Y:S02]  /*1c5c0*/  IMAD R2, R2, 0x3f, RZ ;  /* 0x0000003f02027824 */ /* 0x000fe400078e02ff */
[----:B------:R-:W-:-:S02]  /*1c5d0*/  IMAD R0, R8, 0x400, R0 ;  /* 0x0000040008007824 */ /* 0x000fc400078e0200 */
[C---:B------:R-:W-:Y:S01]  /*1c5e0*/  IMAD.WIDE R8, R3.reuse, 0x2, R4 ;  /* 0x0000000203087825 */ /* 0x040fe200078e0204 */
[----:B------:R1:W-:Y:S03]  /*1c5f0*/  STL.64 [R1+0x1778], R12 ;  /* 0x0017780c01007387 */ /* 0x0003e60000100a00 */
[----:B0-----:R-:W-:-:S04]  /*1c600*/  IMAD.WIDE R10, R3, 0x2, R6 ;  /* 0x00000002030a7825 */ /* 0x001fc800078e0206 */
[C---:B------:R-:W-:Y:S01]  /*1c610*/  IMAD.WIDE R6, R2.reuse, 0x2, R6 ;  /* 0x0000000202067825 */ /* 0x040fe200078e0206 */
[----:B------:R1:W-:Y:S03]  /*1c620*/  STL.64 [R1+0x1770], R10 ;  /* 0x0017700a01007387 */ /* 0x0003e60000100a00 */
[----:B------:R-:W-:Y:S01]  /*1c630*/  IMAD.WIDE R2, R2, 0x2, R4 ;  /* 0x0000000202027825 */ /* 0x000fe200078e0204 */
[----:B------:R1:W-:Y:S04]  /*1c640*/  STL.64 [R1+0x1768], R8 ;  /* 0x0017680801007387 */ /* 0x0003e80000100a00 */
[----:B------:R1:W-:Y:S04]  /*1c650*/  STL.64 [R1+0x1760], R6 ;  /* 0x0017600601007387 */ /* 0x0003e80000100a00 */
[----:B------:R1:W-:Y:S01]  /*1c660*/  STL.64 [R1+0x1758], R2 ;  /* 0x0017580201007387 */ /* 0x0003e20000100a00 */
[----:B------:R-:W-:Y:S01]  /*1c670*/  LOP3.LUT R0, R0, 0x40, RZ, 0x3c, !PT ;  /* 0x0000004000007812 */ /* 0x000fe200078e3cff */
[----:B------:R-:W-:-:S02]  /*1c680*/  UMOV UR4, URZ ;  /* 0x0000003f00047c82 */ /* 0x000fc40008000000 */
[----:B------:R-:W-:Y:S02]  /*1c690*/  UMOV UR5, URZ ;  /* 0x0000003f00057c82 */ /* 0x000fe40008000000 */
.L_x_67:
[----:B-1----:R-:W2:Y:S04]  /*1c6a0*/  LDL.64 R10, [R1+0xc98] ;  /* 0x000c9800010a7983 */ /* 0x002ea80000100a00 */
[----:B0-----:R-:W2:Y:S04]  /*1c6b0*/  LDL R0, [R1+0x394] ;  /* 0x0003940001007983 */ /* 0x001ea80000100800 */
[----:B------:R-:W3:Y:S04]  /*1c6c0*/  LDL.64 R2, [R1+0xca0] ;  /* 0x000ca00001027983 */ /* 0x000ee80000100a00 */
[----:B------:R-:W4:Y:S04]  /*1c6d0*/  LDL.64 R8, [R1+0x1b48] ;  /* 0x001b480001087983 */ /* 0x000f280000100a00 */
[----:B------:R-:W4:Y:S04]  /*1c6e0*/  LDL.64 R6, [R1+0x1b40] ;  /* 0x001b400001067983 */ /* 0x000f280000100a00 */
[----:B------:R-:W4:Y:S04]  /*1c6f0*/  LDL.64 R4, [R1+0x1b30] ;  /* 0x001b300001047983 */ /* 0x000f280000100a00 */
[----:B------:R-:W4:Y:S04]  /*1c700*/  LDL.64 R18, [R1+0x1b28] ;  /* 0x001b280001127983 */ /* 0x000f280000100a00 */
[----:B------:R-:W4:Y:S04]  /*1c710*/  LDL.64 R16, [R1+0x1b20] ;  /* 0x001b200001107983 */ /* 0x000f280000100a00 */
[----:B------:R-:W4:Y:S04]  /*1c720*/  LDL.64 R22, [R1+0x1b18] ;  /* 0x001b180001167983 */ /* 0x000f280000100a00 */
[----:B------:R-:W4:Y:S04]  /*1c730*/  LDL.64 R20, [R1+0x1b08] ;  /* 0x001b080001147983 */ /* 0x000f280000100a00 */
[----:B------:R-:W4:Y:S04]  /*1c740*/  LDL.64 R14, [R1+0x1b10] ;  /* 0x001b1000010e7983 */ /* 0x000f280000100a00 */
[----:B------:R-:W4:Y:S01]  /*1c750*/  LDL.64 R12, [R1+0x1b00] ;  /* 0x001b0000010c7983 */ /* 0x000f220000100a00 */
[----:B--2---:R-:W-:-:S04]  /*1c760*/  IMAD.WIDE R10, R0, 0x2, R10 ;  /* 0x00000002000a7825 */ /* 0x004fc800078e020a */
[C---:B---3--:R-:W-:Y:S01]  /*1c770*/  IMAD.WIDE R2, R0.reuse, 0x2, R2 ;  /* 0x0000000200027825 */ /* 0x048fe200078e0202 */
[----:B------:R0:W2:Y:S04]  /*1c780*/  LDG.E.U16 R25, [R10.64] ;  /* 0x000000060a197981 */ /* 0x0000a8000c1e1500 */
[----:B------:R1:W3:Y:S01]  /*1c790*/  LDG.E.U16 R24, [R2.64] ;  /* 0x0000000602187981 */ /* 0x0002e2000c1e1500 */
[----:B----4-:R-:W-:-:S05]  /*1c7a0*/  IMAD.WIDE R8, R0, 0x2, R8 ;  /* 0x0000000200087825 */ /* 0x010fca00078e0208 */
[----:B------:R4:W3:Y:S01]  /*1c7b0*/  LDG.E.U16 R29, [R8.64] ;  /* 0x00000006081d7981 */ /* 0x0008e2000c1e1500 */
[----:B------:R-:W-:-:S04]  /*1c7c0*/  IMAD.WIDE R6, R0, 0x2, R6 ;  /* 0x0000000200067825 */ /* 0x000fc800078e0206 */
[C---:B------:R-:W-:Y:S01]  /*1c7d0*/  IMAD.WIDE R4, R0.reuse, 0x2, R4 ;  /* 0x0000000200047825 */ /* 0x040fe200078e0204 */
[----:B------:R4:W3:Y:S03]  /*1c7e0*/  LDG.E.U16 R28, [R6.64] ;  /* 0x00000006061c7981 */ /* 0x0008e6000c1e1500 */
[C---:B-1----:R-:W-:Y:S01]  /*1c7f0*/  IMAD.WIDE R2, R0.reuse, 0x2, R18 ;  /* 0x0000000200027825 */ /* 0x042fe200078e0212 */
[----:B------:R1:W3:Y:S03]  /*1c800*/  LDG.E.U16 R26, [R4.64] ;  /* 0x00000006041a7981 */ /* 0x0002e6000c1e1500 */
[C---:B0-----:R-:W-:Y:S01]  /*1c810*/  IMAD.WIDE R10, R0.reuse, 0x2, R16 ;  /* 0x00000002000a7825 */ /* 0x041fe200078e0210 */
[----:B------:R-:W3:Y:S03]  /*1c820*/  LDL.64 R18, [R1+0x1af8] ;  /* 0x001af80001127983 */ /* 0x000ee60000100a00 */
[C---:B----4-:R-:W-:Y:S01]  /*1c830*/  IMAD.WIDE R8, R0.reuse, 0x2, R22 ;  /* 0x0000000200087825 */ /* 0x050fe200078e0216 */
[----:B------:R0:W4:Y:S03]  /*1c840*/  LDG.E.U16 R27, [R2.64] ;  /* 0x00000006021b7981 */ /* 0x000126000c1e1500 */
[----:B-1----:R-:W-:-:S02]  /*1c850*/  IMAD.WIDE R4, R0, 0x2, R20 ;  /* 0x0000000200047825 */ /* 0x002fc400078e0214 */
[----:B------:R1:W4:Y:S02]  /*1c860*/  LDG.E.U16 R21, [R10.64] ;  /* 0x000000060a157981 */ /* 0x000324000c1e1500 */
[C---:B------:R-:W-:Y:S02]  /*1c870*/  IMAD.WIDE R6, R0.reuse, 0x2, R14 ;  /* 0x0000000200067825 */ /* 0x040fe400078e020e */
[----:B--2---:R-:W-:Y:S04]  /*1c880*/  STL [R1+0x188], R25 ;  /* 0x0001881901007387 */ /* 0x004fe80000100800 */
[----:B---3--:R2:W-:Y:S04]  /*1c890*/  STL [R1+0x18c], R24 ;  /* 0x00018c1801007387 */ /* 0x0085e80000100800 */
[----:B------:R-:W3:Y:S04]  /*1c8a0*/  LDL.64 R22, [R1+0x1ae0] ;  /* 0x001ae00001167983 */ /* 0x000ee80000100a00 */
[----:B------:R-:W3:Y:S04]  /*1c8b0*/  LDL.64 R16, [R1+0x1ae8] ;  /* 0x001ae80001107983 */ /* 0x000ee80000100a00 */
[----:B--2---:R-:W2:Y:S04]  /*1c8c0*/  LDL.64 R24, [R1+0x1af0] ;  /* 0x001af00001187983 */ /* 0x004ea80000100a00 */
[----:B------:R-:W2:Y:S04]  /*1c8d0*/  LDL.64 R14, [R1+0x1ad8] ;  /* 0x001ad800010e7983 */ /* 0x000ea80000100a00 */
[----:B------:R0:W-:Y:S04]  /*1c8e0*/  STL [R1+0x184], R29 ;  /* 0x0001841d01007387 */ /* 0x0001e80000100800 */
[----:B0-----:R2:W2:Y:S01]  /*1c8f0*/  LDG.E.U16 R29, [R8.64] ;  /* 0x00000006081d7981 */ /* 0x0014a2000c1e1500 */
[----:B------:R-:W-:-:S03]  /*1c900*/  IMAD.WIDE R2, R0, 0x2, R12 ;  /* 0x0000000200027825 */ /* 0x000fc600078e020c */
[----:B------:R0:W-:Y:S01]  /*1c910*/  STL [R1+0x180], R28 ;  /* 0x0001801c01007387 */ /* 0x0001e20000100800 */
[----:B-1----:R-:W-:-:S03]  /*1c920*/  IMAD.WIDE R10, R0, 0x2, R18 ;  /* 0x00000002000a7825 */ /* 0x002fc600078e0212 */
[----:B------:R1:W-:Y:S04]  /*1c930*/  STL [R1+0x17c], R26 ;  /* 0x00017c1a01007387 */ /* 0x0003e80000100800 */
[----:B------:R-:W2:Y:S04]  /*1c940*/  LDL.64 R12, [R1+0x1ad0] ;  /* 0x001ad000010c7983 */ /* 0x000ea80000100a00 */
[----:B0-----:R0:W2:Y:S04]  /*1c950*/  LDG.E.U16 R28, [R6.64] ;  /* 0x00000006061c7981 */ /* 0x0010a8000c1e1500 */
[----:B-1----:R3:W2:Y:S04]  /*1c960*/  LDG.E.U16 R26, [R4.64] ;  /* 0x00000006041a7981 */ /* 0x0026a8000c1e1500 */
[----:B----4-:R1:W-:Y:S04]  /*1c970*/  STL [R1+0x178], R27 ;  /* 0x0001781b01007387 */ /* 0x0103e80000100800 */
[----:B------:R4:W-:Y:S04]  /*1c980*/  STL [R1+0x174], R21 ;  /* 0x0001741501007387 */ /* 0x0009e80000100800 */
[----:B------:R-:W2:Y:S04]  /*1c990*/  LDL.64 R18, [R1+0x1ac0] ;  /* 0x001ac00001127983 */ /* 0x000ea80000100a00 */
[----:B-1----:R1:W2:Y:S04]  /*1c9a0*/  LDG.E.U16 R27, [R2.64] ;  /* 0x00000006021b7981 */ /* 0x0022a8000c1e1500 */
[----:B----4-:R-:W2:Y:S01]  /*1c9b0*/  LDL.64 R20, [R1+0x1ac8] ;  /* 0x001ac80001147983 */ /* 0x010ea20000100a00 */
[----:B---3--:R-:W-:-:S03]  /*1c9c0*/  IMAD.WIDE R4, R0, 0x2, R22 ;  /* 0x0000000200047825 */ /* 0x008fc600078e0216 */
[----:B------:R3:W4:Y:S01]  /*1c9d0*/  LDG.E.U16 R23, [R10.64] ;  /* 0x000000060a177981 */ /* 0x000722000c1e1500 */
[----:B0-----:R-:W-:-:S03]  /*1c9e0*/  IMAD.WIDE R6, R0, 0x2, R16 ;  /* 0x0000000200067825 */ /* 0x001fc600078e0210 */
[----:B------:R-:W4:Y:S01]  /*1c9f0*/  LDL.64 R16, [R1+0x1ab0] ;  /* 0x001ab00001107983 */ /* 0x000f220000100a00 */
[----:B--2---:R-:W-:-:S03]  /*1ca00*/  IMAD.WIDE R8, R0, 0x2, R24 ;  /* 0x0000000200087825 */ /* 0x004fc600078e0218 */
[----:B------:R-:W2:Y:S04]  /*1ca10*/  LDL.64 R24, [R1+0x1ab8] ;  /* 0x001ab80001187983 */ /* 0x000ea80000100a00 */
[----:B------:R0:W-:Y:S04]  /*1ca20*/  STL [R1+0x170], R29 ;  /* 0x0001701d01007387 */ /* 0x0001e80000100800 */
[----:B0-----:R0:W2:Y:S01]  /*1ca30*/  LDG.E.U16 R29, [R8.64] ;  /* 0x00000006081d7981 */ /* 0x0010a2000c1e1500 */
[----:B-1----:R-:W-:-:S03]  /*1ca40*/  IMAD.WIDE R2, R0, 0x2, R14 ;  /* 0x0000000200027825 */ /* 0x002fc600078e020e */
[----:B------:R1:W-:Y:S01]  /*1ca50*/  STL [R1+0x16c], R28 ;  /* 0x00016c1c01007387 */ /* 0x0003e20000100800 */
[----:B---3--:R-:W-:-:S03]  /*1ca60*/  IMAD.WIDE R10, R0, 0x2, R12 ;  /* 0x00000002000a7825 */ /* 0x008fc600078e020c */
[----:B------:R-:W3:Y:S04]  /*1ca70*/  LDL.64 R14, [R1+0x1aa8] ;  /* 0x001aa800010e7983 */ /* 0x000ee80000100a00 */
[----:B------:R0:W-:Y:S04]  /*1ca80*/  STL [R1+0x168], R26 ;  /* 0x0001681a01007387 */ /* 0x0001e80000100800 */
[----:B-1----:R1:W3:Y:S04]  /*1ca90*/  LDG.E.U16 R28, [R6.64] ;  /* 0x00000006061c7981 */ /* 0x0022e8000c1e1500 */
[----:B0-----:R2:W3:Y:S04]  /*1caa0*/  LDG.E.U16 R26, [R4.64] ;  /* 0x00000006041a7981 */ /* 0x0014e8000c1e1500 */
[----:B------:R0:W-:Y:S01]  /*1cab0*/  STL [R1+0x164], R27 ;  /* 0x0001641b01007387 */ /* 0x0001e20000100800 */
[----:B-1----:R-:W-:-:S04]  /*1cac0*/  IMAD.WIDE R6, R0, 0x2, R18 ;  /* 0x0000000200067825 */ /* 0x002fc800078e0212 */
[C---:B------:R-:W-:Y:S01]  /*1cad0*/  IMAD.WIDE R8, R0.reuse, 0x2, R20 ;  /* 0x0000000200087825 */ /* 0x040fe200078e0214 */
[----:B0-----:R0:W3:Y:S04]  /*1cae0*/  LDG.E.U16 R27, [R2.64] ;  /* 0x00000006021b7981 */ /* 0x0010e8000c1e1500 */
[----:B----4-:R1:W-:Y:S04]  /*1caf0*/  STL [R1+0x160], R23 ;  /* 0x0001601701007387 */ /* 0x0103e80000100800 */
[----:B------:R-:W4:Y:S01]  /*1cb00*/  LDL.64 R12, [R1+0x1a98] ;  /* 0x001a9800010c7983 */ /* 0x000f220000100a00 */
[----:B0-----:R-:W-:-:S03]  /*1cb10*/  IMAD.WIDE R2, R0, 0x2, R16 ;  /* 0x0000000200027825 */ /* 0x001fc600078e0210 */
[----:B------:R3:W4:Y:S04]  /*1cb20*/  LDG.E.U16 R17, [R10.64] ;  /* 0x000000060a117981 */ /* 0x000728000c1e1500 */
[----:B-1----:R-:W4:Y:S01]  /*1cb30*/  LDL.64 R22, [R1+0x1aa0] ;  /* 0x001aa00001167983 */ /* 0x002f220000100a00 */
[----:B--2---:R-:W-:-:S03]  /*1cb40*/  IMAD.WIDE R4, R0, 0x2, R24 ;  /* 0x0000000200047825 */ /* 0x004fc600078e0218 */
[----:B------:R-:W2:Y:S04]  /*1cb50*/  LDL.64 R20, [R1+0x1a90] ;  /* 0x001a900001147983 */ /* 0x000ea80000100a00 */
[----:B------:R4:W2:Y:S04]  /*1cb60*/  LDG.E.U16 R25, [R6.64] ;  /* 0x0000000606197981 */ /* 0x0008a8000c1e1500 */
[----:B------:R-:W2:Y:S04]  /*1cb70*/  LDL.64 R18, [R1+0x1a88] ;  /* 0x001a880001127983 */ /* 0x000ea80000100a00 */
[----:B------:R0:W2:Y:S04]  /*1cb80*/  LDG.E.U16 R24, [R8.64] ;  /* 0x0000000608187981 */ /* 0x0000a8000c1e1500 */
[----:B------:R1:W-:Y:S04]  /*1cb90*/  STL [R1+0x15c], R29 ;  /* 0x00015c1d01007387 */ /* 0x0003e80000100800 */
[----:B-1----:R2:W2:Y:S01]  /*1cba0*/  LDG.E.U16 R29, [R4.64] ;  /* 0x00000006041d7981 */ /* 0x0024a2000c1e1500 */
[----:B---3--:R-:W-:-:S06]  /*1cbb0*/  IMAD.WIDE R10, R0, 0x2, R14 ;  /* 0x00000002000a7825 */ /* 0x008fcc00078e020e */
[----:B------:R-:W3:Y:S04]  /*1cbc0*/  LDG.E.U16 R11, [R10.64] ;  /* 0x000000060a0b7981 */ /* 0x000ee8000c1e1500 */
[----:B------:R1:W-:Y:S04]  /*1cbd0*/  STL [R1+0x158], R28 ;  /* 0x0001581c01007387 */ /* 0x0003e80000100800 */
[----:B-1----:R1:W3:Y:S04]  /*1cbe0*/  LDG.E.U16 R28, [R2.64] ;  /* 0x00000006021c7981 */ /* 0x0022e8000c1e1500 */
[----:B------:R-:W-:Y:S04]  /*1cbf0*/  STL [R1+0x150], R27 ;  /* 0x0001501b01007387 */ /* 0x000fe80000100800 */
[----:B------:R0:W-:Y:S04]  /*1cc00*/  STL [R1+0x154], R26 ;  /* 0x0001541a01007387 */ /* 0x0001e80000100800 */
[----:B0-----:R-:W3:Y:S01]  /*1cc10*/  LDL.64 R26, [R1+0x1a80] ;  /* 0x001a8000011a7983 */ /* 0x001ee20000100a00 */
[----:B----4-:R-:W-:-:S03]  /*1cc20*/  IMAD.WIDE R6, R0, 0x2, R12 ;  /* 0x0000000200067825 */ /* 0x010fc600078e020c */
[----:B------:R0:W-:Y:S01]  /*1cc30*/  STL [R1+0x14c], R17 ;  /* 0x00014c1101007387 */ /* 0x0001e20000100800 */
[----:B------:R-:W-:-:S03]  /*1cc40*/  IMAD.WIDE R8, R0, 0x2, R22 ;  /* 0x0000000200087825 */ /* 0x000fc600078e0216 */
[----:B------:R-:W4:Y:S01]  /*1cc50*/  LDL.64 R14, [R1+0x1a70] ;  /* 0x001a7000010e7983 */ /* 0x000f220000100a00 */
[----:B--2---:R-:W-:-:S03]  /*1cc60*/  IMAD.WIDE R4, R0, 0x2, R20 ;  /* 0x0000000200047825 */ /* 0x004fc600078e0214 */
[----:B------:R-:W2:Y:S04]  /*1cc70*/  LDG.E.U16 R7, [R6.64] ;  /* 0x0000000606077981 */ /* 0x000ea8000c1e1500 */
[----:B0-----:R-:W2:Y:S04]  /*1cc80*/  LDL.64 R16, [R1+0x1a78] ;  /* 0x001a780001107983 */ /* 0x001ea80000100a00 */
[----:B------:R-:W-:Y:S04]  /*1cc90*/  STL [R1+0x144], R25 ;  /* 0x0001441901007387 */ /* 0x000fe80000100800 */
[----:B------:R-:W2:Y:S04]  /*1cca0*/  LDG.E.U16 R9, [R8.64] ;  /* 0x0000000608097981 */ /* 0x000ea8000c1e1500 */
[----:B------:R0:W-:Y:S04]  /*1ccb0*/  STL [R1+0x148], R24 ;  /* 0x0001481801007387 */ /* 0x0001e80000100800 */
[----:B------:R-:W4:Y:S04]  /*1ccc0*/  LDL.64 R12, [R1+0x1a60] ;  /* 0x001a6000010c7983 */ /* 0x000f280000100a00 */
[----:B0-----:R-:W4:Y:S04]  /*1ccd0*/  LDL.64 R24, [R1+0x1a68] ;  /* 0x001a680001187983 */ /* 0x001f280000100a00 */
[----:B------:R0:W-:Y:S01]  /*1cce0*/  STL [R1+0x140], R29 ;  /* 0x0001401d01007387 */ /* 0x0001e20000100800 */
[----:B-1----:R-:W-:-:S03]  /*1ccf0*/  IMAD.WIDE R2, R0, 0x2, R18 ;  /* 0x0000000200027825 */ /* 0x002fc600078e0212 */
[----:B------:R-:W4:Y:S04]  /*1cd00*/  LDL.64 R22, [R1+0x1a58] ;  /* 0x001a580001167983 */ /* 0x000f280000100a00 */
[----:B------:R-:W4:Y:S04]  /*1cd10*/  LDL.64 R20, [R1+0x1a50] ;  /* 0x001a500001147983 */ /* 0x000f280000100a00 */
[----:B0-----:R0:W4:Y:S04]  /*1cd20*/  LDG.E.U16 R29, [R4.64] ;  /* 0x00000006041d7981 */ /* 0x001128000c1e1500 */
[----:B------:R-:W4:Y:S04]  /*1cd30*/  LDL.64 R18, [R1+0x1a48] ;  /* 0x001a480001127983 */ /* 0x000f280000100a00 */
[----:B---3--:R1:W-:Y:S04]  /*1cd40*/  STL [R1+0x13c], R28 ;  /* 0x00013c1c01007387 */ /* 0x0083e80000100800 */
[----:B------:R3:W-:Y:S04]  /*1cd50*/  STL [R1+0x138], R11 ;  /* 0x0001380b01007387 */ /* 0x0007e80000100800 */
[----:B-1----:R1:W4:Y:S01]  /*1cd60*/  LDG.E.U16 R28, [R2.64] ;  /* 0x00000006021c7981 */ /* 0x002322000c1e1500 */
[----:B---3--:R-:W-:-:S03]  /*1cd70*/  IMAD.WIDE R10, R0, 0x2, R26 ;  /* 0x00000002000a7825 */ /* 0x008fc600078e021a */
[----:B--2---:R2:W-:Y:S04]  /*1cd80*/  STL [R1+0x134], R9 ;  /* 0x0001340901007387 */ /* 0x0045e80000100800 */
[----:B------:R4:W-:Y:S01]  /*1cd90*/  STL [R1+0x130], R7 ;  /* 0x0001300701007387 */ /* 0x0009e20000100800 */
[----:B--2---:R-:W-:-:S03]  /*1cda0*/  IMAD.WIDE R8, R0, 0x2, R16 ;  /* 0x0000000200087825 */ /* 0x004fc600078e0210 */
[----:B------:R-:W2:Y:S01]  /*1cdb0*/  LDL.64 R16, [R1+0x1a40] ;  /* 0x001a400001107983 */ /* 0x000ea20000100a00 */
[----:B----4-:R-:W-:-:S03]  /*1cdc0*/  IMAD.WIDE R6, R0, 0x2, R14 ;  /* 0x0000000200067825 */ /* 0x010fc600078e020e */
[----:B------:R-:W3:Y:S01]  /*1cdd0*/  LDL.64 R14, [R1+0x1a38] ;  /* 0x001a3800010e7983 */ /* 0x000ee20000100a00 */
[----:B-1----:R-:W-:-:S03]  /*1cde0*/  IMAD.WIDE R2, R0, 0x2, R12 ;  /* 0x0000000200027825 */ /* 0x002fc600078e020c */
[----:B------:R1:W4:Y:S01]  /*1cdf0*/  LDG.E.U16 R27, [R6.64] ;  /* 0x00000006061b7981 */ /* 0x000322000c1e1500 */
[----:B0-----:R-:W-:-:S03]  /*1ce00*/  IMAD.WIDE R4, R0, 0x2, R24 ;  /* 0x0000000200047825 */ /* 0x001fc600078e0218 */
[----:B------:R0:W4:Y:S04]  /*1ce10*/  LDG.E.U16 R26, [R8.64] ;  /* 0x00000006081a7981 */ /* 0x000128000c1e1500 */
[----:B------:R3:W4:Y:S04]  /*1ce20*/  LDG.E.U16 R25, [R2.64] ;  /* 0x0000000602197981 */ /* 0x000728000c1e1500 */
[----:B------:R0:W-:Y:S04]  /*1ce30*/  STL [R1+0x12c], R29 ;  /* 0x00012c1d01007387 */ /* 0x0001e80000100800 */
[----:B------:R-:W4:Y:S01]  /*1ce40*/  LDL.64 R12, [R1+0x1a30] ;  /* 0x001a3000010c7983 */ /* 0x000f220000100a00 */
[----:B-1----:R-:W-:-:S03]  /*1ce50*/  IMAD.WIDE R6, R0, 0x2, R18 ;  /* 0x0000000200067825 */ /* 0x002fc600078e0212 */
[----:B------:R2:W4:Y:S04]  /*1ce60*/  LDG.E.U16 R24, [R4.64] ;  /* 0x0000000604187981 */ /* 0x000528000c1e1500 */
[----:B0-----:R0:W4:Y:S01]  /*1ce70*/  LDG.E.U16 R29, [R10.64] ;  /* 0x000000060a1d7981 */ /* 0x001122000c1e1500 */
[----:B------:R-:W-:-:S03]  /*1ce80*/  IMAD.WIDE R8, R0, 0x2, R20 ;  /* 0x0000000200087825 */ /* 0x000fc600078e0214 */
[----:B------:R-:W4:Y:S04]  /*1ce90*/  LDG.E.U16 R7, [R6.64] ;  /* 0x0000000606077981 */ /* 0x000f28000c1e1500 */
[----:B------:R-:W4:Y:S01]  /*1cea0*/  LDG.E.U16 R9, [R8.64] ;  /* 0x0000000608097981 */ /* 0x000f22000c1e1500 */
[----:B0-----:R-:W-:-:S04]  /*1ceb0*/  IMAD.WIDE R10, R0, 0x2, R22 ;  /* 0x00000002000a7825 */ /* 0x001fc800078e0216 */
[C---:B---3--:R-:W-:Y:S02]  /*1cec0*/  IMAD.WIDE R2, R0.reuse, 0x2, R14 ;  /* 0x0000000200027825 */ /* 0x048fe400078e020e */
[----:B------:R0:W3:Y:S02]  /*1ced0*/  LDG.E.U16 R15, [R10.64] ;  /* 0x000000060a0f7981 */ /* 0x0000e4000c1e1500 */
[C---:B--2---:R-:W-:Y:S02]  /*1cee0*/  IMAD.WIDE R4, R0.reuse, 0x2, R16 ;  /* 0x0000000200047825 */ /* 0x044fe400078e0210 */
[----:B------:R-:W2:Y:S04]  /*1cef0*/  LDG.E.U16 R3, [R2.64] ;  /* 0x0000000602037981 */ /* 0x000ea8000c1e1500 */
[----:B------:R-:W2:Y:S04]  /*1cf00*/  LDG.E.U16 R5, [R4.64] ;  /* 0x0000000604057981 */ /* 0x000ea8000c1e1500 */
[----:B----4-:R-:W-:Y:S04]  /*1cf10*/  STL [R1+0x124], R29 ;  /* 0x0001241d01007387 */ /* 0x010fe80000100800 */
[----:B------:R1:W-:Y:S04]  /*1cf20*/  STL [R1+0x128], R28 ;  /* 0x0001281c01007387 */ /* 0x0003e80000100800 */
[----:B------:R-:W4:Y:S04]  /*1cf30*/  LDL.64 R22, [R1+0x1a20] ;  /* 0x001a200001167983 */ /* 0x000f280000100a00 */
[----:B------:R-:W4:Y:S04]  /*1cf40*/  LDL.64 R20, [R1+0x1a18] ;  /* 0x001a180001147983 */ /* 0x000f280000100a00 */
[----:B-1----:R-:W4:Y:S01]  /*1cf50*/  LDL.64 R28, [R1+0x1a28] ;  /* 0x001a2800011c7983 */ /* 0x002f220000100a00 */
[----:B0-----:R-:W-:-:S03]  /*1cf60*/  IMAD.WIDE R10, R0, 0x2, R12 ;  /* 0x00000002000a7825 */ /* 0x001fc600078e020c */
[----:B------:R-:W4:Y:S04]  /*1cf70*/  LDL.64 R18, [R1+0x1a10] ;  /* 0x001a100001127983 */ /* 0x000f280000100a00 */
[----:B------:R-:W-:Y:S04]  /*1cf80*/  STL [R1+0x11c], R27 ;  /* 0x00011c1b01007387 */ /* 0x000fe80000100800 */
[----:B------:R0:W-:Y:S04]  /*1cf90*/  STL [R1+0x120], R26 ;  /* 0x0001201a01007387 */ /* 0x0001e80000100800 */
[----:B------:R-:W4:Y:S04]  /*1cfa0*/  LDG.E.U16 R11, [R10.64] ;  /* 0x000000060a0b7981 */ /* 0x000f28000c1e1500 */
[----:B0-----:R-:W4:Y:S04]  /*1cfb0*/  LDL.64 R26, [R1+0x1a08] ;  /* 0x001a0800011a7983 */ /* 0x001f280000100a00 */
[----:B------:R-:W-:Y:S04]  /*1cfc0*/  STL [R1+0x114], R25 ;  /* 0x0001141901007387 */ /* 0x000fe80000100800 */
[----:B------:R0:W-:Y:S04]  /*1cfd0*/  STL [R1+0x118], R24 ;  /* 0x0001181801007387 */ /* 0x0001e80000100800 */
[----:B------:R-:W4:Y:S04]  /*1cfe0*/  LDL.64 R16, [R1+0x19f8] ;  /* 0x0019f80001107983 */ /* 0x000f280000100a00 */
[----:B0-----:R-:W4:Y:S04]  /*1cff0*/  LDL.64 R24, [R1+0x1a00] ;  /* 0x001a000001187983 */ /* 0x001f280000100a00 */
[----:B---3--:R0:W-:Y:S04]  /*1d000*/  STL [R1+0x110], R15 ;  /* 0x0001100f01007387 */ /* 0x0081e80000100800 */
[----:B------:R-:W3:Y:S04]  /*1d010*/  LDL.64 R12, [R1+0x19e8] ;  /* 0x0019e800010c7983 */ /* 0x000ee80000100a00 */
[----:B0-----:R-:W3:Y:S04]  /*1d020*/  LDL.64 R14, [R1+0x19f0] ;  /* 0x0019f000010e7983 */ /* 0x001ee80000100a00 */
[----:B------:R-:W-:Y:S04]  /*1d030*/  STL [R1+0x10c], R9 ;  /* 0x00010c0901007387 */ /* 0x000fe80000100800 */
[----:B------:R4:W-:Y:S04]  /*1d040*/  STL [R1+0x108], R7 ;  /* 0x0001080701007387 */ /* 0x0009e80000100800 */
[----:B--2---:R0:W-:Y:S01]  /*1d050*/  STL [R1+0x104], R5 ;  /* 0x0001040501007387 */ /* 0x0041e20000100800 */
[----:B----4-:R-:W-:-:S06]  /*1d060*/  IMAD.WIDE R6, R0, 0x2, R22 ;  /* 0x0000000200067825 */ /* 0x010fcc00078e0216 */
[----:B------:R-:W2:Y:S01]  /*1d070*/  LDG.E.U16 R7, [R6.64] ;  /* 0x0000000606077981 */ /* 0x000ea2000c1e1500 */
[----:B------:R-:W-:-:S06]  /*1d080*/  IMAD.WIDE R8, R0, 0x2, R28 ;  /* 0x0000000200087825 */ /* 0x000fcc00078e021c */
[----:B------:R-:W4:Y:S01]  /*1d090*/  LDG.E.U16 R9, [R8.64] ;  /* 0x0000000608097981 */ /* 0x000f22000c1e1500 */
[----:B0-----:R-:W-:-:S05]  /*1d0a0*/  IMAD.WIDE R4, R0, 0x2, R20 ;  /* 0x0000000200047825 */ /* 0x001fca00078e0214 */
[----:B------:R3:W2:Y:S04]  /*1d0b0*/  LDG.E.U16 R29, [R4.64] ;  /* 0x00000006041d7981 */ /* 0x0006a8000c1e1500 */
[----:B------:R0:W-:Y:S04]  /*1d0c0*/  STL [R1+0x100], R3 ;  /* 0x0001000301007387 */ /* 0x0001e80000100800 */
[----:B------:R-:W2:Y:S04]  /*1d0d0*/  LDL.64 R22, [R1+0x19d8] ;  /* 0x0019d80001167983 */ /* 0x000ea80000100a00 */
[----:B------:R-:W2:Y:S01]  /*1d0e0*/  LDL.64 R20, [R1+0x19d0] ;  /* 0x0019d00001147983 */ /* 0x000ea20000100a00 */
[----:B0-----:R-:W-:-:S03]  /*1d0f0*/  IMAD.WIDE R2, R0, 0x2, R18 ;  /* 0x0000000200027825 */ /* 0x001fc600078e0212 */
[----:B------:R-:W2:Y:S04]  /*1d100*/  LDL.64 R18, [R1+0x19e0] ;  /* 0x0019e00001127983 */ /* 0x000ea80000100a00 */
[----:B------:R0:W-:Y:S04]  /*1d110*/  STL [R1+0xfc], R11 ;  /* 0x0000fc0b01007387 */ /* 0x0001e80000100800 */
[----:B------:R1:W2:Y:S01]  /*1d120*/  LDG.E.U16 R28, [R2.64] ;  /* 0x00000006021c7981 */ /* 0x0002a2000c1e1500 */
[----:B0-----:R-:W-:-:S05]  /*1d130*/  IMAD.WIDE R10, R0, 0x2, R26 ;  /* 0x00000002000a7825 */ /* 0x001fca00078e021a */
[----:B------:R0:W2:Y:S01]  /*1d140*/  LDG.E.U16 R27, [R10.64] ;  /* 0x000000060a1b7981 */ /* 0x0000a2000c1e1500 */
[----:B---3--:R-:W-:-:S04]  /*1d150*/  IMAD.WIDE R4, R0, 0x2, R14 ;  /* 0x0000000200047825 */ /* 0x008fc800078e020e */
[C---:B-1----:R-:W-:Y:S01]  /*1d160*/  IMAD.WIDE R2, R0.reuse, 0x2, R12 ;  /* 0x0000000200027825 */ /* 0x042fe200078e020c */
[----:B----4-:R1:W-:Y:S04]  /*1d170*/  STL [R1+0xf8], R9 ;  /* 0x0000f80901007387 */ /* 0x0103e80000100800 */
[----:B--2---:R2:W-:Y:S04]  /*1d180*/  STL [R1+0xf4], R7 ;  /* 0x0000f40701007387 */ /* 0x0045e80000100800 */
[----:B------:R-:W3:Y:S01]  /*1d190*/  LDL.64 R14, [R1+0x19c8] ;  /* 0x0019c800010e7983 */ /* 0x000ee20000100a00 */
[----:B-1----:R-:W-:-:S03]  /*1d1a0*/  IMAD.WIDE R8, R0, 0x2, R24 ;  /* 0x0000000200087825 */ /* 0x002fc600078e0218 */
[----:B------:R1:W4:Y:S01]  /*1d1b0*/  LDG.E.U16 R25, [R4.64] ;  /* 0x0000000604197981 */ /* 0x000322000c1e1500 */
[----:B--2---:R-:W-:-:S03]  /*1d1c0*/  IMAD.WIDE R6, R0, 0x2, R16 ;  /* 0x0000000200067825 */ /* 0x004fc600078e0210 */
[----:B------:R-:W2:Y:S04]  /*1d1d0*/  LDL.64 R16, [R1+0x19c0] ;  /* 0x0019c00001107983 */ /* 0x000ea80000100a00 */
[----:B------:R0:W4:Y:S04]  /*1d1e0*/  LDG.E.U16 R26, [R8.64] ;  /* 0x00000006081a7981 */ /* 0x000128000c1e1500 */
[----:B------:R1:W-:Y:S04]  /*1d1f0*/  STL [R1+0xf0], R29 ;  /* 0x0000f01d01007387 */ /* 0x0003e80000100800 */
[----:B------:R-:W4:Y:S04]  /*1d200*/  LDL.64 R12, [R1+0x19b8] ;  /* 0x0019b800010c7983 */ /* 0x000f280000100a00 */
[----:B0-----:R-:W4:Y:S04]  /*1d210*/  LDL.64 R10, [R1+0x19a8] ;  /* 0x0019a800010a7983 */ /* 0x001f280000100a00 */
[----:B-1----:R0:W4:Y:S04]  /*1d220*/  LDG.E.U16 R29, [R6.64] ;  /* 0x00000006061d7981 */ /* 0x002128000c1e1500 */
[----:B------:R1:W4:Y:S01]  /*1d230*/  LDG.E.U16 R24, [R2.64] ;  /* 0x0000000602187981 */ /* 0x000322000c1e1500 */
[----:B0-----:R-:W-:-:S03]  /*1d240*/  IMAD.WIDE R6, R0, 0x2, R18 ;  /* 0x0000000200067825 */ /* 0x001fc600078e0212 */
[----:B------:R-:W4:Y:S04]  /*1d250*/  LDL.64 R18, [R1+0x19b0] ;  /* 0x0019b00001127983 */ /* 0x000f280000100a00 */
[----:B------:R0:W-:Y:S04]  /*1d260*/  STL [R1+0xec], R28 ;  /* 0x0000ec1c01007387 */ /* 0x0001e80000100800 */
[----:B------:R1:W-:Y:S04]  /*1d270*/  STL [R1+0xe8], R27 ;  /* 0x0000e81b01007387 */ /* 0x0003e80000100800 */
[----:B------:R-:W4:Y:S01]  /*1d280*/  LDL.64 R8, [R1+0x19a0] ;  /* 0x0019a00001087983 */ /* 0x000f220000100a00 */
[----:B------:R-:W-:-:S03]  /*1d290*/  IMAD.WIDE R4, R0, 0x2, R22 ;  /* 0x0000000200047825 */ /* 0x000fc600078e0216 */
[----:B0-----:R0:W4:Y:S01]  /*1d2a0*/  LDG.E.U16 R28, [R6.64] ;  /* 0x00000006061c7981 */ /* 0x001122000c1e1500 */
[----:B-1----:R-:W-:-:S03]  /*1d2b0*/  IMAD.WIDE R2, R0, 0x2, R20 ;  /* 0x0000000200027825 */ /* 0x002fc600078e0214 */
[----:B------:R3:W4:Y:S04]  /*1d2c0*/  LDG.E.U16 R27, [R4.64] ;  /* 0x00000006041b7981 */ /* 0x000728000c1e1500 */
[----:B------:R2:W4:Y:S01]  /*1d2d0*/  LDG.E.U16 R23, [R2.64] ;  /* 0x0000000602177981 */ /* 0x000522000c1e1500 */
[----:B---3--:R-:W-:-:S03]  /*1d2e0*/  IMAD.WIDE R4, R0, 0x2, R14 ;  /* 0x0000000200047825 */ /* 0x008fc600078e020e */
[----:B------:R-:W3:Y:S04]  /*1d2f0*/  LDL.64 R14, [R1+0x1998] ;  /* 0x00199800010e7983 */ /* 0x000ee80000100a00 */
[----:B------:R1:W3:Y:S01]  /*1d300*/  LDG.E.U16 R22, [R4.64] ;  /* 0x0000000604167981 */ /* 0x0002e2000c1e1500 */
[----:B--2---:R-:W-:-:S03]  /*1d310*/  IMAD.WIDE R2, R0, 0x2, R16 ;  /* 0x0000000200027825 */ /* 0x004fc600078e0210 */
[----:B------:R-:W2:Y:S04]  /*1d320*/  LDL.64 R16, [R1+0x1990] ;  /* 0x0019900001107983 */ /* 0x000ea80000100a00 */
[----:B----4-:R4:W-:Y:S04]  /*1d330*/  STL [R1+0xe4], R26 ;  /* 0x0000e41a01007387 */ /* 0x0109e80000100800 */
[----:B0-----:R-:W2:Y:S04]  /*1d340*/  LDL.64 R6, [R1+0x1980] ;  /* 0x0019800001067983 */ /* 0x001ea80000100a00 */
[----:B----4-:R0:W4:Y:S02]  /*1d350*/  LDG.E.U16 R26, [R2.64] ;  /* 0x00000006021a7981 */ /* 0x010124000c1e1500 */
[----:B0-----:R-:W-:-:S02]  /*1d360*/  IMAD.WIDE R2, R0, 0x2, R12 ;  /* 0x0000000200027825 */ /* 0x001fc400078e020c */
[----:B------:R-:W4:Y:S04]  /*1d370*/  LDL.64 R12, [R1+0x1988] ;  /* 0x00198800010c7983 */ /* 0x000f280000100a00 */
[----:B------:R0:W4:Y:S02]  /*1d380*/  LDG.E.U16 R21, [R2.64] ;  /* 0x0000000602157981 */ /* 0x000124000c1e1500 */
[----:B0-----:R-:W-:-:S05]  /*1d390*/  IMAD.WIDE R2, R0, 0x2, R18 ;  /* 0x0000000200027825 */ /* 0x001fca00078e0212 */
[----:B------:R0:W4:Y:S02]  /*1d3a0*/  LDG.E.U16 R20, [R2.64] ;  /* 0x0000000602147981 */ /* 0x000124000c1e1500 */
[C---:B0-----:R-:W-:Y:S02]  /*1d3b0*/  IMAD.WIDE R2, R0.reuse, 0x2, R10 ;  /* 0x0000000200027825 */ /* 0x041fe400078e020a */
[----:B------:R-:W4:Y:S04]  /*1d3c0*/  LDL.64 R10, [R1+0x1978] ;  /* 0x00197800010a7983 */ /* 0x000f280000100a00 */
[----:B------:R0:W4:Y:S02]  /*1d3d0*/  LDG.E.U16 R18, [R2.64] ;  /* 0x0000000602127981 */ /* 0x000124000c1e1500 */
[----:B0-----:R-:W-:-:S02]  /*1d3e0*/  IMAD.WIDE R2, R0, 0x2, R8 ;  /* 0x0000000200027825 */ /* 0x001fc400078e0208 */
[----:B------:R-:W4:Y:S04]  /*1d3f0*/  LDL.64 R8, [R1+0x1970] ;  /* 0x0019700001087983 */ /* 0x000f280000100a00 */
[----:B------:R3:W4:Y:S04]  /*1d400*/  LDG.E.U16 R19, [R2.64] ;  /* 0x0000000602137981 */ /* 0x000728000c1e1500 */
[----:B------:R-:W-:Y:S04]  /*1d410*/  STL [R1+0xe0], R29 ;  /* 0x0000e01d01007387 */ /* 0x000fe80000100800 */
[----:B------:R0:W-:Y:S01]  /*1d420*/  STL [R1+0xdc], R25 ;  /* 0x0000dc1901007387 */ /* 0x0001e20000100800 */
[----:B---3--:R-:W-:-:S03]  /*1d430*/  IMAD.WIDE R2, R0, 0x2, R14 ;  /* 0x0000000200027825 */ /* 0x008fc600078e020e */
[----:B------:R-:W3:Y:S04]  /*1d440*/  LDL.64 R14, [R1+0x1968] ;  /* 0x00196800010e7983 */ /* 0x000ee80000100a00 */
[----:B0-----:R2:W3:Y:S04]  /*1d450*/  LDG.E.U16 R25, [R2.64] ;  /* 0x0000000602197981 */ /* 0x0014e8000c1e1500 */
[----:B------:R0:W-:Y:S04]  /*1d460*/  STL [R1+0xd8], R24 ;  /* 0x0000d81801007387 */ /* 0x0001e80000100800 */
[----:B-1----:R-:W3:Y:S01]  /*1d470*/  LDL.64 R4, [R1+0x1960] ;  /* 0x0019600001047983 */ /* 0x002ee20000100a00 */
[----:B--2---:R-:W-:-:S05]  /*1d480*/  IMAD.WIDE R2, R0, 0x2, R16 ;  /* 0x0000000200027825 */ /* 0x004fca00078e0210 */
[----:B0-----:R4:W2:Y:S02]  /*1d490*/  LDG.E.U16 R24, [R2.64] ;  /* 0x0000000602187981 */ /* 0x0018a4000c1e1500 */
[C---:B----4-:R-:W-:Y:S02]  /*1d4a0*/  IMAD.WIDE R2, R0.reuse, 0x2, R12 ;  /* 0x0000000200027825 */ /* 0x050fe400078e020c */
[----:B------:R-:W4:Y:S04]  /*1d4b0*/  LDL.64 R12, [R1+0x1958] ;  /* 0x00195800010c7983 */ /* 0x000f280000100a00 */
[----:B------:R0:W2:Y:S04]  /*1d4c0*/  LDG.E.U16 R17, [R2.64] ;  /* 0x0000000602117981 */ /* 0x0000a8000c1e1500 */
[----:B------:R-:W-:Y:S04]  /*1d4d0*/  STL [R1+0xd4], R28 ;  /* 0x0000d41c01007387 */ /* 0x000fe80000100800 */
[----:B------:R-:W-:Y:S01]  /*1d4e0*/  STL [R1+0xd0], R27 ;  /* 0x0000d01b01007387 */ /* 0x000fe20000100800 */
[----:B0-----:R-:W-:-:S03]  /*1d4f0*/  IMAD.WIDE R2, R0, 0x2, R6 ;  /* 0x0000000200027825 */ /* 0x001fc600078e0206 */
[----:B------:R-:W2:Y:S04]  /*1d500*/  LDL.64 R6, [R1+0x1950] ;  /* 0x0019500001067983 */ /* 0x000ea80000100a00 */
[----:B------:R0:W2:Y:S04]  /*1d510*/  LDG.E.U16 R16, [R2.64] ;  /* 0x0000000602107981 */ /* 0x0000a8000c1e1500 */
[----:B------:R1:W-:Y:S01]  /*1d520*/  STL [R1+0xcc], R23 ;  /* 0x0000cc1701007387 */ /* 0x0003e20000100800 */
[----:B0-----:R-:W-:-:S03]  /*1d530*/  IMAD.WIDE R2, R0, 0x2, R10 ;  /* 0x0000000200027825 */ /* 0x001fc600078e020a */
[----:B------:R-:W2:Y:S04]  /*1d540*/  LDL.64 R10, [R1+0x1948] ;  /* 0x00194800010a7983 */ /* 0x000ea80000100a00 */
[----:B-1----:R0:W2:Y:S04]  /*1d550*/  LDG.E.U16 R23, [R2.64] ;  /* 0x0000000602177981 */ /* 0x0020a8000c1e1500 */
[----:B------:R1:W-:Y:S01]  /*1d560*/  STL [R1+0xc8], R22 ;  /* 0x0000c81601007387 */ /* 0x0003e20000100800 */
[----:B0-----:R-:W-:-:S03]  /*1d570*/  IMAD.WIDE R2, R0, 0x2, R8 ;  /* 0x0000000200027825 */ /* 0x001fc600078e0208 */
[----:B------:R-:W2:Y:S04]  /*1d580*/  LDL.64 R8, [R1+0x1940] ;  /* 0x0019400001087983 */ /* 0x000ea80000100a00 */
[----:B-1----:R3:W2:Y:S04]  /*1d590*/  LDG.E.U16 R22, [R2.64] ;  /* 0x0000000602167981 */ /* 0x0026a8000c1e1500 */
[----:B------:R0:W-:Y:S01]  /*1d5a0*/  STL [R1+0xc4], R26 ;  /* 0x0000c41a01007387 */ /* 0x0001e20000100800 */
[----:B---3--:R-:W-:-:S03]  /*1d5b0*/  IMAD.WIDE R2, R0, 0x2, R14 ;  /* 0x0000000200027825 */ /* 0x008fc600078e020e */
[----:B------:R-:W3:Y:S04]  /*1d5c0*/  LDL.64 R14, [R1+0x1938] ;  /* 0x00193800010e7983 */ /* 0x000ee80000100a00 */
[----:B0-----:R0:W3:Y:S04]  /*1d5d0*/  LDG.E.U16 R26, [R2.64] ;  /* 0x00000006021a7981 */ /* 0x0010e8000c1e1500 */
[----:B------:R1:W-:Y:S01]  /*1d5e0*/  STL [R1+0xc0], R21 ;  /* 0x0000c01501007387 */ /* 0x0003e20000100800 */
[----:B0-----:R-:W-:-:S03]  /*1d5f0*/  IMAD.WIDE R2, R0, 0x2, R4 ;  /* 0x0000000200027825 */ /* 0x001fc600078e0204 */
[----:B------:R-:W3:Y:S04]  /*1d600*/  LDL.64 R4, [R1+0x1930] ;  /* 0x0019300001047983 */ /* 0x000ee80000100a00 */
[----:B-1----:R4:W3:Y:S04]  /*1d610*/  LDG.E.U16 R21, [R2.64] ;  /* 0x0000000602157981 */ /* 0x0028e8000c1e1500 */
[----:B------:R0:W-:Y:S01]  /*1d620*/  STL [R1+0xbc], R20 ;  /* 0x0000bc1401007387 */ /* 0x0001e20000100800 */
[----:B----4-:R-:W-:-:S03]  /*1d630*/  IMAD.WIDE R2, R0, 0x2, R12 ;  /* 0x0000000200027825 */ /* 0x010fc600078e020c */
[----:B------:R-:W4:Y:S04]  /*1d640*/  LDL.64 R12, [R1+0x1928] ;  /* 0x00192800010c7983 */ /* 0x000f280000100a00 */
[----:B0-----:R2:W4:Y:S04]  /*1d650*/  LDG.E.U16 R20, [R2.64] ;  /* 0x0000000602147981 */ /* 0x001528000c1e1500 */
[----:B------:R0:W-:Y:S01]  /*1d660*/  STL [R1+0xb8], R18 ;  /* 0x0000b81201007387 */ /* 0x0001e20000100800 */
[----:B--2---:R-:W-:-:S03]  /*1d670*/  IMAD.WIDE R2, R0, 0x2, R6 ;  /* 0x0000000200027825 */ /* 0x004fc600078e0206 */
[----:B------:R-:W2:Y:S04]  /*1d680*/  LDL.64 R6, [R1+0x1920] ;  /* 0x0019200001067983 */ /* 0x000ea80000100a00 */
[----:B0-----:R0:W2:Y:S04]  /*1d690*/  LDG.E.U16 R18, [R2.64] ;  /* 0x0000000602127981 */ /* 0x0010a8000c1e1500 */
        /* <DEDUP_REMOVED lines=95> */
[----:B------:R1:W2:Y:S04]  /*1dc90*/  LDG.E.U16 R27, [R2.64] ;  /* 0x00000006021b7981 */ /* 0x0002a8000c1e1500 */
[----:B------:R-:W-:Y:S01]  /*1dca0*/  STL [R1+0x54], R24 ;  /* 0x0000541801007387 */ /* 0x000fe20000100800 */
[----:B-1----:R-:W-:-:S03]  /*1dcb0*/  IMAD.WIDE R2, R0, 0x2, R10 ;  /* 0x0000000200027825 */ /* 0x002fc600078e020a */
[----:B------:R-:W2:Y:S04]  /*1dcc0*/  LDL.64 R10, [R1+0x1858] ;  /* 0x00185800010a7983 */ /* 0x000ea80000100a00 */
[----:B------:R1:W2:Y:S04]  /*1dcd0*/  LDG.E.U16 R26, [R2.64] ;  /* 0x00000006021a7981 */ /* 0x0002a8000c1e1500 */
[----:B------:R-:W-:Y:S01]  /*1dce0*/  STL [R1+0x50], R17 ;  /* 0x0000501101007387 */ /* 0x000fe20000100800 */
[----:B-1----:R-:W-:-:S03]  /*1dcf0*/  IMAD.WIDE R2, R0, 0x2, R8 ;  /* 0x0000000200027825 */ /* 0x002fc600078e0208 */
[----:B------:R-:W2:Y:S04]  /*1dd00*/  LDL.64 R8, [R1+0x1850] ;  /* 0x0018500001087983 */ /* 0x000ea80000100a00 */
[----:B------:R1:W-:Y:S04]  /*1dd10*/  STL [R1+0x4c], R16 ;  /* 0x00004c1001007387 */ /* 0x0003e80000100800 */
[----:B0-----:R3:W2:Y:S04]  /*1dd20*/  LDG.E.U16 R25, [R2.64] ;  /* 0x0000000602197981 */ /* 0x0016a8000c1e1500 */
[----:B-1----:R-:W2:Y:S04]  /*1dd30*/  LDL.64 R16, [R1+0x1848] ;  /* 0x0018480001107983 */ /* 0x002ea80000100a00 */
[----:B------:R0:W-:Y:S01]  /*1dd40*/  STL [R1+0x48], R23 ;  /* 0x0000481701007387 */ /* 0x0001e20000100800 */
[----:B---3--:R-:W-:-:S03]  /*1dd50*/  IMAD.WIDE R2, R0, 0x2, R14 ;  /* 0x0000000200027825 */ /* 0x008fc600078e020e */
[----:B------:R-:W3:Y:S04]  /*1dd60*/  LDL.64 R14, [R1+0x1840] ;  /* 0x00184000010e7983 */ /* 0x000ee80000100a00 */
[----:B------:R1:W3:Y:S04]  /*1dd70*/  LDG.E.U16 R24, [R2.64] ;  /* 0x0000000602187981 */ /* 0x0002e8000c1e1500 */
[----:B------:R0:W-:Y:S01]  /*1dd80*/  STL [R1+0x44], R22 ;  /* 0x0000441601007387 */ /* 0x0001e20000100800 */
[----:B-1----:R-:W-:-:S03]  /*1dd90*/  IMAD.WIDE R2, R0, 0x2, R4 ;  /* 0x0000000200027825 */ /* 0x002fc600078e0204 */
[----:B------:R-:W3:Y:S04]  /*1dda0*/  LDL.64 R4, [R1+0x1838] ;  /* 0x0018380001047983 */ /* 0x000ee80000100a00 */
[----:B0-----:R4:W3:Y:S04]  /*1ddb0*/  LDG.E.U16 R23, [R2.64] ;  /* 0x0000000602177981 */ /* 0x0018e8000c1e1500 */
[----:B------:R-:W-:Y:S01]  /*1ddc0*/  STL [R1+0x40], R28 ;  /* 0x0000401c01007387 */ /* 0x000fe20000100800 */
[----:B----4-:R-:W-:-:S03]  /*1ddd0*/  IMAD.WIDE R2, R0, 0x2, R12 ;  /* 0x0000000200027825 */ /* 0x010fc600078e020c */
[----:B------:R-:W4:Y:S04]  /*1dde0*/  LDL.64 R12, [R1+0x1830] ;  /* 0x00183000010c7983 */ /* 0x000f280000100a00 */
[----:B------:R2:W4:Y:S02]  /*1ddf0*/  LDG.E.U16 R22, [R2.64] ;  /* 0x0000000602167981 */ /* 0x000524000c1e1500 */
[C---:B--2---:R-:W-:Y:S02]  /*1de00*/  IMAD.WIDE R2, R0.reuse, 0x2, R6 ;  /* 0x0000000200027825 */ /* 0x044fe400078e0206 */
[----:B------:R-:W2:Y:S04]  /*1de10*/  LDL.64 R6, [R1+0x1828] ;  /* 0x0018280001067983 */ /* 0x000ea80000100a00 */
[----:B------:R0:W-:Y:S04]  /*1de20*/  STL [R1+0x3c], R21 ;  /* 0x00003c1501007387 */ /* 0x0001e80000100800 */
[----:B0-----:R0:W2:Y:S02]  /*1de30*/  LDG.E.U16 R21, [R2.64] ;  /* 0x0000000602157981 */ /* 0x0010a4000c1e1500 */
[----:B0-----:R-:W-:-:S02]  /*1de40*/  IMAD.WIDE R2, R0, 0x2, R10 ;  /* 0x0000000200027825 */ /* 0x001fc400078e020a */
[----:B------:R-:W2:Y:S04]  /*1de50*/  LDL.64 R10, [R1+0x1820] ;  /* 0x00182000010a7983 */ /* 0x000ea80000100a00 */
[----:B------:R0:W-:Y:S04]  /*1de60*/  STL [R1+0x38], R20 ;  /* 0x0000381401007387 */ /* 0x0001e80000100800 */
[----:B0-----:R0:W2:Y:S02]  /*1de70*/  LDG.E.U16 R20, [R2.64] ;  /* 0x0000000602147981 */ /* 0x0010a4000c1e1500 */
[----:B0-----:R-:W-:-:S02]  /*1de80*/  IMAD.WIDE R2, R0, 0x2, R8 ;  /* 0x0000000200027825 */ /* 0x001fc400078e0208 */
[----:B------:R-:W2:Y:S04]  /*1de90*/  LDL.64 R8, [R1+0x1818] ;  /* 0x0018180001087983 */ /* 0x000ea80000100a00 */
[----:B------:R0:W-:Y:S04]  /*1dea0*/  STL [R1+0x34], R18 ;  /* 0x0000341201007387 */ /* 0x0001e80000100800 */
[----:B------:R1:W-:Y:S04]  /*1deb0*/  STL [R1+0x30], R19 ;  /* 0x0000301301007387 */ /* 0x0003e80000100800 */
[----:B0-----:R0:W2:Y:S02]  /*1dec0*/  LDG.E.U16 R18, [R2.64] ;  /* 0x0000000602127981 */ /* 0x0010a4000c1e1500 */
[----:B0-----:R-:W-:-:S05]  /*1ded0*/  IMAD.WIDE R2, R0, 0x2, R16 ;  /* 0x0000000200027825 */ /* 0x001fca00078e0210 */
[----:B-1----:R3:W2:Y:S04]  /*1dee0*/  LDG.E.U16 R19, [R2.64] ;  /* 0x0000000602137981 */ /* 0x0026a8000c1e1500 */
[----:B------:R0:W-:Y:S01]  /*1def0*/  STL [R1+0x2c], R27 ;  /* 0x00002c1b01007387 */ /* 0x0001e20000100800 */
[----:B---3--:R-:W-:-:S05]  /*1df00*/  IMAD.WIDE R2, R0, 0x2, R14 ;  /* 0x0000000200027825 */ /* 0x008fca00078e020e */
[----:B------:R1:W3:Y:S02]  /*1df10*/  LDG.E.U16 R16, [R2.64] ;  /* 0x0000000602107981 */ /* 0x0002e4000c1e1500 */
[C---:B-1----:R-:W-:Y:S02]  /*1df20*/  IMAD.WIDE R2, R0.reuse, 0x2, R4 ;  /* 0x0000000200027825 */ /* 0x042fe400078e0204 */
[----:B------:R-:W3:Y:S04]  /*1df30*/  LDL.64 R4, [R1+0x1810] ;  /* 0x0018100001047983 */ /* 0x000ee80000100a00 */
[----:B------:R4:W3:Y:S02]  /*1df40*/  LDG.E.U16 R17, [R2.64] ;  /* 0x0000000602117981 */ /* 0x0008e4000c1e1500 */
[----:B----4-:R-:W-:-:S05]  /*1df50*/  IMAD.WIDE R2, R0, 0x2, R12 ;  /* 0x0000000200027825 */ /* 0x010fca00078e020c */
[----:B------:R2:W4:Y:S02]  /*1df60*/  LDG.E.U16 R29, [R2.64] ;  /* 0x00000006021d7981 */ /* 0x000524000c1e1500 */
[----:B--2---:R-:W-:-:S05]  /*1df70*/  IMAD.WIDE R2, R0, 0x2, R6 ;  /* 0x0000000200027825 */ /* 0x004fca00078e0206 */
[----:B0-----:R0:W2:Y:S04]  /*1df80*/  LDG.E.U16 R27, [R2.64] ;  /* 0x00000006021b7981 */ /* 0x0010a8000c1e1500 */
[----:B------:R-:W-:Y:S01]  /*1df90*/  STL [R1+0x28], R26 ;  /* 0x0000281a01007387 */ /* 0x000fe20000100800 */
[----:B0-----:R-:W-:-:S03]  /*1dfa0*/  IMAD.WIDE R2, R0, 0x2, R10 ;  /* 0x0000000200027825 */ /* 0x001fc600078e020a */
[----:B----4-:R-:W-:Y:S04]  /*1dfb0*/  STL [R1+0x5b04], R29 ;  /* 0x005b041d01007387 */ /* 0x010fe80000100800 */
[----:B------:R0:W-:Y:S04]  /*1dfc0*/  STL [R1+0x24], R25 ;  /* 0x0000241901007387 */ /* 0x0001e80000100800 */
[----:B------:R-:W4:Y:S04]  /*1dfd0*/  LDL.64 R6, [R1+0x1808] ;  /* 0x0018080001067983 */ /* 0x000f280000100a00 */
[----:B------:R-:W-:Y:S04]  /*1dfe0*/  STL [R1+0x20], R24 ;  /* 0x0000201801007387 */ /* 0x000fe80000100800 */
[----:B0-----:R0:W3:Y:S04]  /*1dff0*/  LDG.E.U16 R25, [R2.64] ;  /* 0x0000000602197981 */ /* 0x0010e8000c1e1500 */
[----:B--2---:R-:W-:Y:S04]  /*1e000*/  STL [R1+0x5b08], R27 ;  /* 0x005b081b01007387 */ /* 0x004fe80000100800 */
[----:B------:R-:W2:Y:S01]  /*1e010*/  LDL.64 R14, [R1+0x1800] ;  /* 0x00180000010e7983 */ /* 0x000ea20000100a00 */
[----:B0-----:R-:W-:-:S03]  /*1e020*/  IMAD.WIDE R2, R0, 0x2, R8 ;  /* 0x0000000200027825 */ /* 0x001fc600078e0208 */
[----:B------:R0:W-:Y:S04]  /*1e030*/  STL [R1+0x1c], R23 ;  /* 0x00001c1701007387 */ /* 0x0001e80000100800 */
[----:B0-----:R-:W2:Y:S04]  /*1e040*/  LDG.E.U16 R23, [R2.64] ;  /* 0x0000000602177981 */ /* 0x001ea8000c1e1500 */
[----:B---3--:R-:W-:Y:S04]  /*1e050*/  STL [R1+0x5b0c], R25 ;  /* 0x005b0c1901007387 */ /* 0x008fe80000100800 */
[----:B------:R-:W3:Y:S04]  /*1e060*/  LDL.64 R8, [R1+0x17d0] ;  /* 0x0017d00001087983 */ /* 0x000ee80000100a00 */
[----:B------:R-:W-:Y:S04]  /*1e070*/  STL [R1+0x18], R22 ;  /* 0x0000181601007387 */ /* 0x000fe80000100800 */
[----:B------:R-:W3:Y:S04]  /*1e080*/  LDL.64 R10, [R1+0x17c8] ;  /* 0x0017c800010a7983 */ /* 0x000ee80000100a00 */
[----:B--2---:R0:W-:Y:S04]  /*1e090*/  STL [R1+0x5b10], R23 ;  /* 0x005b101701007387 */ /* 0x0041e80000100800 */
[----:B0-----:R-:W2:Y:S04]  /*1e0a0*/  LDL R23, [R1+0x394] ;  /* 0x0003940001177983 */ /* 0x001ea80000100800 */
[----:B------:R0:W-:Y:S04]  /*1e0b0*/  STL [R1+0x14], R21 ;  /* 0x0000141501007387 */ /* 0x0001e80000100800 */
[----:B------:R-:W3:Y:S01]  /*1e0c0*/  LDL.64 R12, [R1+0x17c0] ;  /* 0x0017c000010c7983 */ /* 0x000ee20000100a00 */
[----:B--2---:R-:W-:-:S03]  /*1e0d0*/  IMAD.WIDE R2, R23, 0x2, R4 ;  /* 0x0000000217027825 */ /* 0x004fc600078e0204 */
[----:B------:R-:W2:Y:S04]  /*1e0e0*/  LDL.64 R4, [R1+0x17f8] ;  /* 0x0017f80001047983 */ /* 0x000ea80000100a00 */
[----:B0-----:R4:W2:Y:S04]  /*1e0f0*/  LDG.E.U16 R21, [R2.64] ;  /* 0x0000000602157981 */ /* 0x0018a8000c1e1500 */
[----:B------:R-:W-:Y:S01]  /*1e100*/  STL [R1+0x10], R20 ;  /* 0x0000101401007387 */ /* 0x000fe20000100800 */
[----:B----4-:R-:W-:-:S03]  /*1e110*/  IMAD.WIDE R2, R23, 0x2, R6 ;  /* 0x0000000217027825 */ /* 0x010fc600078e0206 */
[----:B--2---:R-:W-:Y:S04]  /*1e120*/  STL [R1+0x5ae8], R21 ;  /* 0x005ae81501007387 */ /* 0x004fe80000100800 */
[----:B------:R0:W-:Y:S04]  /*1e130*/  STL [R1+0xc], R18 ;  /* 0x00000c1201007387 */ /* 0x0001e80000100800 */
[----:B------:R-:W2:Y:S04]  /*1e140*/  LDL.64 R6, [R1+0x17b8] ;  /* 0x0017b80001067983 */ /* 0x000ea80000100a00 */
[----:B0-----:R0:W4:Y:S04]  /*1e150*/  LDG.E.U16 R18, [R2.64] ;  /* 0x0000000602127981 */ /* 0x001128000c1e1500 */
[----:B------:R-:W-:Y:S01]  /*1e160*/  STL [R1+0x8], R19 ;  /* 0x0000081301007387 */ /* 0x000fe20000100800 */
[----:B0-----:R-:W-:-:S04]  /*1e170*/  IMAD.WIDE R2, R23, 0x2, R14 ;  /* 0x0000000217027825 */ /* 0x001fc800078e020e */
[C---:B------:R-:W-:Y:S01]  /*1e180*/  IMAD.WIDE R4, R23.reuse, 0x2, R4 ;  /* 0x0000000217047825 */ /* 0x040fe200078e0204 */
[----:B----4-:R-:W-:Y:S04]  /*1e190*/  STL [R1+0x5aec], R18 ;  /* 0x005aec1201007387 */ /* 0x010fe80000100800 */
[----:B------:R0:W-:Y:S04]  /*1e1a0*/  STL [R1+0x4], R16 ;  /* 0x0000041001007387 */ /* 0x0001e80000100800 */
[----:B0-----:R3:W4:Y:S02]  /*1e1b0*/  LDG.E.U16 R16, [R2.64] ;  /* 0x0000000602107981 */ /* 0x001724000c1e1500 */
[----:B---3--:R-:W-:-:S05]  /*1e1c0*/  IMAD.WIDE R2, R23, 0x2, R8 ;  /* 0x0000000217027825 */ /* 0x008fca00078e0208 */
[----:B------:R0:W3:Y:S02]  /*1e1d0*/  LDG.E.U16 R0, [R2.64] ;  /* 0x0000000602007981 */ /* 0x0000e4000c1e1500 */
[----:B0-----:R-:W-:-:S06]  /*1e1e0*/  IMAD.WIDE R2, R23, 0x2, R10 ;  /* 0x0000000217027825 */ /* 0x001fcc00078e020a */
[----:B------:R0:W3:Y:S04]  /*1e1f0*/  LDG.E.U16 R2, [R2.64] ;  /* 0x0000000602027981 */ /* 0x0000e8000c1e1500 */
[----:B0-----:R0:W3:Y:S02]  /*1e200*/  LDG.E.U16 R3, [R4.64] ;  /* 0x0000000604037981 */ /* 0x0010e4000c1e1500 */
[----:B0-----:R-:W-:-:S06]  /*1e210*/  IMAD.WIDE R4, R23, 0x2, R12 ;  /* 0x0000000217047825 */ /* 0x001fcc00078e020c */
[----:B------:R0:W3:Y:S01]  /*1e220*/  LDG.E.U16 R4, [R4.64] ;  /* 0x0000000604047981 */ /* 0x0000e2000c1e1500 */
[----:B--2---:R-:W-:-:S05]  /*1e230*/  IMAD.WIDE R6, R23, 0x2, R6 ;  /* 0x0000000217067825 */ /* 0x004fca00078e0206 */
[----:B0-----:R-:W2:Y:S04]  /*1e240*/  LDG.E.U16 R5, [R6.64] ;  /* 0x0000000606057981 */ /* 0x001ea8000c1e1500 */
[----:B----4-:R-:W-:Y:S04]  /*1e250*/  STL [R1+0x5af0], R16 ;  /* 0x005af01001007387 */ /* 0x010fe80000100800 */
[----:B------:R0:W-:Y:S04]  /*1e260*/  STL [R1], R17 ;  /* 0x0000001101007387 */ /* 0x0001e80000100800 */
[----:B------:R-:W4:Y:S04]  /*1e270*/  LDL.64 R18, [R1+0x17b0] ;  /* 0x0017b00001127983 */ /* 0x000f280000100a00 */
[----:B------:R-:W4:Y:S04]  /*1e280*/  LDL.64 R8, [R1+0x17a8] ;  /* 0x0017a80001087983 */ /* 0x000f280000100a00 */
[----:B---3--:R-:W-:Y:S04]  /*1e290*/  STL [R1+0x5b20], R0 ;  /* 0x005b200001007387 */ /* 0x008fe80000100800 */
[----:B0-----:R-:W3:Y:S04]  /*1e2a0*/  LDL.64 R16, [R1+0x17f0] ;  /* 0x0017f00001107983 */ /* 0x001ee80000100a00 */
[----:B------:R-:W3:Y:S04]  /*1e2b0*/  LDL.64 R10, [R1+0x17a0] ;  /* 0x0017a000010a7983 */ /* 0x000ee80000100a00 */
[----:B------:R-:W-:Y:S04]  /*1e2c0*/  STL [R1+0x5b24], R2 ;  /* 0x005b240201007387 */ /* 0x000fe80000100800 */
[----:B------:R-:W-:Y:S04]  /*1e2d0*/  STL [R1+0x5af4], R3 ;  /* 0x005af40301007387 */ /* 0x000fe80000100800 */
[----:B------:R-:W3:Y:S04]  /*1e2e0*/  LDL.64 R14, [R1+0x1798] ;  /* 0x00179800010e7983 */ /* 0x000ee80000100a00 */
[----:B------:R-:W-:Y:S04]  /*1e2f0*/  STL [R1+0x5b28], R4 ;  /* 0x005b280401007387 */ /* 0x000fe80000100800 */
[----:B------:R-:W3:Y:S04]  /*1e300*/  LDL.64 R12, [R1+0x17e8] ;  /* 0x0017e800010c7983 */ /* 0x000ee80000100a00 */
[----:B--2---:R0:W-:Y:S04]  /*1e310*/  STL [R1+0x5b2c], R5 ;  /* 0x005b2c0501007387 */ /* 0x0041e80000100800 */
[----:B0-----:R-:W2:Y:S01]  /*1e320*/  LDL.64 R4, [R1+0x1790] ;  /* 0x0017900001047983 */ /* 0x001ea20000100a00 */
[----:B----4-:R-:W-:-:S04]  /*1e330*/  IMAD.WIDE R6, R23, 0x2, R18 ;  /* 0x0000000217067825 */ /* 0x010fc800078e0212 */
[C---:B------:R-:W-:Y:S02]  /*1e340*/  IMAD.WIDE R8, R23.reuse, 0x2, R8 ;  /* 0x0000000217087825 */ /* 0x040fe400078e0208 */
[----:B------:R0:W4:Y:S04]  /*1e350*/  LDG.E.U16 R6, [R6.64] ;  /* 0x0000000606067981 */ /* 0x000128000c1e1500 */
[----:B0-----:R0:W4:Y:S01]  /*1e360*/  LDG.E.U16 R7, [R8.64] ;  /* 0x0000000608077981 */ /* 0x001122000c1e1500 */
[----:B---3--:R-:W-:-:S04]  /*1e370*/  IMAD.WIDE R10, R23, 0x2, R10 ;  /* 0x00000002170a7825 */ /* 0x008fc800078e020a */
[----:B0-----:R-:W-:-:S06]  /*1e380*/  IMAD.WIDE R8, R23, 0x2, R16 ;  /* 0x0000000217087825 */ /* 0x001fcc00078e0210 */
[----:B------:R0:W3:Y:S04]  /*1e390*/  LDG.E.U16 R8, [R8.64] ;  /* 0x0000000608087981 */ /* 0x0000e8000c1e1500 */
[----:B0-----:R0:W3:Y:S02]  /*1e3a0*/  LDG.E.U16 R9, [R10.64] ;  /* 0x000000060a097981 */ /* 0x0010e4000c1e1500 */
[----:B0-----:R-:W-:-:S04]  /*1e3b0*/  IMAD.WIDE R10, R23, 0x2, R14 ;  /* 0x00000002170a7825 */ /* 0x001fc800078e020e */
[C---:B------:R-:W-:Y:S02]  /*1e3c0*/  IMAD.WIDE R12, R23.reuse, 0x2, R12 ;  /* 0x00000002170c7825 */ /* 0x040fe400078e020c */
[----:B------:R0:W3:Y:S04]  /*1e3d0*/  LDG.E.U16 R10, [R10.64] ;  /* 0x000000060a0a7981 */ /* 0x0000e8000c1e1500 */
[----:B0-----:R2:W3:Y:S02]  /*1e3e0*/  LDG.E.U16 R11, [R12.64] ;  /* 0x000000060c0b7981 */ /* 0x0014e4000c1e1500 */
[----:B--2---:R-:W-:-:S06]  /*1e3f0*/  IMAD.WIDE R12, R23, 0x2, R4 ;  /* 0x00000002170c7825 */ /* 0x004fcc00078e0204 */
[----:B------:R-:W2:Y:S04]  /*1e400*/  LDG.E.U16 R12, [R12.64] ;  /* 0x000000060c0c7981 */ /* 0x000ea8000c1e1500 */
[----:B----4-:R-:W-:Y:S04]  /*1e410*/  STL [R1+0x5b14], R6 ;  /* 0x005b140601007387 */ /* 0x010fe80000100800 */
[----:B------:R-:W4:Y:S04]  /*1e420*/  LDL.64 R2, [R1+0x1788] ;  /* 0x0017880001027983 */ /* 0x000f280000100a00 */
[----:B------:R0:W-:Y:S04]  /*1e430*/  STL [R1+0x5b18], R7 ;  /* 0x005b180701007387 */ /* 0x0001e80000100800 */
[----:B---3--:R-:W-:Y:S04]  /*1e440*/  STL [R1+0x5ad0], R8 ;  /* 0x005ad00801007387 */ /* 0x008fe80000100800 */
[----:B------:R-:W3:Y:S04]  /*1e450*/  LDL.64 R16, [R1+0x1780] ;  /* 0x0017800001107983 */ /* 0x000ee80000100a00 */
[----:B------:R1:W-:Y:S04]  /*1e460*/  STL [R1+0x5b1c], R9 ;  /* 0x005b1c0901007387 */ /* 0x0003e80000100800 */
[----:B------:R-:W3:Y:S04]  /*1e470*/  LDL.64 R18, [R1+0x1778] ;  /* 0x0017780001127983 */ /* 0x000ee80000100a00 */
[----:B0-----:R-:W3:Y:S04]  /*1e480*/  LDL.64 R6, [R1+0x1770] ;  /* 0x0017700001067983 */ /* 0x001ee80000100a00 */
[----:B-1----:R-:W3:Y:S04]  /*1e490*/  LDL.64 R8, [R1+0x17e0] ;  /* 0x0017e00001087983 */ /* 0x002ee80000100a00 */
[----:B------:R-:W-:Y:S04]  /*1e4a0*/  STL [R1+0x5ad4], R11 ;  /* 0x005ad40b01007387 */ /* 0x000fe80000100800 */
[----:B------:R-:W3:Y:S04]  /*1e4b0*/  LDL.64 R4, [R1+0x1768] ;  /* 0x0017680001047983 */ /* 0x000ee80000100a00 */
[----:B--2---:R-:W-:Y:S01]  /*1e4c0*/  STL [R1+0x5af8], R12 ;  /* 0x005af80c01007387 */ /* 0x004fe20000100800 */
[----:B----4-:R-:W-:-:S03]  /*1e4d0*/  IMAD.WIDE R14, R23, 0x2, R2 ;  /* 0x00000002170e7825 */ /* 0x010fc600078e0202 */
[----:B------:R-:W2:Y:S04]  /*1e4e0*/  LDL.64 R2, [R1+0x17d8] ;  /* 0x0017d80001027983 */ /* 0x000ea80000100a00 */
[----:B------:R3:W4:Y:S02]  /*1e4f0*/  LDG.E.U16 R13, [R14.64] ;  /* 0x000000060e0d7981 */ /* 0x000724000c1e1500 */
[----:B---3--:R-:W-:-:S05]  /*1e500*/  IMAD.WIDE R14, R23, 0x2, R16 ;  /* 0x00000002170e7825 */ /* 0x008fca00078e0210 */
[----:B------:R0:W3:Y:S02]  /*1e510*/  LDG.E.U16 R17, [R14.64] ;  /* 0x000000060e117981 */ /* 0x0000e4000c1e1500 */
[----:B0-----:R-:W-:-:S05]  /*1e520*/  IMAD.WIDE R14, R23, 0x2, R18 ;  /* 0x00000002170e7825 */ /* 0x001fca00078e0212 */
[----:B------:R0:W3:Y:S02]  /*1e530*/  LDG.E.U16 R19, [R14.64] ;  /* 0x000000060e137981 */ /* 0x0000e4000c1e1500 */
[----:B0-----:R-:W-:-:S05]  /*1e540*/  IMAD.WIDE R14, R23, 0x2, R8 ;  /* 0x00000002170e7825 */ /* 0x001fca00078e0208 */
[----:B------:R0:W3:Y:S02]  /*1e550*/  LDG.E.U16 R20, [R14.64] ;  /* 0x000000060e147981 */ /* 0x0000e4000c1e1500 */
[----:B0-----:R-:W-:-:S05]  /*1e560*/  IMAD.WIDE R14, R23, 0x2, R6 ;  /* 0x00000002170e7825 */ /* 0x001fca00078e0206 */
[----:B------:R0:W3:Y:S02]  /*1e570*/  LDG.E.U16 R22, [R14.64] ;  /* 0x000000060e167981 */ /* 0x0000e4000c1e1500 */
[----:B0-----:R-:W-:-:S05]  /*1e580*/  IMAD.WIDE R14, R23, 0x2, R4 ;  /* 0x00000002170e7825 */ /* 0x001fca00078e0204 */
[----:B------:R2:W3:Y:S04]  /*1e590*/  LDG.E.U16 R24, [R14.64] ;  /* 0x000000060e187981 */ /* 0x0004e8000c1e1500 */
[----:B----4-:R-:W-:Y:S01]  /*1e5a0*/  STL [R1+0x5afc], R13 ;  /* 0x005afc0d01007387 */ /* 0x010fe20000100800 */
[----:B--2---:R-:W-:-:S05]  /*1e5b0*/  IMAD.WIDE R14, R23, 0x2, R2 ;  /* 0x00000002170e7825 */ /* 0x004fca00078e0202 */
[----:B------:R-:W2:Y:S04]  /*1e5c0*/  LDG.E.U16 R26, [R14.64] ;  /* 0x000000060e1a7981 */ /* 0x000ea8000c1e1500 */
[----:B---3--:R-:W-:Y:S04]  /*1e5d0*/  STL [R1+0x5b00], R17 ;  /* 0x005b001101007387 */ /* 0x008fe80000100800 */
[----:B------:R0:W-:Y:S04]  /*1e5e0*/  STL [R1+0x5ad8], R20 ;  /* 0x005ad81401007387 */ /* 0x0001e80000100800 */
[----:B------:R-:W-:Y:S04]  /*1e5f0*/  STL [R1+0x5adc], R22 ;  /* 0x005adc1601007387 */ /* 0x000fe80000100800 */
[----:B0-----:R-:W3:Y:S04]  /*1e600*/  LDL.64 R20, [R1+0x1760] ;  /* 0x0017600001147983 */ /* 0x001ee80000100a00 */
[----:B------:R0:W-:Y:S04]  /*1e610*/  STL [R1+0x5ae0], R24 ;  /* 0x005ae01801007387 */ /* 0x0001e80000100800 */
[----:B------:R-:W4:Y:S04]  /*1e620*/  LDL.64 R6, [R1+0x1758] ;  /* 0x0017580001067983 */ /* 0x000f280000100a00 */
[----:B------:R-:W4:Y:S04]  /*1e630*/  LDL.LU R5, [R1+0x18c] ;  /* 0x00018c0001057983 */ /* 0x000f280000300800 */
[----:B------:R-:W4:Y:S04]  /*1e640*/  LDL.LU R4, [R1+0x188] ;  /* 0x0001880001047983 */ /* 0x000f280000300800 */
[----:B------:R-:W4:Y:S04]  /*1e650*/  LDL.LU R2, [R1+0x14c] ;  /* 0x00014c0001027983 */ /* 0x000f280000300800 */
[----:B------:R-:W4:Y:S04]  /*1e660*/  LDL.LU R25, [R1+0x148] ;  /* 0x0001480001197983 */ /* 0x000f280000300800 */
[----:B------:R-:W4:Y:S04]  /*1e670*/  LDL.LU R27, [R1+0x10c] ;  /* 0x00010c00011b7983 */ /* 0x000f280000300800 */
[----:B------:R-:W4:Y:S04]  /*1e680*/  LDL.LU R29, [R1+0x108] ;  /* 0x00010800011d7983 */ /* 0x000f280000300800 */
[----:B------:R-:W4:Y:S04]  /*1e690*/  LDL.LU R0, [R1+0xcc] ;  /* 0x0000cc0001007983 */ /* 0x000f280000300800 */
[----:B------:R-:W1:Y:S04]  /*1e6a0*/  S2R R16, SR_TID.X ;  /* 0x0000000000107919 */ /* 0x000e680000002100 */
[----:B------:R-:W4:Y:S04]  /*1e6b0*/  LDL.LU R12, [R1+0xc8] ;  /* 0x0000c800010c7983 */ /* 0x000f280000300800 */
[----:B------:R-:W4:Y:S04]  /*1e6c0*/  LDL.LU R9, [R1+0x8c] ;  /* 0x00008c0001097983 */ /* 0x000f280000300800 */
[----:B------:R-:W4:Y:S01]  /*1e6d0*/  LDL.LU R3, [R1+0x88] ;  /* 0x0000880001037983 */ /* 0x000f220000300800 */
[----:B-1----:R-:W-:-:S03]  /*1e6e0*/  LOP3.LUT R18, R16, 0xff, RZ, 0xc0, !PT ;  /* 0x000000ff10127812 */ /* 0x002fc600078ec0ff */
[----:B--2---:R1:W-:Y:S04]  /*1e6f0*/  STL [R1+0x5ae4], R26 ;  /* 0x005ae41a01007387 */ /* 0x0043e80000100800 */
[----:B0-----:R-:W2:Y:S04]  /*1e700*/  LDL.LU R24, [R1+0x48] ;  /* 0x0000480001187983 */ /* 0x001ea80000300800 */
[----:B------:R-:W2:Y:S01]  /*1e710*/  LDL.LU R22, [R1+0xc] ;  /* 0x00000c0001167983 */ /* 0x000ea20000300800 */
[----:B-1----:R-:W-:Y:S01]  /*1e720*/  SHF.L.U32 R26, R18, 0x1, RZ ;  /* 0x00000001121a7819 */ /* 0x002fe200000006ff */
[----:B---3--:R-:W-:-:S02]  /*1e730*/  IMAD.WIDE R14, R23, 0x2, R20 ;  /* 0x00000002170e7825 */ /* 0x008fc400078e0214 */
[----:B------:R-:W3:Y:S04]  /*1e740*/  LDL.LU R20, [R1+0x8] ;  /* 0x0000080001147983 */ /* 0x000ee80000300800 */
[----:B------:R4:W2:Y:S04]  /*1e750*/  LDG.E.U16 R28, [R14.64] ;  /* 0x000000060e1c7981 */ /* 0x0008a8000c1e1500 */
[----:B------:R-:W2:Y:S04]  /*1e760*/  LDL.LU R17, [R1+0x184] ;  /* 0x0001840001117983 */ /* 0x000ea80000300800 */
[----:B------:R-:W2:Y:S01]  /*1e770*/  LDL.LU R13, [R1+0x180] ;  /* 0x00018000010d7983 */ /* 0x000ea20000300800 */
[----:B----4-:R-:W-:-:S03]  /*1e780*/  IMAD.WIDE R14, R23, 0x2, R6 ;  /* 0x00000002170e7825 */ /* 0x010fc600078e0206 */
[----:B------:R-:W4:Y:S04]  /*1e790*/  LDL.LU R11, [R1+0x144] ;  /* 0x00014400010b7983 */ /* 0x000f280000300800 */
[----:B------:R0:W2:Y:S04]  /*1e7a0*/  LDG.E.U16 R14, [R14.64] ;  /* 0x000000060e0e7981 */ /* 0x0000a8000c1e1500 */
[----:B------:R-:W-:Y:S06]  /*1e7b0*/  BAR.SYNC.DEFER_BLOCKING 0x0 ;  /* 0x0000000000007b1d */ /* 0x000fec0000010000 */
[----:B------:R-:W2:Y:S04]  /*1e7c0*/  LDL.LU R8, [R1+0x140] ;  /* 0x0001400001087983 */ /* 0x000ea80000300800 */
[----:B------:R-:W2:Y:S04]  /*1e7d0*/  LDL.LU R7, [R1+0x104] ;  /* 0x0001040001077983 */ /* 0x000ea80000300800 */
[----:B------:R-:W2:Y:S04]  /*1e7e0*/  LDL.LU R6, [R1+0x100] ;  /* 0x0001000001067983 */ /* 0x000ea80000300800 */
[----:B------:R-:W2:Y:S04]  /*1e7f0*/  LDL.LU R21, [R1+0xc4] ;  /* 0x0000c40001157983 */ /* 0x000ea80000300800 */
[----:B------:R-:W2:Y:S04]  /*1e800*/  LDL.LU R23, [R1+0xc0] ;  /* 0x0000c00001177983 */ /* 0x000ea80000300800 */
[----:B0-----:R-:W2:Y:S04]  /*1e810*/  LDL.LU R15, [R1+0x4c] ;  /* 0x00004c00010f7983 */ /* 0x001ea80000300800 */
[----:B------:R0:W-:Y:S04]  /*1e820*/  STS.U16 [R26+0x40000], R5 ;  /* 0x040000051a007388 */ /* 0x0001e80000000400 */
[----:B------:R1:W-:Y:S04]  /*1e830*/  STS.U16 [R26+0x40200], R4 ;  /* 0x040200041a007388 */ /* 0x0003e80000000400 */
[----:B------:R1:W-:Y:S04]  /*1e840*/  STS.U16 [R26+0x42000], R2 ;  /* 0x042000021a007388 */ /* 0x0003e80000000400 */
[----:B0-----:R-:W4:Y:S04]  /*1e850*/  LDL.LU R5, [R1+0x5b2c] ;  /* 0x005b2c0001057983 */ /* 0x001f280000300800 */
[----:B-1----:R-:W4:Y:S04]  /*1e860*/  LDL.LU R4, [R1+0x5b28] ;  /* 0x005b280001047983 */ /* 0x002f280000300800 */
[----:B------:R-:W4:Y:S04]  /*1e870*/  LDL.LU R2, [R1+0x5b24] ;  /* 0x005b240001027983 */ /* 0x000f280000300800 */
[----:B------:R0:W-:Y:S04]  /*1e880*/  STS.U16 [R26+0x42200], R25 ;  /* 0x042200191a007388 */ /* 0x0001e80000000400 */
[----:B------:R1:W-:Y:S04]  /*1e890*/  STS.U16 [R26+0x44000], R27 ;  /* 0x0440001b1a007388 */ /* 0x0003e80000000400 */
[----:B------:R1:W-:Y:S04]  /*1e8a0*/  STS.U16 [R26+0x44200], R29 ;  /* 0x0442001d1a007388 */ /* 0x0003e80000000400 */
[----:B0-----:R-:W4:Y:S04]  /*1e8b0*/  LDL.LU R25, [R1+0x84] ;  /* 0x0000840001197983 */ /* 0x001f280000300800 */
[----:B-1----:R-:W4:Y:S04]  /*1e8c0*/  LDL.LU R27, [R1+0x80] ;  /* 0x00008000011b7983 */ /* 0x002f280000300800 */
[----:B------:R-:W4:Y:S04]  /*1e8d0*/  LDL.LU R29, [R1+0x44] ;  /* 0x00004400011d7983 */ /* 0x000f280000300800 */
[----:B------:R0:W-:Y:S04]  /*1e8e0*/  STS.U16 [R26+0x46000], R0 ;  /* 0x046000001a007388 */ /* 0x0001e80000000400 */
[----:B0-----:R-:W4:Y:S04]  /*1e8f0*/  LDL.LU R0, [R1+0x5b20] ;  /* 0x005b200001007983 */ /* 0x001f280000300800 */
[----:B------:R0:W-:Y:S04]  /*1e900*/  STS.U16 [R26+0x46200], R12 ;  /* 0x0462000c1a007388 */ /* 0x0001e80000000400 */
[----:B------:R1:W-:Y:S04]  /*1e910*/  STS.U16 [R26+0x48000], R9 ;  /* 0x048000091a007388 */ /* 0x0003e80000000400 */
[----:B0-----:R-:W4:Y:S01]  /*1e920*/  LDL.LU R12, [R1+0x40] ;  /* 0x00004000010c7983 */ /* 0x001f220000300800 */
[----:B-1----:R-:W-:-:S03]  /*1e930*/  LOP3.LUT R9, R16, 0xff, RZ, 0xc0, !PT ;  /* 0x000000ff10097812 */ /* 0x002fc600078ec0ff */
[----:B------:R0:W-:Y:S02]  /*1e940*/  STS.U16 [R26+0x48200], R3 ;  /* 0x048200031a007388 */ /* 0x0001e40000000400 */
[----:B------:R-:W-:-:S05]  /*1e950*/  IMAD.SHL.U32 R9, R9, 0x2, RZ ;  /* 0x0000000209097824 */ /* 0x000fca00078e00ff */
[----:B------:R-:W-:Y:S01]  /*1e960*/  LOP3.LUT R9, R9, 0x10, RZ, 0x3c, !PT ;  /* 0x0000001009097812 */ /* 0x000fe200078e3cff */
[----:B0-----:R-:W4:Y:S04]  /*1e970*/  LDL.LU R3, [R1+0x4] ;  /* 0x0000040001037983 */ /* 0x001f280000300800 */
[----:B------:R-:W4:Y:S04]  /*1e980*/  LDL.LU R16, [R1] ;  /* 0x0000000001107983 */ /* 0x000f280000300800 */
[----:B--2---:R-:W-:Y:S04]  /*1e990*/  STS.U16 [R26+0x4a000], R15 ;  /* 0x04a0000f1a007388 */ /* 0x004fe80000000400 */
[----:B------:R-:W-:Y:S04]  /*1e9a0*/  STS.U16 [R26+0x4a200], R24 ;  /* 0x04a200181a007388 */ /* 0x000fe80000000400 */
[----:B------:R-:W-:Y:S04]  /*1e9b0*/  STS.U16 [R26+0x4c000], R22 ;  /* 0x04c000161a007388 */ /* 0x000fe80000000400 */
[----:B---3--:R-:W-:Y:S04]  /*1e9c0*/  STS.U16 [R26+0x4c200], R20 ;  /* 0x04c200141a007388 */ /* 0x008fe80000000400 */
[----:B----4-:R-:W-:Y:S04]  /*1e9d0*/  STS.U16 [R26+0x4e000], R0 ;  /* 0x04e000001a007388 */ /* 0x010fe80000000400 */
[----:B------:R-:W-:Y:S04]  /*1e9e0*/  STS.U16 [R26+0x4e200], R2 ;  /* 0x04e200021a007388 */ /* 0x000fe80000000400 */
[----:B------:R-:W-:Y:S04]  /*1e9f0*/  STS.U16 [R9+0x40400], R17 ;  /* 0x0404001109007388 */ /* 0x000fe80000000400 */
[----:B------:R-:W-:Y:S04]  /*1ea00*/  STS.U16 [R9+0x40600], R13 ;  /* 0x0406000d09007388 */ /* 0x000fe80000000400 */
[----:B------:R-:W-:Y:S04]  /*1ea10*/  STS.U16 [R9+0x42400], R11 ;  /* 0x0424000b09007388 */ /* 0x000fe80000000400 */
[----:B------:R-:W-:Y:S04]  /*1ea20*/  STS.U16 [R9+0x42600], R8 ;  /* 0x0426000809007388 */ /* 0x000fe80000000400 */
[----:B------:R0:W-:Y:S04]  /*1ea30*/  STS.U16 [R9+0x44400], R7 ;  /* 0x0444000709007388 */ /* 0x0001e80000000400 */
[----:B------:R1:W-:Y:S04]  /*1ea40*/  STS.U16 [R9+0x44600], R6 ;  /* 0x0446000609007388 */ /* 0x0003e80000000400 */
[----:B------:R-:W-:Y:S04]  /*1ea50*/  STS.U16 [R9+0x46400], R21 ;  /* 0x0464001509007388 */ /* 0x000fe80000000400 */
[----:B0-----:R-:W2:Y:S04]  /*1ea60*/  LDL.LU R7, [R1+0x17c] ;  /* 0x00017c0001077983 */ /* 0x001ea80000300800 */
[----:B------:R0:W-:Y:S04]  /*1ea70*/  STS.U16 [R9+0x46600], R23 ;  /* 0x0466001709007388 */ /* 0x0001e80000000400 */
[----:B-1----:R-:W3:Y:S04]  /*1ea80*/  LDL.LU R6, [R1+0x178] ;  /* 0x0001780001067983 */ /* 0x002ee80000300800 */
[----:B0-----:R-:W4:Y:S04]  /*1ea90*/  LDL.LU R23, [R1+0x13c] ;  /* 0x00013c0001177983 */ /* 0x001f280000300800 */
        /* <DEDUP_REMOVED lines=8> */
[----:B0-----:R-:W4:Y:S01]  /*1eb20*/  LDL.LU R29, [R1+0x7c] ;  /* 0x00007c00011d7983 */ /* 0x001f220000300800 */
[----:B------:R-:W-:-:S03]  /*1eb30*/  SHF.L.U32 R17, R18, 0x1, RZ ;  /* 0x0000000112117819 */ /* 0x000fc600000006ff */
[----:B------:R-:W4:Y:S04]  /*1eb40*/  LDL.LU R2, [R1+0x38] ;  /* 0x0000380001027983 */ /* 0x000f280000300800 */
[----:B------:R-:W4:Y:S04]  /*1eb50*/  LDL.LU R15, [R1+0x174] ;  /* 0x00017400010f7983 */ /* 0x000f280000300800 */
[----:B------:R-:W4:Y:S04]  /*1eb60*/  LDL.LU R24, [R1+0x170] ;  /* 0x0001700001187983 */ /* 0x000f280000300800 */
[----:B------:R-:W4:Y:S01]  /*1eb70*/  LDL.LU R22, [R1+0x134] ;  /* 0x0001340001167983 */ /* 0x000f220000300800 */
[----:B------:R-:W-:-:S03]  /*1eb80*/  LOP3.LUT R0, R17, 0x20, RZ, 0x3c, !PT ;  /* 0x0000002011007812 */ /* 0x000fc600078e3cff */
        /* <DEDUP_REMOVED lines=9> */
[----:B------:R-:W4:Y:S04]  /*1ec20*/  LDL.LU R18, [R1+0x74] ;  /* 0x0000740001127983 */ /* 0x000f280000300800 */
[----:B-1----:R-:W4:Y:S04]  /*1ec30*/  LDL.LU R4, [R1+0x3c] ;  /* 0x00003c0001047983 */ /* 0x002f280000300800 */
[----:B------:R0:W-:Y:S04]  /*1ec40*/  STS.U16 [R9+0x4e600], R5 ;  /* 0x04e6000509007388 */ /* 0x0001e80000000400 */
[----:B0-----:R-:W4:Y:S04]  /*1ec50*/  LDL.LU R9, [R1+0x5b1c] ;  /* 0x005b1c0001097983 */ /* 0x001f280000300800 */
[----:B------:R-:W4:Y:S04]  /*1ec60*/  LDL.LU R5, [R1+0x78] ;  /* 0x0000780001057983 */ /* 0x000f280000300800 */
[----:B--2---:R0:W-:Y:S04]  /*1ec70*/  STS.U16 [R0+0x40800], R7 ;  /* 0x0408000700007388 */ /* 0x0041e80000000400 */
[----:B---3--:R1:W-:Y:S04]  /*1ec80*/  STS.U16 [R0+0x40a00], R6 ;  /* 0x040a000600007388 */ /* 0x0083e80000000400 */
[----:B0-----:R-:W2:Y:S04]  /*1ec90*/  LDL.LU R7, [R1+0x5b18] ;  /* 0x005b180001077983 */ /* 0x001ea80000300800 */
[----:B----4-:R0:W-:Y:S04]  /*1eca0*/  STS.U16 [R0+0x42800], R23 ;  /* 0x0428001700007388 */ /* 0x0101e80000000400 */
[----:B-1----:R-:W3:Y:S04]  /*1ecb0*/  LDL.LU R6, [R1+0x5b14] ;  /* 0x005b140001067983 */ /* 0x002ee80000300800 */
[----:B------:R1:W-:Y:S04]  /*1ecc0*/  STS.U16 [R0+0x42a00], R21 ;  /* 0x042a001500007388 */ /* 0x0003e80000000400 */
[----:B0-----:R-:W4:Y:S04]  /*1ecd0*/  LDL.LU R23, [R1+0x5b10] ;  /* 0x005b100001177983 */ /* 0x001f280000300800 */
[----:B------:R0:W-:Y:S04]  /*1ece0*/  STS.U16 [R0+0x44800], R11 ;  /* 0x0448000b00007388 */ /* 0x0001e80000000400 */
[----:B-1----:R-:W2:Y:S04]  /*1ecf0*/  LDL.LU R21, [R1+0x70] ;  /* 0x0000700001157983 */ /* 0x002ea80000300800 */
[----:B------:R1:W-:Y:S04]  /*1ed00*/  STS.U16 [R0+0x44a00], R8 ;  /* 0x044a000800007388 */ /* 0x0003e80000000400 */
[----:B0-----:R-:W2:Y:S04]  /*1ed10*/  LDL.LU R11, [R1+0x34] ;  /* 0x00003400010b7983 */ /* 0x001ea80000300800 */
[----:B------:R0:W-:Y:S04]  /*1ed20*/  STS.U16 [R0+0x46800], R25 ;  /* 0x0468001900007388 */ /* 0x0001e80000000400 */
[----:B-1----:R-:W2:Y:S04]  /*1ed30*/  LDL.LU R8, [R1+0x30] ;  /* 0x0000300001087983 */ /* 0x002ea80000300800 */
[----:B------:R1:W-:Y:S04]  /*1ed40*/  STS.U16 [R0+0x46a00], R27 ;  /* 0x046a001b00007388 */ /* 0x0003e80000000400 */
[----:B0-----:R-:W2:Y:S04]  /*1ed50*/  LDL.LU R25, [R1+0x5b0c] ;  /* 0x005b0c0001197983 */ /* 0x001ea80000300800 */
[----:B------:R0:W-:Y:S04]  /*1ed60*/  STS.U16 [R0+0x48800], R29 ;  /* 0x0488001d00007388 */ /* 0x0001e80000000400 */
[----:B-1----:R-:W2:Y:S04]  /*1ed70*/  LDL.LU R27, [R1+0x5b08] ;  /* 0x005b0800011b7983 */ /* 0x002ea80000300800 */
[----:B0-----:R-:W2:Y:S01]  /*1ed80*/  LDL.LU R29, [R1+0x5b04] ;  /* 0x005b0400011d7983 */ /* 0x001ea20000300800 */
[----:B------:R-:W-:-:S03]  /*1ed90*/  LOP3.LUT R17, R17, 0x30, RZ, 0x3c, !PT ;  /* 0x0000003011117812 */ /* 0x000fc600078e3cff */
[----:B------:R-:W-:Y:S04]  /*1eda0*/  STS.U16 [R0+0x48a00], R5 ;  /* 0x048a000500007388 */ /* 0x000fe80000000400 */
[----:B------:R-:W-:Y:S04]  /*1edb0*/  STS.U16 [R0+0x4a800], R4 ;  /* 0x04a8000400007388 */ /* 0x000fe80000000400 */
[----:B------:R-:W-:Y:S04]  /*1edc0*/  STS.U16 [R0+0x4aa00], R2 ;  /* 0x04aa000200007388 */ /* 0x000fe80000000400 */
[----:B--2---:R-:W-:Y:S04]  /*1edd0*/  STS.U16 [R0+0x4c800], R29 ;  /* 0x04c8001d00007388 */ /* 0x004fe80000000400 */
[----:B------:R-:W-:Y:S04]  /*1ede0*/  STS.U16 [R0+0x4ca00], R27 ;  /* 0x04ca001b00007388 */ /* 0x000fe80000000400 */
[----:B---3--:R-:W-:Y:S04]  /*1edf0*/  STS.U16 [R0+0x4e800], R6 ;  /* 0x04e8000600007388 */ /* 0x008fe80000000400 */
[----:B------:R-:W-:Y:S04]  /*1ee00*/  STS.U16 [R0+0x4ea00], R7 ;  /* 0x04ea000700007388 */ /* 0x000fe80000000400 */
[----:B------:R-:W-:Y:S04]  /*1ee10*/  STS.U16 [R17+0x40c00], R15 ;  /* 0x040c000f11007388 */ /* 0x000fe80000000400 */
[----:B------:R-:W-:Y:S04]  /*1ee20*/  STS.U16 [R17+0x40e00], R24 ;  /* 0x040e001811007388 */ /* 0x000fe80000000400 */
[----:B------:R-:W-:Y:S04]  /*1ee30*/  STS.U16 [R17+0x42c00], R22 ;  /* 0x042c001611007388 */ /* 0x000fe80000000400 */
[----:B------:R-:W-:Y:S04]  /*1ee40*/  STS.U16 [R17+0x42e00], R20 ;  /* 0x042e001411007388 */ /* 0x000fe80000000400 */
[----:B------:R0:W-:Y:S04]  /*1ee50*/  STS.U16 [R17+0x44c00], R13 ;  /* 0x044c000d11007388 */ /* 0x0001e80000000400 */
[----:B------:R1:W-:Y:S04]  /*1ee60*/  STS.U16 [R17+0x44e00], R12 ;  /* 0x044e000c11007388 */ /* 0x0003e80000000400 */
[----:B------:R2:W-:Y:S04]  /*1ee70*/  STS.U16 [R17+0x46c00], R3 ;  /* 0x046c000311007388 */ /* 0x0005e80000000400 */
[----:B0-----:R-:W3:Y:S04]  /*1ee80*/  LDL.LU R13, [R1+0x16c] ;  /* 0x00016c00010d7983 */ /* 0x001ee80000300800 */
[----:B-1----:R-:W3:Y:S04]  /*1ee90*/  LDL.LU R12, [R1+0x168] ;  /* 0x00016800010c7983 */ /* 0x002ee80000300800 */
[----:B------:R0:W-:Y:S04]  /*1eea0*/  STS.U16 [R17+0x46e00], R16 ;  /* 0x046e001011007388 */ /* 0x0001e80000000400 */
[----:B--2---:R-:W2:Y:S04]  /*1eeb0*/  LDL.LU R3, [R1+0x12c] ;  /* 0x00012c0001037983 */ /* 0x004ea80000300800 */
[----:B------:R1:W-:Y:S04]  /*1eec0*/  STS.U16 [R17+0x48c00], R18 ;  /* 0x048c001211007388 */ /* 0x0003e80000000400 */
[----:B0-----:R-:W2:Y:S04]  /*1eed0*/  LDL.LU R16, [R1+0x128] ;  /* 0x0001280001107983 */ /* 0x001ea80000300800 */
[----:B------:R0:W-:Y:S04]  /*1eee0*/  STS.U16 [R17+0x48e00], R21 ;  /* 0x048e001511007388 */ /* 0x0001e80000000400 */
[----:B-1----:R-:W2:Y:S04]  /*1eef0*/  LDL.LU R18, [R1+0xec] ;  /* 0x0000ec0001127983 */ /* 0x002ea80000300800 */
[----:B------:R-:W2:Y:S04]  /*1ef00*/  LDL.LU R15, [R1+0xe8] ;  /* 0x0000e800010f7983 */ /* 0x000ea80000300800 */
[----:B0-----:R-:W2:Y:S04]  /*1ef10*/  LDL.LU R21, [R1+0xac] ;  /* 0x0000ac0001157983 */ /* 0x001ea80000300800 */
        /* <DEDUP_REMOVED lines=8> */
[----:B------:R-:W-:-:S03]  /*1efa0*/  LOP3.LUT R6, R26, 0x40, RZ, 0x3c, !PT ;  /* 0x000000401a067812 */ /* 0x000fc600078e3cff */
[----:B------:R-:W2:Y:S04]  /*1efb0*/  LDL.LU R22, [R1+0xa0] ;  /* 0x0000a00001167983 */ /* 0x000ea80000300800 */
[----:B------:R0:W-:Y:S04]  /*1efc0*/  STS.U16 [R17+0x4ac00], R11 ;  /* 0x04ac000b11007388 */ /* 0x0001e80000000400 */
[----:B------:R-:W2:Y:S04]  /*1efd0*/  LDL.LU R20, [R1+0x64] ;  /* 0x0000640001147983 */ /* 0x000ea80000300800 */
[----:B------:R1:W-:Y:S04]  /*1efe0*/  STS.U16 [R17+0x4ae00], R8 ;  /* 0x04ae000811007388 */ /* 0x0003e80000000400 */
[----:B0-----:R-:W2:Y:S04]  /*1eff0*/  LDL.LU R11, [R1+0x60] ;  /* 0x00006000010b7983 */ /* 0x001ea80000300800 */
[----:B------:R0:W-:Y:S04]  /*1f000*/  STS.U16 [R17+0x4cc00], R25 ;  /* 0x04cc001911007388 */ /* 0x0001e80000000400 */
[----:B-1----:R-:W2:Y:S04]  /*1f010*/  LDL.LU R8, [R1+0x24] ;  /* 0x0000240001087983 */ /* 0x002ea80000300800 */
[----:B----4-:R1:W-:Y:S04]  /*1f020*/  STS.U16 [R17+0x4ce00], R23 ;  /* 0x04ce001711007388 */ /* 0x0103e80000000400 */
[----:B0-----:R-:W4:Y:S04]  /*1f030*/  LDL.LU R25, [R1+0x2c] ;  /* 0x00002c0001197983 */ /* 0x001f280000300800 */
[----:B------:R0:W-:Y:S04]  /*1f040*/  STS.U16 [R17+0x4ec00], R9 ;  /* 0x04ec000911007388 */ /* 0x0001e80000000400 */
[----:B-1----:R-:W4:Y:S04]  /*1f050*/  LDL.LU R23, [R1+0x68] ;  /* 0x0000680001177983 */ /* 0x002f280000300800 */
[----:B------:R1:W-:Y:S04]  /*1f060*/  STS.U16 [R17+0x4ee00], R10 ;  /* 0x04ee000a11007388 */ /* 0x0003e80000000400 */
[----:B0-----:R-:W4:Y:S04]  /*1f070*/  LDL.LU R9, [R1+0x6c] ;  /* 0x00006c0001097983 */ /* 0x001f280000300800 */
[----:B-1----:R-:W4:Y:S04]  /*1f080*/  LDL.LU R17, [R1+0x5b00] ;  /* 0x005b000001117983 */ /* 0x002f280000300800 */
[----:B------:R-:W4:Y:S04]  /*1f090*/  LDL.LU R10, [R1+0xa8] ;  /* 0x0000a800010a7983 */ /* 0x000f280000300800 */
[----:B---3--:R0:W-:Y:S04]  /*1f0a0*/  STS.U16 [R6+0x41000], R13 ;  /* 0x0410000d06007388 */ /* 0x0081e80000000400 */
[----:B------:R1:W-:Y:S04]  /*1f0b0*/  STS.U16 [R6+0x41200], R12 ;  /* 0x0412000c06007388 */ /* 0x0003e80000000400 */
[----:B0-----:R-:W3:Y:S04]  /*1f0c0*/  LDL.LU R13, [R1+0x5afc] ;  /* 0x005afc00010d7983 */ /* 0x001ee80000300800 */
[----:B-1----:R-:W3:Y:S04]  /*1f0d0*/  LDL.LU R12, [R1+0x5af8] ;  /* 0x005af800010c7983 */ /* 0x002ee80000300800 */
[----:B--2---:R0:W-:Y:S04]  /*1f0e0*/  STS.U16 [R6+0x43000], R3 ;  /* 0x0430000306007388 */ /* 0x0041e80000000400 */
[----:B------:R1:W-:Y:S04]  /*1f0f0*/  STS.U16 [R6+0x43200], R16 ;  /* 0x0432001006007388 */ /* 0x0003e80000000400 */
[----:B0-----:R-:W2:Y:S04]  /*1f100*/  LDL.LU R3, [R1+0x5af4] ;  /* 0x005af40001037983 */ /* 0x001ea80000300800 */
[----:B-1----:R-:W2:Y:S04]  /*1f110*/  LDL.LU R16, [R1+0x5af0] ;  /* 0x005af00001107983 */ /* 0x002ea80000300800 */
[----:B------:R0:W-:Y:S04]  /*1f120*/  STS.U16 [R6+0x45000], R18 ;  /* 0x0450001206007388 */ /* 0x0001e80000000400 */
[----:B------:R1:W-:Y:S04]  /*1f130*/  STS.U16 [R6+0x45200], R15 ;  /* 0x0452000f06007388 */ /* 0x0003e80000000400 */
[----:B------:R1:W-:Y:S04]  /*1f140*/  STS.U16 [R6+0x47000], R21 ;  /* 0x0470001506007388 */ /* 0x0003e80000000400 */
[----:B0-----:R-:W2:Y:S04]  /*1f150*/  LDL.LU R18, [R1+0x5aec] ;  /* 0x005aec0001127983 */ /* 0x001ea80000300800 */
[----:B-1----:R-:W2:Y:S04]  /*1f160*/  LDL.LU R15, [R1+0x20] ;  /* 0x00002000010f7983 */ /* 0x002ea80000300800 */
[----:B------:R-:W2:Y:S01]  /*1f170*/  LDL.LU R21, [R1+0x5ae8] ;  /* 0x005ae80001157983 */ /* 0x000ea20000300800 */
[----:B------:R-:W-:-:S03]  /*1f180*/  LOP3.LUT R26, R26, 0x50, RZ, 0x3c, !PT ;  /* 0x000000501a1a7812 */ /* 0x000fc600078e3cff */
[----:B----4-:R-:W-:Y:S04]  /*1f190*/  STS.U16 [R6+0x47200], R10 ;  /* 0x0472000a06007388 */ /* 0x010fe80000000400 */
[----:B------:R-:W-:Y:S04]  /*1f1a0*/  STS.U16 [R6+0x49000], R9 ;  /* 0x0490000906007388 */ /* 0x000fe80000000400 */
        /* <DEDUP_REMOVED lines=17> */
[----:B-1----:R-:W4:Y:S04]  /*1f2c0*/  LDL.LU R22, [R1+0x158] ;  /* 0x0001580001167983 */ /* 0x002f280000300800 */
[----:B------:R0:W-:Y:S04]  /*1f2d0*/  STS.U16 [R26+0x49600], R11 ;  /* 0x0496000b1a007388 */ /* 0x0001e80000000400 */
[----:B--2---:R-:W2:Y:S04]  /*1f2e0*/  LDL.LU R20, [R1+0x11c] ;  /* 0x00011c0001147983 */ /* 0x004ea80000300800 */
[----:B------:R1:W-:Y:S04]  /*1f2f0*/  STS.U16 [R26+0x4b400], R8 ;  /* 0x04b400081a007388 */ /* 0x0003e80000000400 */
[----:B0-----:R-:W2:Y:S04]  /*1f300*/  LDL.LU R11, [R1+0x118] ;  /* 0x00011800010b7983 */ /* 0x001ea80000300800 */
[----:B-1----:R-:W2:Y:S04]  /*1f310*/  LDL.LU R8, [R1+0xdc] ;  /* 0x0000dc0001087983 */ /* 0x002ea80000300800 */
[----:B------:R0:W-:Y:S04]  /*1f320*/  STS.U16 [R26+0x4b600], R15 ;  /* 0x04b6000f1a007388 */ /* 0x0001e80000000400 */
[----:B------:R-:W2:Y:S04]  /*1f330*/  LDL.LU R13, [R1+0x58] ;  /* 0x00005800010d7983 */ /* 0x000ea80000300800 */
[----:B------:R-:W2:Y:S04]  /*1f340*/  LDL.LU R12, [R1+0x1c] ;  /* 0x00001c00010c7983 */ /* 0x000ea80000300800 */
[----:B0-----:R-:W0:Y:S04]  /*1f350*/  S2R R15, SR_TID.X ;  /* 0x00000000000f7919 */ /* 0x001e280000002100 */
[----:B------:R-:W2:Y:S04]  /*1f360*/  LDL.LU R18, [R1+0x18] ;  /* 0x0000180001127983 */ /* 0x000ea80000300800 */
[----:B------:R-:W2:Y:S04]  /*1f370*/  LDL.LU R9, [R1+0x154] ;  /* 0x0001540001097983 */ /* 0x000ea80000300800 */
[----:B------:R-:W2:Y:S04]  /*1f380*/  LDL.LU R23, [R1+0x150] ;  /* 0x0001500001177983 */ /* 0x000ea80000300800 */
[----:B------:R-:W2:Y:S04]  /*1f390*/  LDL.LU R25, [R1+0x114] ;  /* 0x0001140001197983 */ /* 0x000ea80000300800 */
[----:B------:R-:W2:Y:S01]  /*1f3a0*/  LDL.LU R7, [R1+0x110] ;  /* 0x0001100001077983 */ /* 0x000ea20000300800 */
[----:B0-----:R-:W-:-:S03]  /*1f3b0*/  LOP3.LUT R0, R15, 0xff, RZ, 0xc0, !PT ;  /* 0x000000ff0f007812 */ /* 0x001fc600078ec0ff */
[----:B------:R-:W2:Y:S04]  /*1f3c0*/  LDL.LU R6, [R1+0xd4] ;  /* 0x0000d40001067983 */ /* 0x000ea80000300800 */
[----:B------:R-:W2:Y:S01]  /*1f3d0*/  LDL.LU R27, [R1+0xd0] ;  /* 0x0000d000011b7983 */ /* 0x000ea20000300800 */
[----:B------:R-:W-:-:S03]  /*1f3e0*/  IMAD.SHL.U32 R21, R0, 0x2, RZ ;  /* 0x0000000200157824 */ /* 0x000fc600078e00ff */
[----:B------:R-:W2:Y:S04]  /*1f3f0*/  LDL.LU R29, [R1+0x94] ;  /* 0x00009400011d7983 */ /* 0x000ea80000300800 */
[----:B------:R-:W2:Y:S04]  /*1f400*/  LDL.LU R5, [R1+0x90] ;  /* 0x0000900001057983 */ /* 0x000ea80000300800 */
[----:B------:R-:W2:Y:S04]  /*1f410*/  LDL.LU R4, [R1+0x54] ;  /* 0x0000540001047983 */ /* 0x000ea80000300800 */
[----:B------:R-:W2:Y:S01]  /*1f420*/  LDL.LU R15, [R1+0x50] ;  /* 0x00005000010f7983 */ /* 0x000ea20000300800 */
[----:B------:R-:W-:-:S03]  /*1f430*/  LOP3.LUT R10, R21, 0x60, RZ, 0x3c, !PT ;  /* 0x00000060150a7812 */ /* 0x000fc600078e3cff */
[----:B------:R-:W2:Y:S04]  /*1f440*/  LDL.LU R2, [R1+0x14] ;  /* 0x0000140001027983 */ /* 0x000ea80000300800 */
[----:B------:R-:W2:Y:S04]  /*1f450*/  LDL.LU R0, [R1+0x10] ;  /* 0x0000100001007983 */ /* 0x000ea80000300800 */
[----:B------:R0:W-:Y:S04]  /*1f460*/  STS.U16 [R26+0x4d400], R16 ;  /* 0x04d400101a007388 */ /* 0x0001e80000000400 */
[----:B------:R1:W-:Y:S04]  /*1f470*/  STS.U16 [R26+0x4d600], R3 ;  /* 0x04d600031a007388 */ /* 0x0003e80000000400 */
[----:B------:R1:W-:Y:S04]  /*1f480*/  STS.U16 [R26+0x4f400], R17 ;  /* 0x04f400111a007388 */ /* 0x0003e80000000400 */
[----:B0-----:R-:W2:Y:S04]  /*1f490*/  LDL.LU R16, [R1+0x5c] ;  /* 0x00005c0001107983 */ /* 0x001ea80000300800 */
[----:B-1----:R-:W2:Y:S04]  /*1f4a0*/  LDL.LU R3, [R1+0x98] ;  /* 0x0000980001037983 */ /* 0x002ea80000300800 */
[----:B------:R-:W2:Y:S04]  /*1f4b0*/  LDL.LU R17, [R1+0x9c] ;  /* 0x00009c0001117983 */ /* 0x000ea80000300800 */
[----:B------:R0:W-:Y:S04]  /*1f4c0*/  STS.U16 [R26+0x4f600], R19 ;  /* 0x04f600131a007388 */ /* 0x0001e80000000400 */
[----:B0-----:R-:W2:Y:S04]  /*1f4d0*/  LDL.LU R26, [R1+0x5ae4] ;  /* 0x005ae400011a7983 */ /* 0x001ea80000300800 */
[----:B------:R-:W2:Y:S04]  /*1f4e0*/  LDL.LU R19, [R1+0xd8] ;  /* 0x0000d80001137983 */ /* 0x000ea80000300800 */
[----:B---3--:R0:W-:Y:S04]  /*1f4f0*/  STS.U16 [R10+0x41800], R24 ;  /* 0x041800180a007388 */ /* 0x0081e80000000400 */
[----:B----4-:R1:W-:Y:S04]  /*1f500*/  STS.U16 [R10+0x41a00], R22 ;  /* 0x041a00160a007388 */ /* 0x0103e80000000400 */
[----:B0-----:R-:W3:Y:S04]  /*1f510*/  LDL.LU R24, [R1+0x5ae0] ;  /* 0x005ae00001187983 */ /* 0x001ee80000300800 */
[----:B-1----:R-:W4:Y:S04]  /*1f520*/  LDL.LU R22, [R1+0x5adc] ;  /* 0x005adc0001167983 */ /* 0x002f280000300800 */
[----:B--2---:R0:W-:Y:S04]  /*1f530*/  STS.U16 [R10+0x43800], R20 ;  /* 0x043800140a007388 */ /* 0x0041e80000000400 */
[----:B------:R1:W-:Y:S04]  /*1f540*/  STS.U16 [R10+0x43a00], R11 ;  /* 0x043a000b0a007388 */ /* 0x0003e80000000400 */
[----:B------:R2:W-:Y:S04]  /*1f550*/  STS.U16 [R10+0x45800], R8 ;  /* 0x045800080a007388 */ /* 0x0005e80000000400 */
[----:B0-----:R-:W3:Y:S04]  /*1f560*/  LDL.LU R20, [R1+0x5ad8] ;  /* 0x005ad80001147983 */ /* 0x001ee80000300800 */
[----:B-1----:R-:W3:Y:S04]  /*1f570*/  LDL.LU R11, [R1+0x5ad4] ;  /* 0x005ad400010b7983 */ /* 0x002ee80000300800 */
[----:B--2---:R-:W2:Y:S04]  /*1f580*/  LDL.LU R8, [R1+0x5ad0] ;  /* 0x005ad00001087983 */ /* 0x004ea80000300800 */
[----:B------:R-:W-:Y:S04]  /*1f590*/  STS.U16 [R10+0x45a00], R19 ;  /* 0x045a00130a007388 */ /* 0x000fe80000000400 */
[----:B------:R-:W-:Y:S04]  /*1f5a0*/  STS.U16 [R10+0x47800], R17 ;  /* 0x047800110a007388 */ /* 0x000fe80000000400 */
[----:B------:R0:W-:Y:S04]  /*1f5b0*/  STS.U16 [R10+0x47a00], R3 ;  /* 0x047a00030a007388 */ /* 0x0001e80000000400 */
[----:B------:R-:W-:Y:S04]  /*1f5c0*/  STS.U16 [R10+0x49800], R16 ;  /* 0x049800100a007388 */ /* 0x000fe80000000400 */
[----:B------:R-:W-:Y:S01]  /*1f5d0*/  STS.U16 [R10+0x49a00], R13 ;  /* 0x049a000d0a007388 */ /* 0x000fe20000000400 */
[----:B0-----:R-:W-:-:S03]  /*1f5e0*/  LOP3.LUT R3, R21, 0x70, RZ, 0x3c, !PT ;  /* 0x0000007015037812 */ /* 0x001fc600078e3cff */
[----:B------:R-:W-:Y:S04]  /*1f5f0*/  STS.U16 [R10+0x4b800], R12 ;  /* 0x04b8000c0a007388 */ /* 0x000fe80000000400 */
[----:B------:R-:W-:Y:S04]  /*1f600*/  STS.U16 [R10+0x4ba00], R18 ;  /* 0x04ba00120a007388 */ /* 0x000fe80000000400 */
[----:B--2---:R-:W-:Y:S04]  /*1f610*/  STS.U16 [R10+0x4d800], R8 ;  /* 0x04d800080a007388 */ /* 0x004fe80000000400 */
[----:B---3--:R-:W-:Y:S04]  /*1f620*/  STS.U16 [R10+0x4da00], R11 ;  /* 0x04da000b0a007388 */ /* 0x008fe80000000400 */
[----:B----4-:R-:W-:Y:S04]  /*1f630*/  STS.U16 [R10+0x4f800], R22 ;  /* 0x04f800160a007388 */ /* 0x010fe80000000400 */
        /* <DEDUP_REMOVED lines=11> */
[----:B------:R-:W-:Y:S04]  /*1f6f0*/  STS.U16 [R3+0x4bc00], R2 ;  /* 0x04bc000203007388 */ /* 0x000fe80000000400 */
[----:B------:R1:W-:Y:S04]  /*1f700*/  STS.U16 [R3+0x4be00], R0 ;  /* 0x04be000003007388 */ /* 0x0003e80000000400 */
[----:B0-----:R-:W0:Y:S04]  /*1f710*/  S2R R15, SR_TID.X ;  /* 0x00000000000f7919 */ /* 0x001e280000002100 */
[----:B-1----:R-:W1:Y:S04]  /*1f720*/  S2R R0, SR_TID.X ;  /* 0x0000000000007919 */ /* 0x002e680000002100 */
[----:B------:R-:W-:Y:S04]  /*1f730*/  STS.U16 [R3+0x4dc00], R20 ;  /* 0x04dc001403007388 */ /* 0x000fe80000000400 */
[----:B------:R-:W-:Y:S04]  /*1f740*/  STS.U16 [R3+0x4de00], R26 ;  /* 0x04de001a03007388 */ /* 0x000fe80000000400 */
[----:B------:R-:W-:Y:S04]  /*1f750*/  STS.U16 [R3+0x4fc00], R28 ;  /* 0x04fc001c03007388 */ /* 0x000fe80000000400 */
[----:B------:R-:W-:Y:S01]  /*1f760*/  STS.U16 [R3+0x4fe00], R14 ;  /* 0x04fe000e03007388 */ /* 0x000fe20000000400 */
[----:B0-----:R-:W-:-:S02]  /*1f770*/  LOP3.LUT R27, R15, 0x7, RZ, 0xc0, !PT ;  /* 0x000000070f1b7812 */ /* 0x001fc400078ec0ff */
[----:B-1----:R-:W-:Y:S02]  /*1f780*/  LOP3.LUT R5, R0, 0x7, RZ, 0xc0, !PT ;  /* 0x0000000700057812 */ /* 0x002fe400078ec0ff */
[----:B------:R-:W-:Y:S02]  /*1f790*/  LOP3.LUT R0, R15, 0xe0, RZ, 0xc0, !PT ;  /* 0x000000e00f007812 */ /* 0x000fe400078ec0ff */
[----:B------:R-:W-:Y:S01]  /*1f7a0*/  SHF.L.U32 R5, R5, 0x4, RZ ;  /* 0x0000000405057819 */ /* 0x000fe200000006ff */
[----:B------:R-:W-:Y:S01]  /*1f7b0*/  IMAD R2, R27, 0x210, RZ ;  /* 0x000002101b027824 */ /* 0x000fe200078e02ff */
[C---:B------:R-:W-:Y:S02]  /*1f7c0*/  LOP3.LUT R29, R15.reuse, 0x10, RZ, 0xc0, !PT ;  /* 0x000000100f1d7812 */ /* 0x040fe400078ec0ff */
[C---:B------:R-:W-:Y:S01]  /*1f7d0*/  SHF.L.U32 R4, R15.reuse, 0x1, RZ ;  /* 0x000000010f047819 */ /* 0x040fe200000006ff */
[----:B------:R-:W-:Y:S01]  /*1f7e0*/  IMAD R0, R0, 0x100, R5 ;  /* 0x0000010000007824 */ /* 0x000fe200078e0205 */
[----:B------:R-:W-:Y:S01]  /*1f7f0*/  LOP3.LUT R15, R15, 0x7, RZ, 0xc0, !PT ;  /* 0x000000070f0f7812 */ /* 0x000fe200078ec0ff */
[----:B------:R-:W-:Y:S01]  /*1f800*/  IMAD.SHL.U32 R29, R29, 0x100, RZ ;  /* 0x000001001d1d7824 */ /* 0x000fe200078e00ff */
[----:B------:R-:W-:-:S02]  /*1f810*/  LOP3.LUT R2, R2, 0x10, R4, 0x78, !PT ;  /* 0x0000001002027812 */ /* 0x000fc400078e7804 */
[----:B------:R-:W-:Y:S02]  /*1f820*/  LOP3.LUT R0, R0, 0x30, R4, 0x78, !PT ;  /* 0x0000003000007812 */ /* 0x000fe400078e7804 */
[----:B------:R-:W-:Y:S01]  /*1f830*/  LOP3.LUT R2, R2, R29, RZ, 0xfc, !PT ;  /* 0x0000001d02027212 */ /* 0x000fe200078efcff */
[----:B------:R-:W-:Y:S01]  /*1f840*/  BAR.SYNC.DEFER_BLOCKING 0x0 ;  /* 0x0000000000007b1d */ /* 0x000fe20000010000 */
[----:B------:R-:W-:-:S05]  /*1f850*/  LEA R0, R15, R0, 0xa ;  /* 0x000000000f007211 */ /* 0x000fca00078e50ff */
[----:B------:R-:W-:Y:S04]  /*1f860*/  LDSM.16.MT88.4 R20, [R2] ;  /* 0x000000000214783b */ /* 0x000fe80000004200 */
[----:B------:R0:W1:Y:S04]  /*1f870*/  LDSM.16.M88.4 R4, [R0+0x40000] ;  /* 0x040000000004783b */ /* 0x0000680000000200 */
[----:B------:R-:W2:Y:S04]  /*1f880*/  LDSM.16.MT88.4 R12, [R2+0x80] ;  /* 0x00008000020c783b */ /* 0x000ea80000004200 */
[----:B------:R-:W3:Y:S04]  /*1f890*/  LDSM.16.MT88.4 R16, [R2+0x2000] ;  /* 0x002000000210783b */ /* 0x000ee80000004200 */
[----:B------:R-:W4:Y:S04]  /*1f8a0*/  LDSM.16.MT88.4 R8, [R2+0x2080] ;  /* 0x002080000208783b */ /* 0x000f280000004200 */
[----:B0-----:R-:W0:Y:S01]  /*1f8b0*/  S2R R0, SR_TID.X ;  /* 0x0000000000007919 */ /* 0x001e220000002100 */
[-C--:B-1----:R-:W-:Y:S08]  /*1f8c0*/  HMMA.16816.F32 R20, R20, R4.reuse, RZ ;  /* 0x000000041414723c */ /* 0x082ff000000018ff */
[----:B--2---:R-:W-:Y:S11]  /*1f8d0*/  HMMA.16816.F32 R12, R12, R4, RZ ;  /* 0x000000040c0c723c */ /* 0x004ff600000018ff */
[----:B------:R-:W-:Y:S05]  /*1f8e0*/  @!UPT UIADD3 URZ, URZ, URZ, URZ ;  /* 0x0000003f3f3ff290 */ /* 0x000fea000fffe03f */
[-C--:B---3--:R-:W-:Y:S01]  /*1f8f0*/  HMMA.16816.F32 R20, R16, R6.reuse, R20 ;  /* 0x000000061014723c */ /* 0x088fe20000001814 */
[----:B------:R-:W-:Y:S07]  /*1f900*/  STL [R1+0x5acc], R4 ;  /* 0x005acc0401007387 */ /* 0x000fee0000100800 */
[----:B----4-:R-:W-:Y:S01]  /*1f910*/  HMMA.16816.F32 R8, R8, R6, R12 ;  /* 0x000000060808723c */ /* 0x010fe2000000180c */
[----:B------:R-:W-:Y:S06]  /*1f920*/  LDSM.16.MT88.4 R16, [R2+0x100] ;  /* 0x000100000210783b */ /* 0x000fec0000004200 */
[----:B------:R-:W-:Y:S01]  /*1f930*/  IMAD R13, R27, 0x210, RZ ;  /* 0x000002101b0d7824 */ /* 0x000fe200078e02ff */
[----:B0-----:R-:W-:-:S04]  /*1f940*/  SHF.L.U32 R12, R0, 0x1, RZ ;  /* 0x00000001000c7819 */ /* 0x001fc800000006ff */
[----:B------:R-:W-:Y:S01]  /*1f950*/  LOP3.LUT R13, R13, 0x10, R12, 0x78, !PT ;  /* 0x000000100d0d7812 */ /* 0x000fe200078e780c */
[----:B------:R-:W-:Y:S03]  /*1f960*/  STL [R1+0x5ac8], R5 ;  /* 0x005ac80501007387 */ /* 0x000fe60000100800 */
[----:B------:R-:W-:Y:S01]  /*1f970*/  LOP3.LUT R13, R13, R29, RZ, 0xfc, !PT ;  /* 0x0000001d0d0d7212 */ /* 0x000fe200078efcff */
[----:B------:R-:W-:Y:S03]  /*1f980*/  STL.64 [R1+0x1a0], R20 ;  /* 0x0001a01401007387 */ /* 0x000fe60000100a00 */
[----:B------:R-:W-:Y:S01]  /*1f990*/  LOP3.LUT R13, R13, 0x20, RZ, 0x3c, !PT ;  /* 0x000000200d0d7812 */ /* 0x000fe200078e3cff */
[----:B------:R-:W-:Y:S04]  /*1f9a0*/  STL.64 [R1+0x1a8], R22 ;  /* 0x0001a81601007387 */ /* 0x000fe80000100a00 */
[----:B------:R-:W-:Y:S04]  /*1f9b0*/  STL.64 [R1+0x1c0], R8 ;  /* 0x0001c00801007387 */ /* 0x000fe80000100a00 */
[----:B------:R-:W-:Y:S04]  /*1f9c0*/  STL.64 [R1+0x1c8], R10 ;  /* 0x0001c80a01007387 */ /* 0x000fe80000100a00 */
[----:B------:R-:W-:Y:S04]  /*1f9d0*/  STL [R1+0x59b4], R6 ;  /* 0x0059b40601007387 */ /* 0x000fe80000100800 */
[----:B------:R-:W-:Y:S04]  /*1f9e0*/  STL [R1+0x59b0], R7 ;  /* 0x0059b00701007387 */ /* 0x000fe80000100800 */
[----:B------:R-:W0:Y:S04]  /*1f9f0*/  LDSM.16.MT88.4 R4, [R2+0x180] ;  /* 0x000180000204783b */ /* 0x000e280000004200 */
[----:B------:R-:W1:Y:S01]  /*1fa00*/  LDSM.16.MT88.4 R8, [R13] ;  /* 0x000000000d08783b */ /* 0x000e620000004200 */
[----:B0-----:R-:W-:Y:S01]  /*1fa10*/  IMAD.MOV.U32 R27, RZ, RZ, R4 ;  /* 0x000000ffff1b7224 */ /* 0x001fe200078e0004 */
[----:B------:R-:W-:Y:S01]  /*1fa20*/  MOV R26, R5 ;  /* 0x00000005001a7202 */ /* 0x000fe20000000f00 */
[----:B-1----:R-:W-:Y:S01]  /*1fa30*/  IMAD.MOV.U32 R4, RZ, RZ, R10 ;  /* 0x000000ffff047224 */ /* 0x002fe200078e000a */
[----:B------:R-:W-:Y:S01]  /*1fa40*/  STL.64 [R1+0x30], R8 ;  /* 0x0000300801007387 */ /* 0x000fe20000100a00 */
[----:B------:R-:W-:-:S03]  /*1fa50*/  MOV R5, R11 ;  /* 0x0000000b00057202 */ /* 0x000fc60000000f00 */
[----:B------:R-:W0:Y:S01]  /*1fa60*/  LDSM.16.MT88.4 R8, [R13+0x80] ;  /* 0x000080000d08783b */ /* 0x000e220000004200 */
[----:B------:R-:W-:Y:S01]  /*1fa70*/  IMAD.MOV.U32 R3, RZ, RZ, R16 ;  /* 0x000000ffff037224 */ /* 0x000fe200078e0010 */
[----:B------:R-:W-:Y:S01]  /*1fa80*/  MOV R23, R17 ;  /* 0x0000001100177202 */ /* 0x000fe20000000f00 */
[----:B------:R-:W-:Y:S01]  /*1fa90*/  IMAD.MOV.U32 R22, RZ, RZ, R18 ;  /* 0x000000ffff167224 */ /* 0x000fe200078e0012 */
[----:B------:R-:W-:Y:S01]  /*1faa0*/  MOV R21, R19 ;  /* 0x0000001300157202 */ /* 0x000fe20000000f00 */
[----:B0-----:R-:W-:Y:S01]  /*1fab0*/  IMAD.MOV.U32 R19, RZ, RZ, R10 ;  /* 0x000000ffff137224 */ /* 0x001fe200078e000a */
[----:B------:R-:W-:Y:S01]  /*1fac0*/  MOV R18, R11 ;  /* 0x0000000b00127202 */ /* 0x000fe20000000f00 */
[----:B------:R-:W-:Y:S01]  /*1fad0*/  IMAD.MOV.U32 R17, RZ, RZ, R8 ;  /* 0x000000ffff117224 */ /* 0x000fe200078e0008 */
[----:B------:R-:W-:Y:S02]  /*1fae0*/  MOV R16, R9 ;  /* 0x0000000900107202 */ /* 0x000fe40000000f00 */
[----:B------:R-:W0:Y:S01]  /*1faf0*/  LDSM.16.MT88.4 R8, [R13+0x100] ;  /* 0x000100000d08783b */ /* 0x000e220000004200 */
[----:B------:R-:W-:Y:S01]  /*1fb00*/  IMAD.MOV.U32 R15, RZ, RZ, R3 ;  /* 0x000000ffff0f7224 */ /* 0x000fe200078e0003 */
[----:B------:R-:W-:-:S02]  /*1fb10*/  LOP3.LUT R14, R0, 0x10, RZ, 0xc0, !PT ;  /* 0x00000010000e7812 */ /* 0x000fc400078ec0ff */
[----:B------:R-:W-:-:S05]  /*1fb20*/  LOP3.LUT R0, R0, 0x7, RZ, 0xc0, !PT ;  /* 0x0000000700007812 */ /* 0x000fca00078ec0ff */
[----:B------:R-:W-:Y:S02]  /*1fb30*/  IMAD R20, R0, 0x210, RZ ;  /* 0x0000021000147824 */ /* 0x000fe400078e02ff */
[----:B------:R-:W-:Y:S01]  /*1fb40*/  IMAD.SHL.U32 R14, R14, 0x100, RZ ;  /* 0x000001000e0e7824 */ /* 0x000fe200078e00ff */
[----:B0-----:R-:W-:Y:S01]  /*1fb50*/  MOV R29, R8 ;  /* 0x00000008001d7202 */ /* 0x001fe20000000f00 */
[----:B------:R-:W-:Y:S01]  /*1fb60*/  IMAD.MOV.U32 R28, RZ, RZ, R9 ;  /* 0x000000ffff1c7224 */ /* 0x000fe200078e0009 */
[----:B------:R-:W-:Y:S01]  /*1fb70*/  MOV R3, R10 ;  /* 0x0000000a00037202 */ /* 0x000fe20000000f00 */
[----:B------:R-:W-:Y:S02]  /*1fb80*/  IMAD.MOV.U32 R2, RZ, RZ, R11 ;  /* 0x000000ffff027224 */ /* 0x000fe400078e000b */
[----:B------:R-:W0:Y:S01]  /*1fb90*/  LDSM.16.MT88.4 R8, [R13+0x180] ;  /* 0x000180000d08783b */ /* 0x000e220000004200 */
[----:B------:R-:W-:-:S04]  /*1fba0*/  LOP3.LUT R20, R20, 0x10, R12, 0x78, !PT ;  /* 0x0000001014147812 */ /* 0x000fc800078e780c */
[----:B------:R-:W-:Y:S01]  /*1fbb0*/  LOP3.LUT R20, R20, R14, RZ, 0xfc, !PT ;  /* 0x0000000e14147212 */ /* 0x000fe200078efcff */
[----:B------:R-:W-:-:S03]  /*1fbc0*/  IMAD.MOV.U32 R25, RZ, RZ, R6 ;  /* 0x000000ffff197224 */ /* 0x000fc600078e0006 */
[----:B------:R-:W-:Y:S02]  /*1fbd0*/  LOP3.LUT R20, R20, 0x40, RZ, 0x3c, !PT ;  /* 0x0000004014147812 */ /* 0x000fe400078e3cff */
[----:B------:R-:W-:Y:S02]  /*1fbe0*/  MOV R24, R7 ;  /* 0x0000000700187202 */ /* 0x000fe40000000f00 */
[----:B0-----:R-:W-:Y:S01]  /*1fbf0*/  MOV R13, R9 ;  /* 0x00000009000d7202 */ /* 0x001fe20000000f00 */
[----:B------:R-:W-:Y:S01]  /*1fc00*/  IMAD.MOV.U32 R12, RZ, RZ, R8 ;  /* 0x000000ffff0c7224 */ /* 0x000fe200078e0008 */
[----:B------:R-:W-:Y:S01]  /*1fc10*/  MOV R7, R10 ;  /* 0x0000000a00077202 */ /* 0x000fe20000000f00 */
[----:B------:R-:W-:Y:S02]  /*1fc20*/  IMAD.MOV.U32 R6, RZ, RZ, R11 ;  /* 0x000000ffff067224 */ /* 0x000fe400078e000b */
[----:B------:R-:W0:Y:S01]  /*1fc30*/  LDSM.16.MT88.4 R8, [R20] ;  /* 0x000000001408783b */ /* 0x000e220000004200 */
[----:B------:R-:W-:-:S03]  /*1fc40*/  IMAD R0, R0, 0x210, RZ ;  /* 0x0000021000007824 */ /* 0x000fc600078e02ff */
[----:B0-----:R0:W-:Y:S04]  /*1fc50*/  STL.64 [R1+0x5a78], R10 ;  /* 0x005a780a01007387 */ /* 0x0011e80000100a00 */
[----:B0-----:R-:W0:Y:S01]  /*1fc60*/  S2R R11, SR_TID.X ;  /* 0x00000000000b7919 */ /* 0x001e220000002100 */
[----:B------:R-:W-:-:S03]  /*1fc70*/  MOV R10, R12 ;  /* 0x0000000c000a7202 */ /* 0x000fc60000000f00 */
[----:B------:R1:W-:Y:S02]  /*1fc80*/  STL.64 [R1+0x5a70], R8 ;  /* 0x005a700801007387 */ /* 0x0003e40000100a00 */
[----:B-1----:R-:W-:Y:S01]  /*1fc90*/  IMAD.MOV.U32 R8, RZ, RZ, R15 ;  /* 0x000000ffff087224 */ /* 0x002fe200078e000f */
[----:B0-----:R-:W-:-:S04]  /*1fca0*/  SHF.L.U32 R11, R11, 0x1, RZ ;  /* 0x000000010b0b7819 */ /* 0x001fc800000006ff */
[----:B------:R-:W-:Y:S01]  /*1fcb0*/  LOP3.LUT R0, R0, 0x10, R11, 0x78, !PT ;  /* 0x0000001000007812 */ /* 0x000fe200078e780b */
[----:B------:R-:W-:-:S03]  /*1fcc0*/  IMAD.MOV.U32 R11, RZ, RZ, R13 ;  /* 0x000000ffff0b7224 */ /* 0x000fc600078e000d */
[----:B------:R-:W-:Y:S02]  /*1fcd0*/  LOP3.LUT R0, R0, R14, RZ, 0xfc, !PT ;  /* 0x0000000e00007212 */ /* 0x000fe400078efcff */
[----:B------:R-:W0:Y:S04]  /*1fce0*/  LDSM.16.MT88.4 R12, [R20+0x80] ;  /* 0x00008000140c783b */ /* 0x000e280000004200 */
[----:B------:R1:W-:Y:S01]  /*1fcf0*/  STL.64 [R1+0x5ac0], R10 ;  /* 0x005ac00a01007387 */ /* 0x0003e20000100a00 */
[----:B------:R-:W-:Y:S01]  /*1fd00*/  MOV R9, R23 ;  /* 0x0000001700097202 */ /* 0x000fe20000000f00 */
[----:B-1----:R-:W-:Y:S01]  /*1fd10*/  IMAD.MOV.U32 R10, RZ, RZ, R22 ;  /* 0x000000ffff0a7224 */ /* 0x002fe200078e0016 */
[----:B------:R-:W-:Y:S01]  /*1fd20*/  MOV R11, R21 ;  /* 0x00000015000b7202 */ /* 0x000fe20000000f00 */
[----:B0-----:R0:W-:Y:S04]  /*1fd30*/  STL.64 [R1+0x5a88], R14 ;  /* 0x005a880e01007387 */ /* 0x0011e80000100a00 */
[----:B------:R1:W-:Y:S01]  /*1fd40*/  STL.64 [R1+0x5a80], R12 ;  /* 0x005a800c01007387 */ /* 0x0003e20000100a00 */
[----:B0-----:R-:W-:Y:S01]  /*1fd50*/  IMAD.MOV.U32 R14, RZ, RZ, R19 ;  /* 0x000000ffff0e7224 */ /* 0x001fe200078e0013 */
[----:B------:R-:W-:Y:S01]  /*1fd60*/  MOV R15, R18 ;  /* 0x00000012000f7202 */ /* 0x000fe20000000f00 */
[----:B-1----:R-:W-:Y:S01]  /*1fd70*/  IMAD.MOV.U32 R12, RZ, RZ, R17 ;  /* 0x000000ffff0c7224 */ /* 0x002fe200078e0011 */
[----:B------:R-:W-:-:S02]  /*1fd80*/  MOV R13, R16 ;  /* 0x00000010000d7202 */ /* 0x000fc40000000f00 */
[----:B------:R-:W0:Y:S04]  /*1fd90*/  LDSM.16.MT88.4 R16, [R20+0x100] ;  /* 0x000100001410783b */ /* 0x000e280000004200 */
[----:B------:R-:W1:Y:S04]  /*1fda0*/  LDSM.16.MT88.4 R20, [R20+0x180] ;  /* 0x000180001414783b */ /* 0x000e680000004200 */
[----:B0-----:R-:W-:Y:S04]  /*1fdb0*/  STL.64 [R1+0x5a98], R18 ;  /* 0x005a981201007387 */ /* 0x001fe80000100a00 */
[----:B------:R-:W-:Y:S04]  /*1fdc0*/  STL.64 [R1+0x5a90], R16 ;  /* 0x005a901001007387 */ /* 0x000fe80000100a00 */
[----:B-1----:R0:W-:Y:S04]  /*1fdd0*/  STL.64 [R1+0x5aa8], R22 ;  /* 0x005aa81601007387 */ /* 0x0021e80000100a00 */
[----:B------:R1:W-:Y:S01]  /*1fde0*/  STL.64 [R1+0x5aa0], R20 ;  /* 0x005aa01401007387 */ /* 0x0003e20000100a00 */
[----:B0-----:R-:W-:Y:S01]  /*1fdf0*/  IMAD.MOV.U32 R22, RZ, RZ, R4 ;  /* 0x000000ffff167224 */ /* 0x001fe200078e0004 */
[----:B------:R-:W-:-:S02]  /*1fe00*/  MOV R23, R5 ;  /* 0x0000000500177202 */ /* 0x000fc40000000f00 */
[----:B-1----:R-:W2:Y:S04]  /*1fe10*/  LDL.LU R20, [R1+0x30] ;  /* 0x0000300001147983 */ /* 0x002ea80000300800 */
[----:B------:R-:W2:Y:S04]  /*1fe20*/  LDL.LU R21, [R1+0x34] ;  /* 0x0000340001157983 */ /* 0x000ea80000300800 */
[----:B------:R-:W3:Y:S04]  /*1fe30*/  LDL.LU R4, [R1+0x5acc] ;  /* 0x005acc0001047983 */ /* 0x000ee80000300800 */
[----:B------:R-:W3:Y:S01]  /*1fe40*/  LDL.LU R5, [R1+0x5ac8] ;  /* 0x005ac80001057983 */ /* 0x000ee20000300800 */
[----:B------:R-:W-:-:S05]  /*1fe50*/  LOP3.LUT R0, R0, 0x60, RZ, 0x3c, !PT ;  /* 0x0000006000007812 */ /* 0x000fca00078e3cff */
[----:B------:R-:W0:Y:S04]  /*1fe60*/  LDSM.16.MT88.4 R16, [R0+0x80] ;  /* 0x000080000010783b */ /* 0x000e280000004200 */
[----:B------:R-:W-:Y:S01]  /*1fe70*/  STL.64 [R1+0x5ab8], R22 ;  /* 0x005ab81601007387 */ /* 0x000fe20000100a00 */
[----:B---3--:R-:W-:Y:S03]  /*1fe80*/  HMMA.16816.F32 R8, R8, R4, RZ ;  /* 0x000000040808723c */ /* 0x008fe600000018ff */
[----:B--2---:R-:W-:Y:S04]  /*1fe90*/  STL.64 [R1+0x5ab0], R20 ;  /* 0x005ab01401007387 */ /* 0x004fe80000100a00 */
[----:B0-----:R-:W-:Y:S04]  /*1fea0*/  STL.64 [R1+0x60], R16 ;  /* 0x0000601001007387 */ /* 0x001fe80000100a00 */
[----:B------:R0:W-:Y:S02]  /*1feb0*/  STL.64 [R1+0x68], R18 ;  /* 0x0000681201007387 */ /* 0x0001e40000100a00 */
[----:B0-----:R-:W-:Y:S01]  /*1fec0*/  IMAD.MOV.U32 R18, RZ, RZ, R14 ;  /* 0x000000ffff127224 */ /* 0x001fe200078e000e */
[----:B------:R-:W-:Y:S01]  /*1fed0*/  MOV R19, R15 ;  /* 0x0000000f00137202 */ /* 0x000fe20000000f00 */
[----:B------:R-:W-:Y:S01]  /*1fee0*/  IMAD.MOV.U32 R14, RZ, RZ, R3 ;  /* 0x000000ffff0e7224 */ /* 0x000fe200078e0003 */
[----:B------:R-:W-:-:S08]  /*1fef0*/  MOV R15, R2 ;  /* 0x00000002000f7202 */ /* 0x000fd00000000f00 */
[----:B------:R-:W-:Y:S01]  /*1ff00*/  IMAD.MOV.U32 R3, RZ, RZ, R10 ;  /* 0x000000ffff037224 */ /* 0x000fe200078e000a */
[----:B------:R-:W-:Y:S02]  /*1ff10*/  MOV R2, R11 ;  /* 0x0000000b00027202 */ /* 0x000fe40000000f00 */
[----:B------:R-:W2:Y:S01]  /*1ff20*/  LDL.LU.64 R10, [R1+0x5ac0] ;  /* 0x005ac000010a7983 */ /* 0x000ea20000300a00 */
[----:B------:R-:W-:Y:S01]  /*1ff30*/  IMAD.MOV.U32 R20, RZ, RZ, R27 ;  /* 0x000000ffff147224 */ /* 0x000fe200078e001b */
[----:B------:R-:W-:Y:S01]  /*1ff40*/  MOV R21, R26 ;  /* 0x0000001a00157202 */ /* 0x000fe20000000f00 */
[----:B------:R-:W-:Y:S01]  /*1ff50*/  IMAD.MOV.U32 R22, RZ, RZ, R25 ;  /* 0x000000ffff167224 */ /* 0x000fe200078e0019 */
[----:B------:R-:W-:Y:S01]  /*1ff60*/  MOV R23, R24 ;  /* 0x0000001800177202 */ /* 0x000fe20000000f00 */
[----:B------:R-:W-:Y:S01]  /*1ff70*/  IMAD.MOV.U32 R16, RZ, RZ, R12 ;  /* 0x000000ffff107224 */ /* 0x000fe200078e000c */
[----:B------:R-:W-:Y:S01]  /*1ff80*/  MOV R17, R13 ;  /* 0x0000000d00117202 */ /* 0x000fe20000000f00 */
[----:B------:R-:W-:Y:S04]  /*1ff90*/  STL [R1+0x59c4], R2 ;  /* 0x0059c40201007387 */ /* 0x000fe80000100800 */
[----:B------:R-:W-:Y:S01]  /*1ffa0*/  HMMA.16816.F32 R20, R20, R4, RZ ;  /* 0x000000041414723c */ /* 0x000fe200000018ff */
[----:B------:R-:W-:Y:S01]  /*1ffb0*/  MOV R13, R28 ;  /* 0x0000001c000d7202 */ /* 0x000fe20000000f00 */
[----:B------:R-:W-:Y:S01]  /*1ffc0*/  IMAD.MOV.U32 R12, RZ, RZ, R29 ;  /* 0x000000ffff0c7224 */ /* 0x000fe200078e001d */
[----:B------:R-:W-:Y:S01]  /*1ffd0*/  MOV R28, R9 ;  /* 0x00000009001c7202 */ /* 0x000fe20000000f00 */
[----:B------:R-:W-:Y:S01]  /*1ffe0*/  IMAD.MOV.U32 R29, RZ, RZ, R8 ;  /* 0x000000ffff1d7224 */ /* 0x000fe200078e0008 */
[----:B------:R-:W-:Y:S04]  /*1fff0*/  STL [R1+0x59c0], R3 ;  /* 0x0059c00301007387 */ /* 0x000fe80000100800 */
[----:B------:R-:W-:Y:S04]  /*20000*/  STL [R1+0x59bc], R28 ;  /* 0x0059bc1c01007387 */ /* 0x000fe80000100800 */
[----:B------:R-:W-:Y:S04]  /*20010*/  STL [R1+0x59b8], R29 ;  /* 0x0059b81d01007387 */ /* 0x000fe80000100800 */
[----:B------:R-:W0:Y:S06]  /*20020*/  LDSM.16.MT88.4 R24, [R0] ;  /* 0x000000000018783b */ /* 0x000e2c0000004200 */
[----:B------:R1:W-:Y:S01]  /*20030*/  STL.64 [R1+0x150], R20 ;  /* 0x0001501401007387 */ /* 0x0003e20000100a00 */
[----:B--2---:R-:W-:Y:S01]  /*20040*/  IMAD.MOV.U32 R8, RZ, RZ, R10 ;  /* 0x000000ffff087224 */ /* 0x004fe200078e000a */
[----:B------:R-:W-:Y:S01]  /*20050*/  MOV R9, R11 ;  /* 0x0000000b00097202 */ /* 0x000fe20000000f00 */
[----:B------:R-:W-:Y:S01]  /*20060*/  IMAD.MOV.U32 R10, RZ, RZ, R7 ;  /* 0x000000ffff0a7224 */ /* 0x000fe200078e0007 */
[----:B------:R-:W-:Y:S01]  /*20070*/  MOV R11, R6 ;  /* 0x00000006000b7202 */ /* 0x000fe20000000f00 */
[----:B------:R-:W-:Y:S01]  /*20080*/  IMAD.MOV.U32 R6, RZ, RZ, R22 ;  /* 0x000000ffff067224 */ /* 0x000fe200078e0016 */
[----:B------:R-:W-:-:S02]  /*20090*/  MOV R7, R23 ;  /* 0x0000001700077202 */ /* 0x000fc40000000f00 */
[----:B------:R-:W2:Y:S04]  /*200a0*/  LDL.LU.64 R22, [R1+0x5ab8] ;  /* 0x005ab80001167983 */ /* 0x000ea80000300a00 */
[----:B-1----:R-:W2:Y:S01]  /*200b0*/  LDL.LU.64 R20, [R1+0x5ab0] ;  /* 0x005ab00001147983 */ /* 0x002ea20000300a00 */
[-C--:B------:R-:W-:Y:S08]  /*200c0*/  HMMA.16816.F32 R16, R16, R4.reuse, RZ ;  /* 0x000000041010723c */ /* 0x080ff000000018ff */
[-C--:B------:R-:W-:Y:S01]  /*200d0*/  HMMA.16816.F32 R12, R12, R4.reuse, RZ ;  /* 0x000000040c0c723c */ /* 0x080fe200000018ff */
[----:B------:R1:W-:Y:S07]  /*200e0*/  STL [R1+0x59cc], R7 ;  /* 0x0059cc0701007387 */ /* 0x0003ee0000100800 */
[-C--:B------:R-:W-:Y:S01]  /*200f0*/  HMMA.16816.F32 R8, R8, R4.reuse, RZ ;  /* 0x000000040808723c */ /* 0x080fe200000018ff */
[----:B------:R3:W-:Y:S07]  /*20100*/  STL [R1+0x59c8], R6 ;  /* 0x0059c80601007387 */ /* 0x0007ee0000100800 */
[----:B-1----:R-:W-:Y:S01]  /*20110*/  IMAD.MOV.U32 R7, RZ, RZ, R18 ;  /* 0x000000ffff077224 */ /* 0x002fe200078e0012 */
[----:B---3--:R-:W-:Y:S01]  /*20120*/  MOV R6, R19 ;  /* 0x0000001300067202 */ /* 0x008fe20000000f00 */
[----:B--2---:R-:W-:Y:S11]  /*20130*/  HMMA.16816.F32 R20, R20, R4, RZ ;  /* 0x000000041414723c */ /* 0x004ff600000018ff */
[----:B------:R-:W-:Y:S11]  /*20140*/  @!UPT UIADD3 URZ, URZ, URZ, URZ ;  /* 0x0000003f3f3ff290 */ /* 0x000ff6000fffe03f */
[----:B------:R-:W-:Y:S02]  /*20150*/  @!UPT UIADD3 URZ, URZ, URZ, URZ ;  /* 0x0000003f3f3ff290 */ /* 0x000fe4000fffe03f */
[----:B------:R-:W-:Y:S01]  /*20160*/  MOV R29, R23 ;  /* 0x00000017001d7202 */ /* 0x000fe20000000f00 */
[----:B------:R-:W-:Y:S01]  /*20170*/  IMAD.MOV.U32 R28, RZ, RZ, R22 ;  /* 0x000000ffff1c7224 */ /* 0x000fe200078e0016 */
[----:B------:R-:W-:Y:S01]  /*20180*/  MOV R3, R21 ;  /* 0x0000001500037202 */ /* 0x000fe20000000f00 */
[----:B------:R-:W-:Y:S01]  /*20190*/  IMAD.MOV.U32 R2, RZ, RZ, R20 ;  /* 0x000000ffff027224 */ /* 0x000fe200078e0014 */
[----:B------:R-:W2:Y:S04]  /*201a0*/  LDL.LU.64 R22, [R1+0x5aa8] ;  /* 0x005aa80001167983 */ /* 0x000ea80000300a00 */
[----:B------:R-:W2:Y:S04]  /*201b0*/  LDL.LU.64 R20, [R1+0x5aa0] ;  /* 0x005aa00001147983 */ /* 0x000ea80000300a00 */
[----:B------:R-:W-:Y:S04]  /*201c0*/  STL [R1+0x59dc], R29 ;  /* 0x0059dc1d01007387 */ /* 0x000fe80000100800 */
[----:B------:R1:W-:Y:S04]  /*201d0*/  STL [R1+0x59d8], R28 ;  /* 0x0059d81c01007387 */ /* 0x0003e80000100800 */
[----:B------:R3:W-:Y:S04]  /*201e0*/  STL [R1+0x59d4], R3 ;  /* 0x0059d40301007387 */ /* 0x0007e80000100800 */
[----:B------:R4:W-:Y:S04]  /*201f0*/  STL [R1+0x59d0], R2 ;  /* 0x0059d00201007387 */ /* 0x0009e80000100800 */
[----:B------:R0:W-:Y:S01]  /*20200*/  STL.64 [R1+0x130], R16 ;  /* 0x0001301001007387 */ /* 0x0001e20000100a00 */
[----:B-1----:R-:W-:Y:S01]  /*20210*/  MOV R28, R13 ;  /* 0x0000000d001c7202 */ /* 0x002fe20000000f00 */
[----:B---3--:R-:W-:-:S02]  /*20220*/  IMAD.MOV.U32 R3, RZ, RZ, R14 ;  /* 0x000000ffff037224 */ /* 0x008fc400078e000e */
[----:B------:R-:W3:Y:S01]  /*20230*/  LDL.LU.64 R18, [R1+0x5a98] ;  /* 0x005a980001127983 */ /* 0x000ee20000300a00 */
[----:B----4-:R-:W-:Y:S01]  /*20240*/  MOV R2, R15 ;  /* 0x0000000f00027202 */ /* 0x010fe20000000f00 */
[----:B------:R-:W-:Y:S02]  /*20250*/  IMAD.MOV.U32 R29, RZ, RZ, R12 ;  /* 0x000000ffff1d7224 */ /* 0x000fe400078e000c */
[----:B0-----:R-:W3:Y:S04]  /*20260*/  LDL.LU.64 R16, [R1+0x5a90] ;  /* 0x005a900001107983 */ /* 0x001ee80000300a00 */
[----:B------:R0:W-:Y:S04]  /*20270*/  STL [R1+0x59e4], R6 ;  /* 0x0059e40601007387 */ /* 0x0001e80000100800 */
[----:B------:R1:W-:Y:S04]  /*20280*/  STL [R1+0x59e0], R7 ;  /* 0x0059e00701007387 */ /* 0x0003e80000100800 */
[----:B------:R-:W4:Y:S04]  /*20290*/  LDL.LU.64 R14, [R1+0x5a88] ;  /* 0x005a8800010e7983 */ /* 0x000f280000300a00 */
[----:B------:R-:W4:Y:S04]  /*202a0*/  LDL.LU.64 R12, [R1+0x5a80] ;  /* 0x005a8000010c7983 */ /* 0x000f280000300a00 */
[----:B------:R-:W-:Y:S01]  /*202b0*/  STL [R1+0x59f4], R2 ;  /* 0x0059f40201007387 */ /* 0x000fe20000100800 */
[----:B0-----:R-:W-:-:S03]  /*202c0*/  IMAD.MOV.U32 R6, RZ, RZ, R10 ;  /* 0x000000ffff067224 */ /* 0x001fc600078e000a */
[----:B------:R-:W-:Y:S01]  /*202d0*/  STL [R1+0x59f0], R3 ;  /* 0x0059f00301007387 */ /* 0x000fe20000100800 */
[----:B-1----:R-:W-:-:S03]  /*202e0*/  MOV R7, R11 ;  /* 0x0000000b00077202 */ /* 0x002fc60000000f00 */
[----:B------:R-:W-:Y:S04]  /*202f0*/  STL [R1+0x59ec], R28 ;  /* 0x0059ec1c01007387 */ /* 0x000fe80000100800 */
[----:B------:R-:W-:Y:S04]  /*20300*/  STL [R1+0x59e8], R29 ;  /* 0x0059e81d01007387 */ /* 0x000fe80000100800 */
[----:B------:R0:W-:Y:S04]  /*20310*/  STL.64 [R1+0x110], R8 ;  /* 0x0001100801007387 */ /* 0x0001e80000100a00 */
[----:B------:R-:W2:Y:S04]  /*20320*/  LDL.LU.64 R10, [R1+0x5a78] ;  /* 0x005a7800010a7983 */ /* 0x000ea80000300a00 */
[----:B0-----:R-:W2:Y:S04]  /*20330*/  LDL.LU.64 R8, [R1+0x5a70] ;  /* 0x005a700001087983 */ /* 0x001ea80000300a00 */
[----:B------:R-:W-:Y:S04]  /*20340*/  STL [R1+0x59fc], R7 ;  /* 0x0059fc0701007387 */ /* 0x000fe80000100800 */
[----:B------:R-:W-:Y:S01]  /*20350*/  STL [R1+0x59f8], R6 ;  /* 0x0059f80601007387 */ /* 0x000fe20000100800 */
[-C--:B--2---:R-:W-:Y:S11]  /*20360*/  HMMA.16816.F32 R8, R8, R4.reuse, RZ ;  /* 0x000000040808723c */ /* 0x084ff600000018ff */
[----:B------:R-:W-:Y:S11]  /*20370*/  @!UPT UIADD3 URZ, URZ, URZ, URZ ;  /* 0x0000003f3f3ff290 */ /* 0x000ff6000fffe03f */
[----:B------:R-:W-:Y:S02]  /*20380*/  @!UPT UIADD3 URZ, URZ, URZ, URZ ;  /* 0x0000003f3f3ff290 */ /* 0x000fe4000fffe03f */
[----:B------:R-:W-:Y:S01]  /*20390*/  IMAD.MOV.U32 R2, RZ, RZ, R8 ;  /* 0x000000ffff027224 */ /* 0x000fe200078e0008 */
[----:B------:R-:W-:Y:S01]  /*203a0*/  MOV R3, R9 ;  /* 0x0000000900037202 */ /* 0x000fe20000000f00 */
[----:B------:R-:W-:Y:S01]  /*203b0*/  IMAD.MOV.U32 R28, RZ, RZ, R10 ;  /* 0x000000ffff1c7224 */ /* 0x000fe200078e000a */
[----:B------:R-:W-:Y:S02]  /*203c0*/  MOV R29, R11 ;  /* 0x0000000b001d7202 */ /* 0x000fe40000000f00 */
[-C--:B----4-:R-:W-:Y:S03]  /*203d0*/  HMMA.16816.F32 R8, R12, R4.reuse, RZ ;  /* 0x000000040c08723c */ /* 0x090fe600000018ff */
[----:B------:R-:W-:Y:S04]  /*203e0*/  STL [R1+0x5a0c], R29 ;  /* 0x005a0c1d01007387 */ /* 0x000fe80000100800 */
[----:B------:R-:W-:Y:S04]  /*203f0*/  STL [R1+0x5a08], R28 ;  /* 0x005a081c01007387 */ /* 0x000fe80000100800 */
[----:B------:R-:W-:Y:S04]  /*20400*/  STL [R1+0x5a04], R2 ;  /* 0x005a040201007387 */ /* 0x000fe80000100800 */
[----:B------:R-:W-:Y:S04]  /*20410*/  STL [R1+0x5a00], R3 ;  /* 0x005a000301007387 */ /* 0x000fe80000100800 */
[----:B------:R-:W2:Y:S04]  /*20420*/  LDL.LU R12, [R1+0x60] ;  /* 0x00006000010c7983 */ /* 0x000ea80000300800 */
[----:B------:R-:W-:Y:S04]  /*20430*/  STL.64 [R1+0xf0], R8 ;  /* 0x0000f00801007387 */ /* 0x000fe80000100a00 */
[----:B------:R3:W-:Y:S04]  /*20440*/  STL.64 [R1+0xf8], R10 ;  /* 0x0000f80a01007387 */ /* 0x0007e80000100a00 */
[----:B------:R-:W2:Y:S04]  /*20450*/  LDL.LU R13, [R1+0x64] ;  /* 0x00006400010d7983 */ /* 0x000ea80000300800 */
[----:B------:R-:W2:Y:S04]  /*20460*/  LDL.LU R14, [R1+0x68] ;  /* 0x00006800010e7983 */ /* 0x000ea80000300800 */
[----:B------:R-:W2:Y:S01]  /*20470*/  LDL.LU R15, [R1+0x6c] ;  /* 0x00006c00010f7983 */ /* 0x000ea20000300800 */
[-C--:B---3--:R-:W-:Y:S11]  /*20480*/  HMMA.16816.F32 R8, R16, R4.reuse, RZ ;  /* 0x000000041008723c */ /* 0x088ff600000018ff */
[----:B------:R-:W-:Y:S11]  /*20490*/  @!UPT UIADD3 URZ, URZ, URZ, URZ ;  /* 0x0000003f3f3ff290 */ /* 0x000ff6000fffe03f */
[----:B------:R-:W-:Y:S01]  /*204a0*/  @!UPT UIADD3 URZ, URZ, URZ, URZ ;  /* 0x0000003f3f3ff290 */ /* 0x000fe2000fffe03f */
[----:B------:R-:W-:Y:S04]  /*204b0*/  STL.64 [R1+0xe0], R8 ;  /* 0x0000e00801007387 */ /* 0x000fe80000100a00 */
[----:B------:R0:W-:Y:S02]  /*204c0*/  STL.64 [R1+0xe8], R10 ;  /* 0x0000e80a01007387 */ /* 0x0001e40000100a00 */
[-C--:B0-----:R-:W-:Y:S02]  /*204d0*/  HMMA.16816.F32 R8, R24, R4.reuse, RZ ;  /* 0x000000041808723c */ /* 0x081fe400000018ff */
[----:B------:R-:W0:Y:S06]  /*204e0*/  LDSM.16.MT88.4 R24, [R0+0x100] ;  /* 0x000100000018783b */ /* 0x000e2c0000004200 */
[----:B------:R-:W-:Y:S01]  /*204f0*/  HMMA.16816.F32 R16, R20, R4, RZ ;  /* 0x000000041410723c */ /* 0x000fe200000018ff */
[----:B------:R-:W1:Y:S11]  /*20500*/  S2R R29, SR_TID.X ;  /* 0x00000000001d7919 */ /* 0x000e760000002100 */
[----:B------:R-:W-:Y:S11]  /*20510*/  @!UPT UIADD3 URZ, URZ, URZ, URZ ;  /* 0x0000003f3f3ff290 */ /* 0x000ff6000fffe03f */
[----:B------:R-:W-:Y:S04]  /*20520*/  STL.64 [R1+0xc0], R16 ;  /* 0x0000c01001007387 */ /* 0x000fe80000100a00 */
[----:B------:R-:W-:Y:S04]  /*20530*/  STL.64 [R1+0xc8], R18 ;  /* 0x0000c81201007387 */ /* 0x000fe80000100a00 */
[----:B0-----:R-:W-:Y:S04]  /*20540*/  STL.64 [R1+0x59a8], R26 ;  /* 0x0059a81a01007387 */ /* 0x001fe80000100a00 */
[----:B------:R-:W-:Y:S04]  /*20550*/  STL.64 [R1+0xb0], R8 ;  /* 0x0000b00801007387 */ /* 0x000fe80000100a00 */
[----:B------:R-:W-:Y:S04]  /*20560*/  STL.64 [R1+0xb8], R10 ;  /* 0x0000b80a01007387 */ /* 0x000fe80000100a00 */
[----:B------:R-:W0:Y:S01]  /*20570*/  LDSM.16.MT88.4 R8, [R0+0x180] ;  /* 0x000180000008783b */ /* 0x000e220000004200 */
[----:B-1----:R-:W-:-:S02]  /*20580*/  LOP3.LUT R6, R29, 0x7, RZ, 0xc0, !PT ;  /* 0x000000071d067812 */ /* 0x002fc400078ec0ff */
[C---:B------:R-:W-:Y:S01]  /*20590*/  LOP3.LUT R7, R29.reuse, 0x10, RZ, 0xc0, !PT ;  /* 0x000000101d077812 */ /* 0x040fe200078ec0ff */
[----:B------:R-:W-:Y:S02]  /*205a0*/  IMAD.SHL.U32 R29, R29, 0x2, RZ ;  /* 0x000000021d1d7824 */ /* 0x000fe400078e00ff */
[----:B------:R-:W-:Y:S01]  /*205b0*/  IMAD R6, R6, 0x210, RZ ;  /* 0x0000021006067824 */ /* 0x000fe200078e02ff */
[----:B------:R-:W-:-:S04]  /*205c0*/  SHF.L.U32 R7, R7, 0x8, RZ ;  /* 0x0000000807077819 */ /* 0x000fc800000006ff */
[----:B------:R-:W-:Y:S01]  /*205d0*/  LOP3.LUT R6, R6, 0x10, R29, 0x78, !PT ;  /* 0x0000001006067812 */ /* 0x000fe200078e781d */
[----:B------:R-:W-:Y:S03]  /*205e0*/  STL.64 [R1+0x59a0], R24 ;  /* 0x0059a01801007387 */ /* 0x000fe60000100a00 */
[----:B------:R-:W-:Y:S01]  /*205f0*/  LOP3.LUT R6, R6, R7, RZ, 0xfc, !PT ;  /* 0x0000000706067212 */ /* 0x000fe200078efcff */
[----:B0-----:R-:W-:Y:S04]  /*20600*/  STL [R1+0x5a1c], R8 ;  /* 0x005a1c0801007387 */ /* 0x001fe80000100800 */
[----:B------:R-:W-:Y:S04]  /*20610*/  STL [R1+0x5a18], R9 ;  /* 0x005a180901007387 */ /* 0x000fe80000100800 */
[----:B------:R-:W-:Y:S04]  /*20620*/  STL [R1+0x5a14], R10 ;  /* 0x005a140a01007387 */ /* 0x000fe80000100800 */
[----:B------:R-:W-:Y:S04]  /*20630*/  STL [R1+0x5a10], R11 ;  /* 0x005a100b01007387 */ /* 0x000fe80000100800 */
[----:B------:R-:W0:Y:S04]  /*20640*/  LDSM.16.MT88.4 R8, [R6+0x2100] ;  /* 0x002100000608783b */ /* 0x000e280000004200 */
[----:B------:R-:W1:Y:S01]  /*20650*/  S2R R7, SR_TID.X ;  /* 0x0000000000077919 */ /* 0x000e620000002100 */
[----:B0-----:R-:W-:Y:S01]  /*20660*/  IMAD.MOV.U32 R23, RZ, RZ, R8 ;  /* 0x000000ffff177224 */ /* 0x001fe200078e0008 */
[----:B------:R-:W-:Y:S01]  /*20670*/  MOV R22, R9 ;  /* 0x0000000900167202 */ /* 0x000fe20000000f00 */
[----:B------:R-:W-:Y:S01]  /*20680*/  IMAD.MOV.U32 R21, RZ, RZ, R10 ;  /* 0x000000ffff157224 */ /* 0x000fe200078e000a */
[----:B------:R-:W-:-:S02]  /*20690*/  MOV R20, R11 ;  /* 0x0000000b00147202 */ /* 0x000fc40000000f00 */
[----:B------:R-:W0:Y:S01]  /*206a0*/  LDSM.16.MT88.4 R8, [R6+0x2180] ;  /* 0x002180000608783b */ /* 0x000e220000004200 */
[C---:B-1----:R-:W-:Y:S01]  /*206b0*/  LOP3.LUT R16, R7.reuse, 0x7, RZ, 0xc0, !PT ;  /* 0x0000000707107812 */ /* 0x042fe200078ec0ff */
[C---:B------:R-:W-:Y:S01]  /*206c0*/  IMAD.SHL.U32 R17, R7.reuse, 0x2, RZ ;  /* 0x0000000207117824 */ /* 0x040fe200078e00ff */
[----:B------:R-:W-:-:S03]  /*206d0*/  LOP3.LUT R18, R7, 0x10, RZ, 0xc0, !PT ;  /* 0x0000001007127812 */ /* 0x000fc600078ec0ff */
[----:B------:R-:W-:Y:S01]  /*206e0*/  IMAD R19, R16, 0x210, RZ ;  /* 0x0000021010137824 */ /* 0x000fe200078e02ff */
[----:B------:R-:W-:-:S04]  /*206f0*/  SHF.L.U32 R18, R18, 0x8, RZ ;  /* 0x0000000812127819 */ /* 0x000fc800000006ff */
[----:B------:R-:W-:-:S04]  /*20700*/  LOP3.LUT R19, R19, 0x10, R17, 0x78, !PT ;  /* 0x0000001013137812 */ /* 0x000fc800078e7811 */
[----:B------:R-:W-:Y:S01]  /*20710*/  LOP3.LUT R19, R19, R18, RZ, 0xfc, !PT ;  /* 0x0000001213137212 */ /* 0x000fe200078efcff */
[----:B------:R-:W-:Y:S03]  /*20720*/  STL [R1+0x5a24], R4 ;  /* 0x005a240401007387 */ /* 0x000fe60000100800 */
[----:B------:R-:W-:Y:S01]  /*20730*/  LOP3.LUT R19, R19, 0x20, RZ, 0x3c, !PT ;  /* 0x0000002013137812 */ /* 0x000fe200078e3cff */
[----:B------:R-:W-:Y:S01]  /*20740*/  STL [R1+0x5a20], R5 ;  /* 0x005a200501007387 */ /* 0x000fe20000100800 */
[----:B0-----:R-:W-:Y:S01]  /*20750*/  IMAD.MOV.U32 R27, RZ, RZ, R8 ;  /* 0x000000ffff1b7224 */ /* 0x001fe200078e0008 */
[----:B------:R-:W-:Y:S01]  /*20760*/  MOV R26, R9 ;  /* 0x00000009001a7202 */ /* 0x000fe20000000f00 */
[----:B------:R-:W-:Y:S01]  /*20770*/  IMAD.MOV.U32 R25, RZ, RZ, R10 ;  /* 0x000000ffff197224 */ /* 0x000fe200078e000a */
[----:B------:R-:W-:Y:S02]  /*20780*/  MOV R24, R11 ;  /* 0x0000000b00187202 */ /* 0x000fe40000000f00 */
[----:B------:R-:W0:Y:S01]  /*20790*/  LDSM.16.MT88.4 R8, [R19+0x2000] ;  /* 0x002000001308783b */ /* 0x000e220000004200 */
[----:B--2---:R-:W-:Y:S11]  /*207a0*/  HMMA.16816.F32 R12, R12, R4, RZ ;  /* 0x000000040c0c723c */ /* 0x004ff600000018ff */
[----:B------:R-:W-:Y:S11]  /*207b0*/  @!UPT UIADD3 URZ, URZ, URZ, URZ ;  /* 0x0000003f3f3ff290 */ /* 0x000ff6000fffe03f */
[----:B------:R-:W-:Y:S01]  /*207c0*/  @!UPT UIADD3 URZ, URZ, URZ, URZ ;  /* 0x0000003f3f3ff290 */ /* 0x000fe2000fffe03f */
[----:B------:R-:W-:Y:S04]  /*207d0*/  STL.64 [R1+0x5848], R14 ;  /* 0x0058480e01007387 */ /* 0x000fe80000100a00 */
[----:B------:R-:W-:Y:S04]  /*207e0*/  STL.64 [R1+0x5840], R12 ;  /* 0x0058400c01007387 */ /* 0x000fe80000100a00 */
[----:B------:R-:W1:Y:S01]  /*207f0*/  LDSM.16.MT88.4 R12, [R19+0x2080] ;  /* 0x00208000130c783b */ /* 0x000e620000004200 */
[----:B0-----:R-:W-:Y:S01]  /*20800*/  IMAD.MOV.U32 R7, RZ, RZ, R10 ;  /* 0x000000ffff077224 */ /* 0x001fe200078e000a */
[----:B------:R-:W-:-:S02]  /*20810*/  MOV R6, R11 ;  /* 0x0000000b00067202 */ /* 0x000fc40000000f00 */
[----:B------:R-:W-:Y:S04]  /*20820*/  STL [R1+0x5a34], R20 ;  /* 0x005a341401007387 */ /* 0x000fe80000100800 */
[----:B------:R-:W-:Y:S01]  /*20830*/  STL [R1+0x5a30], R21 ;  /* 0x005a301501007387 */ /* 0x000fe20000100800 */
[----:B-1----:R-:W-:Y:S01]  /*20840*/  IMAD.MOV.U32 R10, RZ, RZ, R12 ;  /* 0x000000ffff0a7224 */ /* 0x002fe200078e000c */
[----:B------:R-:W-:Y:S01]  /*20850*/  MOV R11, R13 ;  /* 0x0000000d000b7202 */ /* 0x000fe20000000f00 */
[----:B------:R-:W-:Y:S01]  /*20860*/  IMAD.MOV.U32 R29, RZ, RZ, R14 ;  /* 0x000000ffff1d7224 */ /* 0x000fe200078e000e */
[----:B------:R-:W-:Y:S02]  /*20870*/  MOV R28, R15 ;  /* 0x0000000f001c7202 */ /* 0x000fe40000000f00 */
[----:B------:R-:W0:Y:S01]  /*20880*/  LDSM.16.MT88.4 R12, [R19+0x2100] ;  /* 0x00210000130c783b */ /* 0x000e220000004200 */
[----:B------:R-:W-:-:S03]  /*20890*/  MOV R3, R9 ;  /* 0x0000000900037202 */ /* 0x000fc60000000f00 */
[----:B------:R-:W-:Y:S01]  /*208a0*/  STL [R1+0x5a2c], R22 ;  /* 0x005a2c1601007387 */ /* 0x000fe20000100800 */
[----:B------:R-:W-:-:S03]  /*208b0*/  IMAD.MOV.U32 R2, RZ, RZ, R8 ;  /* 0x000000ffff027224 */ /* 0x000fc600078e0008 */
        /* <DEDUP_REMOVED lines=8> */
[----:B------:R-:W-:Y:S01]  /*20940*/  STL [R1+0x5a48], R2 ;  /* 0x005a480201007387 */ /* 0x000fe20000100800 */
[----:B0-----:R-:W-:Y:S01]  /*20950*/  IMAD.MOV.U32 R8, RZ, RZ, R14 ;  /* 0x000000ffff087224 */ /* 0x001fe200078e000e */
[----:B------:R-:W-:-:S02]  /*20960*/  MOV R9, R15 ;  /* 0x0000000f00097202 */ /* 0x000fc40000000f00 */
[----:B------:R-:W-:Y:S04]  /*20970*/  STL [R1+0x5a64], R28 ;  /* 0x005a641c01007387 */ /* 0x000fe80000100800 */
[----:B------:R-:W-:Y:S04]  /*20980*/  STL [R1+0x5a60], R29 ;  /* 0x005a601d01007387 */ /* 0x000fe80000100800 */
[----:B------:R-:W-:Y:S04]  /*20990*/  STL [R1+0x5a5c], R11 ;  /* 0x005a5c0b01007387 */ /* 0x000fe80000100800 */
[----:B------:R-:W-:Y:S04]  /*209a0*/  STL [R1+0x5a58], R10 ;  /* 0x005a580a01007387 */ /* 0x000fe80000100800 */
[----:B------:R-:W-:Y:S04]  /*209b0*/  STL.64 [R1+0x5a68], R8 ;  /* 0x005a680801007387 */ /* 0x000fe80000100a00 */
[----:B------:R-:W0:Y:S01]  /*209c0*/  LDSM.16.MT88.4 R8, [R19+0x2180] ;  /* 0x002180001308783b */ /* 0x000e220000004200 */
[----:B------:R-:W-:-:S05]  /*209d0*/  IMAD R15, R16, 0x210, RZ ;  /* 0x00000210100f7824 */ /* 0x000fca00078e02ff */
[----:B------:R-:W-:-:S04]  /*209e0*/  LOP3.LUT R15, R15, 0x10, R17, 0x78, !PT ;  /* 0x000000100f0f7812 */ /* 0x000fc800078e7811 */
[----:B------:R-:W-:-:S04]  /*209f0*/  LOP3.LUT R15, R15, R18, RZ, 0xfc, !PT ;  /* 0x000000120f0f7212 */ /* 0x000fc800078efcff */
[----:B------:R-:W-:Y:S01]  /*20a00*/  LOP3.LUT R15, R15, 0x40, RZ, 0x3c, !PT ;  /* 0x000000400f0f7812 */ /* 0x000fe200078e3cff */
[----:B0-----:R-:W-:Y:S01]  /*20a10*/  IMAD.MOV.U32 R20, RZ, RZ, R8 ;  /* 0x000000ffff147224 */ /* 0x001fe200078e0008 */
[----:B------:R-:W-:Y:S01]  /*20a20*/  MOV R21, R9 ;  /* 0x0000000900157202 */ /* 0x000fe20000000f00 */
[----:B------:R-:W-:Y:S01]  /*20a30*/  IMAD.MOV.U32 R22, RZ, RZ, R10 ;  /* 0x000000ffff167224 */ /* 0x000fe200078e000a */
[----:B------:R-:W-:Y:S02]  /*20a40*/  MOV R23, R11 ;  /* 0x0000000b00177202 */ /* 0x000fe40000000f00 */
[----:B------:R-:W0:Y:S02]  /*20a50*/  LDSM.16.MT88.4 R8, [R15+0x2000] ;  /* 0x002000000f08783b */ /* 0x000e240000004200 */
[----:B0-----:R-:W-:Y:S01]  /*20a60*/  IMAD.MOV.U32 R24, RZ, RZ, R8 ;  /* 0x000000ffff187224 */ /* 0x001fe200078e0008 */
[----:B------:R-:W-:Y:S01]  /*20a70*/  MOV R25, R9 ;  /* 0x0000000900197202 */ /* 0x000fe20000000f00 */
[----:B------:R-:W-:Y:S01]  /*20a80*/  IMAD.MOV.U32 R26, RZ, RZ, R10 ;  /* 0x000000ffff1a7224 */ /* 0x000fe200078e000a */
[----:B------:R-:W-:-:S02]  /*20a90*/  MOV R27, R11 ;  /* 0x0000000b001b7202 */ /* 0x000fc40000000f00 */
[----:B------:R-:W0:Y:S01]  /*20aa0*/  LDSM.16.MT88.4 R8, [R15+0x2080] ;  /* 0x002080000f08783b */ /* 0x000e220000004200 */
[----:B------:R-:W-:Y:S01]  /*20ab0*/  IMAD.MOV.U32 R4, RZ, RZ, R12 ;  /* 0x000000ffff047224 */ /* 0x000fe200078e000c */
[----:B------:R-:W-:Y:S01]  /*20ac0*/  MOV R5, R13 ;  /* 0x0000000d00057202 */ /* 0x000fe20000000f00 */
[----:B0-----:R-:W-:Y:S01]  /*20ad0*/  IMAD.MOV.U32 R19, RZ, RZ, R8 ;  /* 0x000000ffff137224 */ /* 0x001fe200078e0008 */
[----:B------:R-:W-:Y:S01]  /*20ae0*/  MOV R18, R9 ;  /* 0x0000000900127202 */ /* 0x000fe20000000f00 */
[----:B------:R-:W-:Y:S01]  /*20af0*/  IMAD.MOV.U32 R17, RZ, RZ, R10 ;  /* 0x000000ffff117224 */ /* 0x000fe200078e000a */
[----:B------:R-:W-:Y:S02]  /*20b00*/  MOV R16, R11 ;  /* 0x0000000b00107202 */ /* 0x000fe40000000f00 */
[----:B------:R-:W0:Y:S04]  /*20b10*/  LDSM.16.MT88.4 R8, [R15+0x2100] ;  /* 0x002100000f08783b */ /* 0x000e280000004200 */
[----:B------:R-:W1:Y:S01]  /*20b20*/  LDSM.16.MT88.4 R12, [R15+0x2180] ;  /* 0x002180000f0c783b */ /* 0x000e620000004200 */
[----:B0-----:R-:W-:Y:S01]  /*20b30*/  IMAD.MOV.U32 R3, RZ, RZ, R10 ;  /* 0x000000ffff037224 */ /* 0x001fe200078e000a */
[----:B------:R-:W-:Y:S01]  /*20b40*/  MOV R2, R11 ;  /* 0x0000000b00027202 */ /* 0x000fe20000000f00 */
[----:B-1----:R-:W-:Y:S01]  /*20b50*/  IMAD.MOV.U32 R28, RZ, RZ, R12 ;  /* 0x000000ffff1c7224 */ /* 0x002fe200078e000c */
[----:B------:R-:W-:Y:S01]  /*20b60*/  MOV R29, R13 ;  /* 0x0000000d001d7202 */ /* 0x000fe20000000f00 */
[----:B------:R-:W-:Y:S01]  /*20b70*/  IMAD.MOV.U32 R11, RZ, RZ, R14 ;  /* 0x000000ffff0b7224 */ /* 0x000fe200078e000e */
[----:B------:R-:W-:-:S02]  /*20b80*/  MOV R10, R15 ;  /* 0x0000000f000a7202 */ /* 0x000fc40000000f00 */
[----:B------:R-:W0:Y:S01]  /*20b90*/  LDSM.16.MT88.4 R12, [R0+0x2000] ;  /* 0x00200000000c783b */ /* 0x000e220000004200 */
[----:B------:R-:W-:Y:S01]  /*20ba0*/  IMAD.MOV.U32 R6, RZ, RZ, R8 ;  /* 0x000000ffff067224 */ /* 0x000fe200078e0008 */
[----:B------:R-:W-:Y:S02]  /*20bb0*/  MOV R7, R9 ;  /* 0x0000000900077202 */ /* 0x000fe40000000f00 */
[----:B------:R-:W2:Y:S04]  /*20bc0*/  LDL.LU.64 R8, [R1+0x5a68] ;  /* 0x005a680001087983 */ /* 0x000ea80000300a00 */
[----:B0-----:R0:W-:Y:S04]  /*20bd0*/  STL.64 [R1+0x5868], R14 ;  /* 0x0058680e01007387 */ /* 0x0011e80000100a00 */
[----:B------:R1:W-:Y:S01]  /*20be0*/  STL.64 [R1+0x5860], R12 ;  /* 0x0058600c01007387 */ /* 0x0003e20000100a00 */
[----:B0-----:R-:W-:Y:S01]  /*20bf0*/  IMAD.MOV.U32 R14, RZ, RZ, R11 ;  /* 0x000000ffff0e7224 */ /* 0x001fe200078e000b */
[----:B------:R-:W-:Y:S01]  /*20c00*/  MOV R15, R10 ;  /* 0x0000000a000f7202 */ /* 0x000fe20000000f00 */
[----:B-1----:R-:W-:Y:S01]  /*20c10*/  IMAD.MOV.U32 R12, RZ, RZ, R28 ;  /* 0x000000ffff0c7224 */ /* 0x002fe200078e001c */
[----:B------:R-:W-:Y:S01]  /*20c20*/  MOV R13, R29 ;  /* 0x0000001d000d7202 */ /* 0x000fe20000000f00 */
[----:B------:R-:W3:Y:S04]  /*20c30*/  LDL.LU R28, [R1+0x5a64] ;  /* 0x005a6400011c7983 */ /* 0x000ee80000300800 */
[----:B------:R-:W4:Y:S04]  /*20c40*/  LDL.LU R29, [R1+0x5a60] ;  /* 0x005a6000011d7983 */ /* 0x000f280000300800 */
[----:B------:R-:W2:Y:S04]  /*20c50*/  LDL.LU R11, [R1+0x5a5c] ;  /* 0x005a5c00010b7983 */ /* 0x000ea80000300800 */
[----:B------:R-:W2:Y:S04]  /*20c60*/  LDL.LU R10, [R1+0x5a58] ;  /* 0x005a5800010a7983 */ /* 0x000ea80000300800 */
[----:B------:R0:W-:Y:S04]  /*20c70*/  STL.64 [R1+0x5888], R14 ;  /* 0x0058880e01007387 */ /* 0x0001e80000100a00 */
[----:B------:R1:W-:Y:S01]  /*20c80*/  STL.64 [R1+0x5880], R12 ;  /* 0x0058800c01007387 */ /* 0x0003e20000100a00 */
[----:B0-----:R-:W-:Y:S01]  /*20c90*/  IMAD.MOV.U32 R14, RZ, RZ, R3 ;  /* 0x000000ffff0e7224 */ /* 0x001fe200078e0003 */
[----:B------:R-:W-:Y:S01]  /*20ca0*/  MOV R15, R2 ;  /* 0x00000002000f7202 */ /* 0x000fe20000000f00 */
[----:B-1----:R-:W-:Y:S01]  /*20cb0*/  IMAD.MOV.U32 R12, RZ, RZ, R6 ;  /* 0x000000ffff0c7224 */ /* 0x002fe200078e0006 */
[----:B------:R-:W-:Y:S01]  /*20cc0*/  MOV R13, R7 ;  /* 0x00000007000d7202 */ /* 0x000fe20000000f00 */
[----:B------:R-:W2:Y:S04]  /*20cd0*/  LDL.LU R6, [R1+0x5a54] ;  /* 0x005a540001067983 */ /* 0x000ea80000300800 */
[----:B------:R-:W2:Y:S04]  /*20ce0*/  LDL.LU R7, [R1+0x5a50] ;  /* 0x005a500001077983 */ /* 0x000ea80000300800 */
[----:B------:R-:W2:Y:S04]  /*20cf0*/  LDL.LU R3, [R1+0x5a4c] ;  /* 0x005a4c0001037983 */ /* 0x000ea80000300800 */
[----:B------:R-:W2:Y:S04]  /*20d00*/  LDL.LU R2, [R1+0x5a48] ;  /* 0x005a480001027983 */ /* 0x000ea80000300800 */
[----:B------:R0:W-:Y:S04]  /*20d10*/  STL.64 [R1+0x58a8], R14 ;  /* 0x0058a80e01007387 */ /* 0x0001e80000100a00 */
[----:B------:R1:W-:Y:S01]  /*20d20*/  STL.64 [R1+0x58a0], R12 ;  /* 0x0058a00c01007387 */ /* 0x0003e20000100a00 */
[----:B0-----:R-:W-:Y:S01]  /*20d30*/  IMAD.MOV.U32 R14, RZ, RZ, R17 ;  /* 0x000000ffff0e7224 */ /* 0x001fe200078e0011 */
[----:B------:R-:W-:Y:S01]  /*20d40*/  MOV R15, R16 ;  /* 0x00000010000f7202 */ /* 0x000fe20000000f00 */
[----:B-1----:R-:W-:Y:S01]  /*20d50*/  IMAD.MOV.U32 R12, RZ, RZ, R19 ;  /* 0x000000ffff0c7224 */ /* 0x002fe200078e0013 */
[----:B------:R-:W-:-:S02]  /*20d60*/  MOV R13, R18 ;  /* 0x00000012000d7202 */ /* 0x000fc40000000f00 */
[----:B------:R-:W0:Y:S04]  /*20d70*/  LDSM.16.MT88.4 R16, [R0+0x2080] ;  /* 0x002080000010783b */ /* 0x000e280000004200 */
[----:B------:R-:W-:Y:S04]  /*20d80*/  STL.64 [R1+0x58c8], R14 ;  /* 0x0058c80e01007387 */ /* 0x000fe80000100a00 */
[----:B------:R-:W-:Y:S04]  /*20d90*/  STL.64 [R1+0x58c0], R12 ;  /* 0x0058c00c01007387 */ /* 0x000fe80000100a00 */
[----:B0-----:R-:W-:Y:S04]  /*20da0*/  STL.64 [R1+0x5858], R18 ;  /* 0x0058581201007387 */ /* 0x001fe80000100a00 */
[----:B------:R0:W-:Y:S04]  /*20db0*/  STL.64 [R1+0x5850], R16 ;  /* 0x0058501001007387 */ /* 0x0001e80000100a00 */
[----:B0-----:R-:W2:Y:S04]  /*20dc0*/  LDL.LU R16, [R1+0xb0] ;  /* 0x0000b00001107983 */ /* 0x001ea80000300800 */
[----:B------:R-:W2:Y:S04]  /*20dd0*/  LDL.LU R17, [R1+0xb4] ;  /* 0x0000b40001117983 */ /* 0x000ea80000300800 */
[----:B------:R-:W2:Y:S04]  /*20de0*/  LDL.LU R18, [R1+0xb8] ;  /* 0x0000b80001127983 */ /* 0x000ea80000300800 */
[----:B------:R-:W2:Y:S01]  /*20df0*/  LDL.LU R19, [R1+0xbc] ;  /* 0x0000bc0001137983 */ /* 0x000ea20000300800 */
[----:B------:R-:W-:Y:S01]  /*20e00*/  IMAD.MOV.U32 R12, RZ, RZ, R24 ;  /* 0x000000ffff0c7224 */ /* 0x000fe200078e0018 */
[----:B------:R-:W-:Y:S01]  /*20e10*/  MOV R15, R27 ;  /* 0x0000001b000f7202 */ /* 0x000fe20000000f00 */
[----:B------:R-:W-:Y:S01]  /*20e20*/  IMAD.MOV.U32 R14, RZ, RZ, R26 ;  /* 0x000000ffff0e7224 */ /* 0x000fe200078e001a */
[----:B------:R-:W3:Y:S01]  /*20e30*/  LDL.LU R24, [R1+0x5a44] ;  /* 0x005a440001187983 */ /* 0x000ee20000300800 */
[----:B------:R-:W-:-:S03]  /*20e40*/  MOV R13, R25 ;  /* 0x00000019000d7202 */ /* 0x000fc60000000f00 */
[----:B------:R-:W3:Y:S04]  /*20e50*/  LDL.LU R25, [R1+0x5a40] ;  /* 0x005a400001197983 */ /* 0x000ee80000300800 */
[----:B------:R-:W3:Y:S04]  /*20e60*/  LDL.LU R26, [R1+0x5a3c] ;  /* 0x005a3c00011a7983 */ /* 0x000ee80000300800 */
[----:B------:R-:W3:Y:S04]  /*20e70*/  LDL.LU R27, [R1+0x5a38] ;  /* 0x005a3800011b7983 */ /* 0x000ee80000300800 */
[----:B------:R0:W-:Y:S04]  /*20e80*/  STL.64 [R1+0x58e8], R14 ;  /* 0x0058e80e01007387 */ /* 0x0001e80000100a00 */
[----:B------:R1:W-:Y:S01]  /*20e90*/  STL.64 [R1+0x58e0], R12 ;  /* 0x0058e00c01007387 */ /* 0x0003e20000100a00 */
[----:B0-----:R-:W-:Y:S01]  /*20ea0*/  IMAD.MOV.U32 R14, RZ, RZ, R22 ;  /* 0x000000ffff0e7224 */ /* 0x001fe200078e0016 */
[----:B------:R-:W-:Y:S01]  /*20eb0*/  MOV R15, R23 ;  /* 0x00000017000f7202 */ /* 0x000fe20000000f00 */
[----:B-1----:R-:W-:Y:S01]  /*20ec0*/  IMAD.MOV.U32 R12, RZ, RZ, R20 ;  /* 0x000000ffff0c7224 */ /* 0x002fe200078e0014 */
[----:B------:R-:W-:Y:S01]  /*20ed0*/  MOV R13, R21 ;  /* 0x00000015000d7202 */ /* 0x000fe20000000f00 */
[----:B------:R-:W3:Y:S04]  /*20ee0*/  LDL.LU R20, [R1+0x5a34] ;  /* 0x005a340001147983 */ /* 0x000ee80000300800 */
[----:B------:R-:W3:Y:S04]  /*20ef0*/  LDL.LU R21, [R1+0x5a30] ;  /* 0x005a300001157983 */ /* 0x000ee80000300800 */
[----:B------:R-:W3:Y:S04]  /*20f00*/  LDL.LU R22, [R1+0x5a2c] ;  /* 0x005a2c0001167983 */ /* 0x000ee80000300800 */
[----:B------:R-:W3:Y:S04]  /*20f10*/  LDL.LU R23, [R1+0x5a28] ;  /* 0x005a280001177983 */ /* 0x000ee80000300800 */
[----:B------:R-:W-:Y:S04]  /*20f20*/  STL.64 [R1+0x5908], R14 ;  /* 0x0059080e01007387 */ /* 0x000fe80000100a00 */
[----:B------:R-:W-:Y:S04]  /*20f30*/  STL.64 [R1+0x5900], R12 ;  /* 0x0059000c01007387 */ /* 0x000fe80000100a00 */
[----:B--2---:R-:W-:Y:S04]  /*20f40*/  STL.64 [R1+0x5878], R18 ;  /* 0x0058781201007387 */ /* 0x004fe80000100a00 */
        /* <DEDUP_REMOVED lines=22> */
[----:B---3--:R-:W-:Y:S01]  /*210b0*/  MOV R15, R28 ;  /* 0x0000001c000f7202 */ /* 0x008fe20000000f00 */
[----:B----4-:R-:W-:Y:S01]  /*210c0*/  IMAD.MOV.U32 R14, RZ, RZ, R29 ;  /* 0x000000ffff0e7224 */ /* 0x010fe200078e001d */
[----:B------:R-:W3:Y:S01]  /*210d0*/  LDL.LU R10, [R1+0x5a14] ;  /* 0x005a1400010a7983 */ /* 0x000ee20000300800 */
[----:B------:R-:W-:-:S03]  /*210e0*/  MOV R13, R11 ;  /* 0x0000000b000d7202 */ /* 0x000fc60000000f00 */
[----:B------:R-:W3:Y:S04]  /*210f0*/  LDL.LU R11, [R1+0x5a10] ;  /* 0x005a1000010b7983 */ /* 0x000ee80000300800 */
[----:B------:R-:W4:Y:S04]  /*21100*/  LDL.LU R29, [R1+0x5a0c] ;  /* 0x005a0c00011d7983 */ /* 0x000f280000300800 */
[----:B------:R-:W3:Y:S04]  /*21110*/  LDL.LU R28, [R1+0x5a08] ;  /* 0x005a0800011c7983 */ /* 0x000ee80000300800 */
[----:B------:R-:W-:Y:S04]  /*21120*/  STL.64 [R1+0x5948], R14 ;  /* 0x0059480e01007387 */ /* 0x000fe80000100a00 */
[----:B------:R0:W-:Y:S02]  /*21130*/  STL.64 [R1+0x5940], R12 ;  /* 0x0059400c01007387 */ /* 0x0001e40000100a00 */
[----:B0-----:R-:W-:Y:S01]  /*21140*/  IMAD.MOV.U32 R12, RZ, RZ, R2 ;  /* 0x000000ffff0c7224 */ /* 0x001fe200078e0002 */
[----:B------:R-:W-:Y:S01]  /*21150*/  MOV R13, R3 ;  /* 0x00000003000d7202 */ /* 0x000fe20000000f00 */
[----:B------:R-:W-:Y:S01]  /*21160*/  IMAD.MOV.U32 R14, RZ, RZ, R7 ;  /* 0x000000ffff0e7224 */ /* 0x000fe200078e0007 */
[----:B------:R-:W-:Y:S01]  /*21170*/  MOV R15, R6 ;  /* 0x00000006000f7202 */ /* 0x000fe20000000f00 */
[----:B--2---:R-:W-:Y:S04]  /*21180*/  STL.64 [R1+0x58b8], R18 ;  /* 0x0058b81201007387 */ /* 0x004fe80000100a00 */
[----:B------:R0:W-:Y:S04]  /*21190*/  STL.64 [R1+0x58b0], R16 ;  /* 0x0058b01001007387 */ /* 0x0001e80000100a00 */
[----:B0-----:R-:W2:Y:S04]  /*211a0*/  LDL.LU R16, [R1+0xf0] ;  /* 0x0000f00001107983 */ /* 0x001ea80000300800 */
[----:B------:R-:W2:Y:S04]  /*211b0*/  LDL.LU R17, [R1+0xf4] ;  /* 0x0000f40001117983 */ /* 0x000ea80000300800 */
[----:B------:R-:W2:Y:S04]  /*211c0*/  LDL.LU R18, [R1+0xf8] ;  /* 0x0000f80001127983 */ /* 0x000ea80000300800 */
[----:B------:R-:W2:Y:S04]  /*211d0*/  LDL.LU R19, [R1+0xfc] ;  /* 0x0000fc0001137983 */ /* 0x000ea80000300800 */
[----:B------:R-:W3:Y:S04]  /*211e0*/  LDL.LU R2, [R1+0x5a04] ;  /* 0x005a040001027983 */ /* 0x000ee80000300800 */
[----:B------:R-:W3:Y:S04]  /*211f0*/  LDL.LU R3, [R1+0x5a00] ;  /* 0x005a000001037983 */ /* 0x000ee80000300800 */
[----:B------:R-:W3:Y:S04]  /*21200*/  LDL.LU R7, [R1+0x59fc] ;  /* 0x0059fc0001077983 */ /* 0x000ee80000300800 */
[----:B------:R-:W4:Y:S04]  /*21210*/  LDL.LU R6, [R1+0x59f8] ;  /* 0x0059f80001067983 */ /* 0x000f280000300800 */
[----:B------:R0:W-:Y:S04]  /*21220*/  STL.64 [R1+0x5968], R14 ;  /* 0x0059680e01007387 */ /* 0x0001e80000100a00 */
[----:B------:R1:W-:Y:S01]  /*21230*/  STL.64 [R1+0x5960], R12 ;  /* 0x0059600c01007387 */ /* 0x0003e20000100a00 */
[----:B0-----:R-:W-:Y:S01]  /*21240*/  IMAD.MOV.U32 R14, RZ, RZ, R25 ;  /* 0x000000ffff0e7224 */ /* 0x001fe200078e0019 */
[----:B------:R-:W-:Y:S01]  /*21250*/  MOV R15, R24 ;  /* 0x00000018000f7202 */ /* 0x000fe20000000f00 */
[----:B-1----:R-:W-:Y:S01]  /*21260*/  IMAD.MOV.U32 R12, RZ, RZ, R27 ;  /* 0x000000ffff0c7224 */ /* 0x002fe200078e001b */
[----:B------:R-:W-:-:S02]  /*21270*/  MOV R13, R26 ;  /* 0x0000001a000d7202 */ /* 0x000fc40000000f00 */
[----:B------:R-:W0:Y:S04]  /*21280*/  LDSM.16.MT88.4 R24, [R0+0x2180] ;  /* 0x002180000018783b */ /* 0x000e280000004200 */
[----:B--2---:R3:W-:Y:S04]  /*21290*/  STL.64 [R1+0x58d8], R18 ;  /* 0x0058d81201007387 */ /* 0x0047e80000100a00 */
[----:B------:R1:W-:Y:S01]  /*212a0*/  STL.64 [R1+0x58d0], R16 ;  /* 0x0058d01001007387 */ /* 0x0003e20000100a00 */
[----:B---3--:R-:W-:Y:S01]  /*212b0*/  IMAD.MOV.U32 R18, RZ, RZ, R28 ;  /* 0x000000ffff127224 */ /* 0x008fe200078e001c */
[----:B----4-:R-:W-:Y:S01]  /*212c0*/  MOV R19, R29 ;  /* 0x0000001d00137202 */ /* 0x010fe20000000f00 */
[----:B-1----:R-:W-:Y:S01]  /*212d0*/  IMAD.MOV.U32 R16, RZ, RZ, R2 ;  /* 0x000000ffff107224 */ /* 0x002fe200078e0002 */
[----:B------:R-:W-:Y:S01]  /*212e0*/  MOV R17, R3 ;  /* 0x0000000300117202 */ /* 0x000fe20000000f00 */
[----:B------:R-:W2:Y:S04]  /*212f0*/  LDL.LU R2, [R1+0x59f4] ;  /* 0x0059f40001027983 */ /* 0x000ea80000300800 */
[----:B------:R-:W3:Y:S04]  /*21300*/  LDL.LU R3, [R1+0x59f0] ;  /* 0x0059f00001037983 */ /* 0x000ee80000300800 */
[----:B------:R-:W4:Y:S04]  /*21310*/  LDL.LU R28, [R1+0x59ec] ;  /* 0x0059ec00011c7983 */ /* 0x000f280000300800 */
[----:B------:R-:W4:Y:S04]  /*21320*/  LDL.LU R29, [R1+0x59e8] ;  /* 0x0059e800011d7983 */ /* 0x000f280000300800 */
[----:B------:R-:W-:Y:S04]  /*21330*/  STL.64 [R1+0x5988], R14 ;  /* 0x0059880e01007387 */ /* 0x000fe80000100a00 */
[----:B------:R-:W-:Y:S04]  /*21340*/  STL.64 [R1+0x5980], R12 ;  /* 0x0059800c01007387 */ /* 0x000fe80000100a00 */
[----:B------:R-:W-:Y:S04]  /*21350*/  STL.64 [R1+0x58f8], R18 ;  /* 0x0058f81201007387 */ /* 0x000fe80000100a00 */
[----:B------:R1:W-:Y:S04]  /*21360*/  STL.64 [R1+0x58f0], R16 ;  /* 0x0058f01001007387 */ /* 0x0003e80000100a00 */
[----:B-1----:R-:W4:Y:S04]  /*21370*/  LDL.LU R16, [R1+0x110] ;  /* 0x0001100001107983 */ /* 0x002f280000300800 */
[----:B------:R-:W4:Y:S01]  /*21380*/  LDL.LU R17, [R1+0x114] ;  /* 0x0001140001117983 */ /* 0x000f220000300800 */
[----:B------:R-:W-:Y:S01]  /*21390*/  IMAD.MOV.U32 R18, RZ, RZ, R6 ;  /* 0x000000ffff127224 */ /* 0x000fe200078e0006 */
[----:B------:R-:W-:-:S02]  /*213a0*/  MOV R19, R7 ;  /* 0x0000000700137202 */ /* 0x000fc40000000f00 */
[----:B------:R-:W4:Y:S04]  /*213b0*/  LDL.LU R6, [R1+0x59e4] ;  /* 0x0059e40001067983 */ /* 0x000f280000300800 */
[----:B------:R-:W4:Y:S04]  /*213c0*/  LDL.LU R7, [R1+0x59e0] ;  /* 0x0059e00001077983 */ /* 0x000f280000300800 */
[----:B------:R2:W-:Y:S02]  /*213d0*/  STL.64 [R1+0x5918], R18 ;  /* 0x0059181201007387 */ /* 0x0005e40000100a00 */
[----:B--2---:R-:W-:Y:S01]  /*213e0*/  MOV R19, R2 ;  /* 0x0000000200137202 */ /* 0x004fe20000000f00 */
[----:B---3--:R-:W-:Y:S01]  /*213f0*/  IMAD.MOV.U32 R18, RZ, RZ, R3 ;  /* 0x000000ffff127224 */ /* 0x008fe200078e0003 */
[----:B----4-:R1:W-:Y:S02]  /*21400*/  STL.64 [R1+0x5910], R16 ;  /* 0x0059101001007387 */ /* 0x0103e40000100a00 */
[----:B-1----:R-:W-:Y:S01]  /*21410*/  IMAD.MOV.U32 R16, RZ, RZ, R29 ;  /* 0x000000ffff107224 */ /* 0x002fe200078e001d */
[----:B------:R-:W-:Y:S01]  /*21420*/  MOV R17, R28 ;  /* 0x0000001c00117202 */ /* 0x000fe20000000f00 */
[----:B------:R-:W2:Y:S04]  /*21430*/  LDL.LU R29, [R1+0x59dc] ;  /* 0x0059dc00011d7983 */ /* 0x000ea80000300800 */
[----:B------:R-:W3:Y:S04]  /*21440*/  LDL.LU R28, [R1+0x59d8] ;  /* 0x0059d800011c7983 */ /* 0x000ee80000300800 */
[----:B------:R-:W4:Y:S04]  /*21450*/  LDL.LU R3, [R1+0x59d4] ;  /* 0x0059d40001037983 */ /* 0x000f280000300800 */
[----:B------:R-:W4:Y:S04]  /*21460*/  LDL.LU R2, [R1+0x59d0] ;  /* 0x0059d00001027983 */ /* 0x000f280000300800 */
        /* <DEDUP_REMOVED lines=25> */
[----:B------:R-:W4:Y:S01]  /*21600*/  LDL.LU R7, [R1+0x59b0] ;  /* 0x0059b00001077983 */ /* 0x000f220000300800 */
[----:B------:R-:W-:Y:S01]  /*21610*/  IMAD.MOV.U32 R12, RZ, RZ, R23 ;  /* 0x000000ffff0c7224 */ /* 0x000fe200078e0017 */
[----:B------:R-:W-:Y:S02]  /*21620*/  MOV R13, R22 ;  /* 0x00000016000d7202 */ /* 0x000fe40000000f00 */
[----:B------:R2:W-:Y:S01]  /*21630*/  STL.64 [R1+0x5998], R18 ;  /* 0x0059981201007387 */ /* 0x0005e20000100a00 */
[----:B------:R-:W-:Y:S01]  /*21640*/  IMAD.MOV.U32 R14, RZ, RZ, R21 ;  /* 0x000000ffff0e7224 */ /* 0x000fe200078e0015 */
[----:B------:R-:W-:-:S02]  /*21650*/  MOV R15, R20 ;  /* 0x00000014000f7202 */ /* 0x000fc40000000f00 */
[----:B------:R-:W1:Y:S01]  /*21660*/  LDSM.16.MT88.4 R20, [R0+0x2100] ;  /* 0x002100000014783b */ /* 0x000e620000004200 */
[----:B--2---:R-:W-:Y:S01]  /*21670*/  MOV R19, R2 ;  /* 0x0000000200137202 */ /* 0x004fe20000000f00 */
[----:B---3--:R-:W-:Y:S02]  /*21680*/  IMAD.MOV.U32 R18, RZ, RZ, R3 ;  /* 0x000000ffff127224 */ /* 0x008fe400078e0003 */
[----:B----4-:R2:W-:Y:S02]  /*21690*/  STL.64 [R1+0x5990], R16 ;  /* 0x0059901001007387 */ /* 0x0105e40000100a00 */
[----:B--2---:R-:W-:Y:S01]  /*216a0*/  IMAD.MOV.U32 R16, RZ, RZ, R29 ;  /* 0x000000ffff107224 */ /* 0x004fe200078e001d */
[----:B------:R-:W-:-:S07]  /*216b0*/  MOV R17, R28 ;  /* 0x0000001c00117202 */ /* 0x000fce0000000f00 */
[-C--:B------:R-:W-:Y:S01]  /*216c0*/  HMMA.16816.F32 R12, R12, R6.reuse, R16 ;  /* 0x000000060c0c723c */ /* 0x080fe20000001810 */
[----:B0-----:R-:W-:Y:S04]  /*216d0*/  STL.64 [R1+0xd0], R24 ;  /* 0x0000d01801007387 */ /* 0x001fe80000100a00 */
[----:B------:R0:W-:Y:S04]  /*216e0*/  STL.64 [R1+0xd8], R26 ;  /* 0x0000d81a01007387 */ /* 0x0001e80000100a00 */
[----:B0-----:R-:W2:Y:S04]  /*216f0*/  LDL.LU.64 R26, [R1+0x59a8] ;  /* 0x0059a800011a7983 */ /* 0x001ea80000300a00 */
[----:B------:R-:W2:Y:S04]  /*21700*/  LDL.LU.64 R24, [R1+0x59a0] ;  /* 0x0059a00001187983 */ /* 0x000ea80000300a00 */
[----:B------:R-:W3:Y:S07]  /*21710*/  LDL.LU.64 R18, [R1+0x5998] ;  /* 0x0059980001127983 */ /* 0x000eee0000300a00 */
[----:B------:R-:W-:Y:S01]  /*21720*/  IMAD.MOV.U32 R29, RZ, RZ, R14 ;  /* 0x000000ffff1d7224 */ /* 0x000fe200078e000e */
[----:B------:R-:W-:Y:S01]  /*21730*/  MOV R2, R15 ;  /* 0x0000000f00027202 */ /* 0x000fe20000000f00 */
[----:B------:R-:W3:Y:S04]  /*21740*/  LDL.LU.64 R16, [R1+0x5990] ;  /* 0x0059900001107983 */ /* 0x000ee80000300a00 */
[----:B------:R0:W-:Y:S04]  /*21750*/  STL.64 [R1+0x190], R12 ;  /* 0x0001900c01007387 */ /* 0x0001e80000100a00 */
[----:B------:R-:W3:Y:S04]  /*21760*/  LDL.LU.64 R14, [R1+0x5988] ;  /* 0x00598800010e7983 */ /* 0x000ee80000300a00 */
[----:B0-----:R-:W3:Y:S02]  /*21770*/  LDL.LU.64 R12, [R1+0x5980] ;  /* 0x00598000010c7983 */ /* 0x001ee40000300a00 */
[-C--:B---3--:R-:W-:Y:S02]  /*21780*/  HMMA.16816.F32 R12, R12, R6.reuse, R16 ;  /* 0x000000060c0c723c */ /* 0x088fe40000001810 */
[----:B------:R-:W3:Y:S04]  /*21790*/  LDL.LU.64 R18, [R1+0x5978] ;  /* 0x0059780001127983 */ /* 0x000ee80000300a00 */
[----:B------:R-:W3:Y:S11]  /*217a0*/  LDL.LU.64 R16, [R1+0x5970] ;  /* 0x0059700001107983 */ /* 0x000ef60000300a00 */
[----:B------:R-:W-:Y:S06]  /*217b0*/  @!UPT UIADD3 URZ, URZ, URZ, URZ ;  /* 0x0000003f3f3ff290 */ /* 0x000fec000fffe03f */
[----:B------:R-:W-:Y:S04]  /*217c0*/  STL.64 [R1+0x180], R12 ;  /* 0x0001800c01007387 */ /* 0x000fe80000100a00 */
[----:B------:R0:W-:Y:S04]  /*217d0*/  STL.64 [R1+0x188], R14 ;  /* 0x0001880e01007387 */ /* 0x0001e80000100a00 */
[----:B0-----:R-:W3:Y:S04]  /*217e0*/  LDL.LU.64 R14, [R1+0x5968] ;  /* 0x00596800010e7983 */ /* 0x001ee80000300a00 */
[----:B------:R-:W3:Y:S02]  /*217f0*/  LDL.LU.64 R12, [R1+0x5960] ;  /* 0x00596000010c7983 */ /* 0x000ee40000300a00 */
        /* <DEDUP_REMOVED lines=64> */
[----:B---3--:R-:W-:Y:S02]  /*21c00*/  HMMA.16816.F32 R12, R12, R6, R16 ;  /* 0x000000060c0c723c */ /* 0x008fe40000001810 */
[----:B------:R-:W3:Y:S04]  /*21c10*/  LDL.LU.64 R18, [R1+0x5858] ;  /* 0x0058580001127983 */ /* 0x000ee80000300a00 */
[----:B------:R-:W3:Y:S11]  /*21c20*/  LDL.LU.64 R16, [R1+0x5850] ;  /* 0x0058500001107983 */ /* 0x000ef60000300a00 */
[----:B------:R-:W-:Y:S06]  /*21c30*/  @!UPT UIADD3 URZ, URZ, URZ, URZ ;  /* 0x0000003f3f3ff290 */ /* 0x000fec000fffe03f */
[----:B------:R-:W-:Y:S04]  /*21c40*/  STL.64 [R1+0xf0], R12 ;  /* 0x0000f00c01007387 */ /* 0x000fe80000100a00 */
[----:B------:R0:W-:Y:S04]  /*21c50*/  STL.64 [R1+0xf8], R14 ;  /* 0x0000f80e01007387 */ /* 0x0001e80000100a00 */
[----:B0-----:R-:W3:Y:S04]  /*21c60*/  LDL.LU.64 R14, [R1+0x5848] ;  /* 0x00584800010e7983 */ /* 0x001ee80000300a00 */
[----:B------:R-:W3:Y:S01]  /*21c70*/  LDL.LU.64 R12, [R1+0x5840] ;  /* 0x00584000010c7983 */ /* 0x000ee20000300a00 */
[----:B--2---:R-:W-:Y:S11]  /*21c80*/  HMMA.16816.F32 R24, R24, R4, RZ ;  /* 0x000000041818723c */ /* 0x004ff600000018ff */
[----:B------:R-:W-:Y:S11]  /*21c90*/  @!UPT UIADD3 URZ, URZ, URZ, URZ ;  /* 0x0000003f3f3ff290 */ /* 0x000ff6000fffe03f */
[----:B------:R-:W-:Y:S02]  /*21ca0*/  @!UPT UIADD3 URZ, URZ, URZ, URZ ;  /* 0x0000003f3f3ff290 */ /* 0x000fe4000fffe03f */
[-C--:B-1----:R-:W-:Y:S08]  /*21cb0*/  HMMA.16816.F32 R20, R20, R6.reuse, R24 ;  /* 0x000000061414723c */ /* 0x082ff00000001818 */
[----:B---3--:R-:W-:Y:S11]  /*21cc0*/  HMMA.16816.F32 R16, R16, R6, R12 ;  /* 0x000000061010723c */ /* 0x008ff6000000180c */
[----:B------:R-:W-:Y:S11]  /*21cd0*/  @!UPT UIADD3 URZ, URZ, URZ, URZ ;  /* 0x0000003f3f3ff290 */ /* 0x000ff6000fffe03f */
[----:B------:R-:W-:Y:S01]  /*21ce0*/  @!UPT UIADD3 URZ, URZ, URZ, URZ ;  /* 0x0000003f3f3ff290 */ /* 0x000fe2000fffe03f */
[----:B------:R-:W-:Y:S04]  /*21cf0*/  STL.64 [R1+0xe0], R16 ;  /* 0x0000e01001007387 */ /* 0x000fe80000100a00 */
[----:B------:R0:W-:Y:S04]  /*21d00*/  STL.64 [R1+0xe8], R18 ;  /* 0x0000e81201007387 */ /* 0x0001e80000100a00 */
[----:B------:R-:W-:Y:S04]  /*21d10*/  STL.64 [R1+0xc0], R20 ;  /* 0x0000c01401007387 */ /* 0x000fe80000100a00 */
[----:B------:R-:W2:Y:S04]  /*21d20*/  LDL.LU R24, [R1+0xd0] ;  /* 0x0000d00001187983 */ /* 0x000ea80000300800 */
[----:B------:R-:W2:Y:S04]  /*21d30*/  LDL.LU R25, [R1+0xd4] ;  /* 0x0000d40001197983 */ /* 0x000ea80000300800 */
[----:B------:R-:W2:Y:S04]  /*21d40*/  LDL.LU R26, [R1+0xd8] ;  /* 0x0000d800011a7983 */ /* 0x000ea80000300800 */
[----:B------:R-:W2:Y:S01]  /*21d50*/  LDL.LU R27, [R1+0xdc] ;  /* 0x0000dc00011b7983 */ /* 0x000ea20000300800 */
[----:B------:R-:W-:Y:S03]  /*21d60*/  HMMA.16816.F32 R8, R8, R4, RZ ;  /* 0x000000040808723c */ /* 0x000fe600000018ff */
[----:B------:R-:W1:Y:S04]  /*21d70*/  S2R R4, SR_TID.X ;  /* 0x0000000000047919 */ /* 0x000e680000002100 */
[----:B------:R-:W3:Y:S01]  /*21d80*/  S2R R5, SR_TID.X ;  /* 0x0000000000057919 */ /* 0x000ee20000002100 */
[C---:B-1----:R-:W-:Y:S01]  /*21d90*/  LOP3.LUT R15, R4.reuse, 0x7, RZ, 0xc0, !PT ;  /* 0x00000007040f7812 */ /* 0x042fe200078ec0ff */
[----:B------:R-:W-:Y:S01]  /*21da0*/  IMAD.SHL.U32 R14, R4, 0x2, RZ ;  /* 0x00000002040e7824 */ /* 0x000fe200078e00ff */
[----:B---3--:R-:W-:-:S03]  /*21db0*/  LOP3.LUT R13, R5, 0x10, RZ, 0xc0, !PT ;  /* 0x00000010050d7812 */ /* 0x008fc600078ec0ff */
[----:B0-----:R-:W-:Y:S01]  /*21dc0*/  IMAD R19, R15, 0x210, RZ ;  /* 0x000002100f137824 */ /* 0x001fe200078e02ff */
[----:B------:R-:W-:Y:S02]  /*21dd0*/  LOP3.LUT R5, R4, 0x7, RZ, 0xc0, !PT ;  /* 0x0000000704057812 */ /* 0x000fe400078ec0ff */
[----:B------:R-:W-:Y:S02]  /*21de0*/  SHF.L.U32 R13, R13, 0x8, RZ ;  /* 0x000000080d0d7819 */ /* 0x000fe400000006ff */
[----:B------:R-:W-:Y:S01]  /*21df0*/  LOP3.LUT R19, R19, 0x10, R14, 0x78, !PT ;  /* 0x0000001013137812 */ /* 0x000fe200078e780e */
[----:B------:R-:W-:-:S03]  /*21e00*/  IMAD.SHL.U32 R12, R5, 0x10, RZ ;  /* 0x00000010050c7824 */ /* 0x000fc600078e00ff */
[----:B------:R-:W-:Y:S02]  /*21e10*/  LOP3.LUT R19, R19, R13, RZ, 0xfc, !PT ;  /* 0x0000000d13137212 */ /* 0x000fe400078efcff */
[----:B------:R-:W-:Y:S01]  /*21e20*/  LOP3.LUT R13, R4, 0xe0, RZ, 0xc0, !PT ;  /* 0x000000e0040d7812 */ /* 0x000fe200078ec0ff */
[----:B------:R-:W-:Y:S01]  /*21e30*/  IMAD.MOV.U32 R28, RZ, RZ, R22 ;  /* 0x000000ffff1c7224 */ /* 0x000fe200078e0016 */
[----:B------:R-:W-:-:S05]  /*21e40*/  MOV R3, R23 ;  /* 0x0000001700037202 */ /* 0x000fca0000000f00 */
[----:B------:R-:W-:Y:S04]  /*21e50*/  STL [R1+0x579c], R3 ;  /* 0x00579c0301007387 */ /* 0x000fe80000100800 */
[----:B------:R-:W-:Y:S01]  /*21e60*/  STL [R1+0x5798], R28 ;  /* 0x0057981c01007387 */ /* 0x000fe20000100800 */
[----:B------:R-:W-:-:S04]  /*21e70*/  LEA R18, R13, R12, 0x8 ;  /* 0x0000000c0d127211 */ /* 0x000fc800078e40ff */
[----:B------:R-:W-:-:S05]  /*21e80*/  LOP3.LUT R18, R18, 0x30, R14, 0x78, !PT ;  /* 0x0000003012127812 */ /* 0x000fca00078e780e */
[----:B------:R-:W-:-:S05]  /*21e90*/  IMAD R18, R15, 0x400, R18 ;  /* 0x000004000f127824 */ /* 0x000fca00078e0212 */
[----:B------:R-:W-:Y:S01]  /*21ea0*/  LOP3.LUT R18, R18, 0x40, RZ, 0x3c, !PT ;  /* 0x0000004012127812 */ /* 0x000fe200078e3cff */
[----:B--2---:R-:W-:Y:S04]  /*21eb0*/  HMMA.16816.F32 R4, R24, R6, R8 ;  /* 0x000000061804723c */ /* 0x004fe80000001808 */
[----:B------:R-:W-:Y:S11]  /*21ec0*/  LDSM.16.M88.4 R8, [R18+0x40000] ;  /* 0x040000001208783b */ /* 0x000ff60000000200 */
[----:B------:R-:W-:Y:S08]  /*21ed0*/  @!UPT UIADD3 URZ, URZ, URZ, URZ ;  /* 0x0000003f3f3ff290 */ /* 0x000ff0000fffe03f */
[----:B------:R-:W-:Y:S04]  /*21ee0*/  STL.64 [R1+0x5680], R6 ;  /* 0x0056800601007387 */ /* 0x000fe80000100a00 */
[----:B------:R-:W-:Y:S04]  /*21ef0*/  STL.64 [R1+0x5678], R4 ;  /* 0x0056780401007387 */ /* 0x000fe80000100a00 */
[----:B------:R-:W0:Y:S02]  /*21f00*/  LDSM.16.MT88.4 R4, [R19+0x4000] ;  /* 0x004000001304783b */ /* 0x000e240000004200 */
[----:B0-----:R-:W-:Y:S01]  /*21f10*/  MOV R15, R4 ;  /* 0x00000004000f7202 */ /* 0x001fe20000000f00 */
[----:B------:R-:W-:Y:S01]  /*21f20*/  IMAD.MOV.U32 R14, RZ, RZ, R5 ;  /* 0x000000ffff0e7224 */ /* 0x000fe200078e0005 */
[----:B------:R-:W-:Y:S01]  /*21f30*/  MOV R13, R6 ;  /* 0x00000006000d7202 */ /* 0x000fe20000000f00 */
[----:B------:R-:W-:-:S02]  /*21f40*/  IMAD.MOV.U32 R12, RZ, RZ, R7 ;  /* 0x000000ffff0c7224 */ /* 0x000fc400078e0007 */
[----:B------:R-:W0:Y:S04]  /*21f50*/  LDSM.16.MT88.4 R4, [R19+0x4080] ;  /* 0x004080001304783b */ /* 0x000e280000004200 */
[----:B------:R-:W1:Y:S04]  /*21f60*/  S2R R18, SR_TID.X ;  /* 0x0000000000127919 */ /* 0x000e680000002100 */
[----:B------:R2:W-:Y:S01]  /*21f70*/  STL.64 [R1+0x5828], R14 ;  /* 0x0058280e01007387 */ /* 0x0005e20000100a00 */
[----:B0-----:R-:W-:Y:S01]  /*21f80*/  MOV R23, R4 ;  /* 0x0000000400177202 */ /* 0x001fe20000000f00 */
[----:B------:R-:W-:Y:S01]  /*21f90*/  IMAD.MOV.U32 R22, RZ, RZ, R5 ;  /* 0x000000ffff167224 */ /* 0x000fe200078e0005 */
[----:B------:R-:W-:Y:S01]  /*21fa0*/  MOV R21, R6 ;  /* 0x0000000600157202 */ /* 0x000fe20000000f00 */
[----:B------:R-:W-:-:S02]  /*21fb0*/  IMAD.MOV.U32 R20, RZ, RZ, R7 ;  /* 0x000000ffff147224 */ /* 0x000fc400078e0007 */
[----:B------:R-:W0:Y:S01]  /*21fc0*/  LDSM.16.MT88.4 R4, [R19+0x4100] ;  /* 0x004100001304783b */ /* 0x000e220000004200 */
[C---:B-1----:R-:W-:Y:S01]  /*21fd0*/  LOP3.LUT R27, R18.reuse, 0x7, RZ, 0xc0, !PT ;  /* 0x00000007121b7812 */ /* 0x042fe200078ec0ff */
[C---:B--2---:R-:W-:Y:S01]  /*21fe0*/  IMAD.SHL.U32 R14, R18.reuse, 0x2, RZ ;  /* 0x00000002120e7824 */ /* 0x044fe200078e00ff */
[----:B------:R-:W-:-:S03]  /*21ff0*/  LOP3.LUT R15, R18, 0x10, RZ, 0xc0, !PT ;  /* 0x00000010120f7812 */ /* 0x000fc600078ec0ff */
[----:B------:R-:W-:Y:S01]  /*22000*/  IMAD R26, R27, 0x210, RZ ;  /* 0x000002101b1a7824 */ /* 0x000fe200078e02ff */
[----:B------:R-:W-:-:S04]  /*22010*/  SHF.L.U32 R15, R15, 0x8, RZ ;  /* 0x000000080f0f7819 */ /* 0x000fc800000006ff */
[----:B------:R-:W-:-:S04]  /*22020*/  LOP3.LUT R26, R26, 0x10, R14, 0x78, !PT ;  /* 0x000000101a1a7812 */ /* 0x000fc800078e780e */
[----:B------:R-:W-:Y:S01]  /*22030*/  LOP3.LUT R26, R26, R15, RZ, 0xfc, !PT ;  /* 0x0000000f1a1a7212 */ /* 0x000fe200078efcff */
[----:B------:R-:W-:Y:S03]  /*22040*/  STL.64 [R1+0x5820], R12 ;  /* 0x0058200c01007387 */ /* 0x000fe60000100a00 */
[----:B------:R-:W-:Y:S01]  /*22050*/  LOP3.LUT R26, R26, 0x20, RZ, 0x3c, !PT ;  /* 0x000000201a1a7812 */ /* 0x000fe200078e3cff */
[----:B------:R-:W-:Y:S04]  /*22060*/  STL [R1+0x55cc], R10 ;  /* 0x0055cc0a01007387 */ /* 0x000fe80000100800 */
[----:B------:R1:W-:Y:S04]  /*22070*/  STL [R1+0x55c8], R11 ;  /* 0x0055c80b01007387 */ /* 0x0003e80000100800 */
[----:B------:R-:W-:Y:S04]  /*22080*/  STL.64 [R1+0x5838], R22 ;  /* 0x0058381601007387 */ /* 0x000fe80000100a00 */
[----:B------:R-:W-:Y:S04]  /*22090*/  STL.64 [R1+0x5830], R20 ;  /* 0x0058301401007387 */ /* 0x000fe80000100a00 */
[----:B------:R-:W-:Y:S01]  /*220a0*/  LDSM.16.MT88.4 R20, [R26+0x4000] ;  /* 0x004000001a14783b */ /* 0x000fe20000004200 */
[----:B0-----:R-:W-:Y:S01]  /*220b0*/  MOV R25, R4 ;  /* 0x0000000400197202 */ /* 0x001fe20000000f00 */
[----:B------:R-:W-:Y:S01]  /*220c0*/  IMAD.MOV.U32 R24, RZ, RZ, R5 ;  /* 0x000000ffff187224 */ /* 0x000fe200078e0005 */
[----:B-1----:R-:W-:Y:S01]  /*220d0*/  MOV R11, R6 ;  /* 0x00000006000b7202 */ /* 0x002fe20000000f00 */
[----:B------:R-:W-:-:S02]  /*220e0*/  IMAD.MOV.U32 R10, RZ, RZ, R7 ;  /* 0x000000ffff0a7224 */ /* 0x000fc400078e0007 */
[----:B------:R-:W0:Y:S02]  /*220f0*/  LDSM.16.MT88.4 R4, [R19+0x4180] ;  /* 0x004180001304783b */ /* 0x000e240000004200 */
[----:B0-----:R-:W-:Y:S01]  /*22100*/  MOV R19, R4 ;  /* 0x0000000400137202 */ /* 0x001fe20000000f00 */
[----:B------:R-:W-:Y:S01]  /*22110*/  IMAD.MOV.U32 R18, RZ, RZ, R5 ;  /* 0x000000ffff127224 */ /* 0x000fe200078e0005 */
[----:B------:R-:W-:Y:S01]  /*22120*/  MOV R17, R6 ;  /* 0x0000000600117202 */ /* 0x000fe20000000f00 */
[----:B------:R-:W-:Y:S01]  /*22130*/  IMAD.MOV.U32 R16, RZ, RZ, R7 ;  /* 0x000000ffff107224 */ /* 0x000fe200078e0007 */
[----:B------:R-:W-:Y:S01]  /*22140*/  MOV R7, R20 ;  /* 0x0000001400077202 */ /* 0x000fe20000000f00 */
[----:B------:R-:W-:Y:S01]  /*22150*/  IMAD.MOV.U32 R6, RZ, RZ, R21 ;  /* 0x000000ffff067224 */ /* 0x000fe200078e0015 */
[----:B------:R-:W-:Y:S01]  /*22160*/  MOV R5, R22 ;  /* 0x0000001600057202 */ /* 0x000fe20000000f00 */
[----:B------:R-:W-:Y:S02]  /*22170*/  IMAD.MOV.U32 R4, RZ, RZ, R23 ;  /* 0x000000ffff047224 */ /* 0x000fe400078e0017 */
[----:B------:R-:W0:Y:S04]  /*22180*/  LDSM.16.MT88.4 R20, [R26+0x4080] ;  /* 0x004080001a14783b */ /* 0x000e280000004200 */
[----:B------:R-:W-:Y:S04]  /*22190*/  STL [R1+0x57ac], R4 ;  /* 0x0057ac0401007387 */ /* 0x000fe80000100800 */
[----:B------:R-:W-:Y:S04]  /*221a0*/  STL [R1+0x57a8], R5 ;  /* 0x0057a80501007387 */ /* 0x000fe80000100800 */
[----:B------:R-:W-:Y:S04]  /*221b0*/  STL [R1+0x57a4], R6 ;  /* 0x0057a40601007387 */ /* 0x000fe80000100800 */
[----:B------:R-:W-:Y:S01]  /*221c0*/  STL [R1+0x57a0], R7 ;  /* 0x0057a00701007387 */ /* 0x000fe20000100800 */
[----:B0-----:R-:W-:-:S03]  /*221d0*/  MOV R3, R22 ;  /* 0x0000001600037202 */ /* 0x001fc60000000f00 */
[----:B------:R-:W-:Y:S01]  /*221e0*/  STL.64 [R1+0x60], R20 ;  /* 0x0000601401007387 */ /* 0x000fe20000100a00 */
[----:B------:R-:W-:-:S03]  /*221f0*/  IMAD.MOV.U32 R28, RZ, RZ, R23 ;  /* 0x000000ffff1c7224 */ /* 0x000fc600078e0017 */
[----:B------:R-:W0:Y:S01]  /*22200*/  LDSM.16.MT88.4 R20, [R26+0x4100] ;  /* 0x004100001a14783b */ /* 0x000e220000004200 */
[----:B------:R-:W-:-:S05]  /*22210*/  IMAD R27, R27, 0x210, RZ ;  /* 0x000002101b1b7824 */ /* 0x000fca00078e02ff */
[----:B------:R-:W-:Y:S01]  /*22220*/  LOP3.LUT R27, R27, 0x10, R14, 0x78, !PT ;  /* 0x000000101b1b7812 */ /* 0x000fe200078e780e */
[----:B------:R-:W-:Y:S03]  /*22230*/  STL [R1+0x57b4], R28 ;  /* 0x0057b41c01007387 */ /* 0x000fe60000100800 */
[----:B------:R-:W-:Y:S01]  /*22240*/  LOP3.LUT R27, R27, R15, RZ, 0xfc, !PT ;  /* 0x0000000f1b1b7212 */ /* 0x000fe200078efcff */
[----:B------:R-:W-:Y:S03]  /*22250*/  STL [R1+0x57b0], R3 ;  /* 0x0057b00301007387 */ /* 0x000fe60000100800 */
[----:B------:R-:W-:-:S05]  /*22260*/  LOP3.LUT R27, R27, 0x40, RZ, 0x3c, !PT ;  /* 0x000000401b1b7812 */ /* 0x000fca00078e3cff */
[----:B------:R-:W1:Y:S01]  /*22270*/  LDSM.16.MT88.4 R12, [R27+0x4000] ;  /* 0x004000001b0c783b */ /* 0x000e620000004200 */
[----:B0-----:R-:W-:Y:S01]  /*22280*/  IMAD.MOV.U32 R5, RZ, RZ, R21 ;  /* 0x000000ffff057224 */ /* 0x001fe200078e0015 */
[----:B------:R-:W-:Y:S01]  /*22290*/  MOV R4, R20 ;  /* 0x0000001400047202 */ /* 0x000fe20000000f00 */
[----:B------:R-:W-:Y:S01]  /*222a0*/  IMAD.MOV.U32 R7, RZ, RZ, R23 ;  /* 0x000000ffff077224 */ /* 0x000fe200078e0017 */
[----:B------:R-:W-:Y:S02]  /*222b0*/  MOV R6, R22 ;  /* 0x0000001600067202 */ /* 0x000fe40000000f00 */
[----:B------:R-:W2:Y:S04]  /*222c0*/  LDL.LU.64 R22, [R1+0x5838] ;  /* 0x0058380001167983 */ /* 0x000ea80000300a00 */
[----:B------:R-:W3:Y:S04]  /*222d0*/  LDL.LU.64 R20, [R1+0x5830] ;  /* 0x0058300001147983 */ /* 0x000ee80000300a00 */
[----:B------:R-:W-:Y:S04]  /*222e0*/  STL [R1+0x57c4], R5 ;  /* 0x0057c40501007387 */ /* 0x000fe80000100800 */
[----:B------:R-:W-:Y:S04]  /*222f0*/  STL [R1+0x57c0], R4 ;  /* 0x0057c00401007387 */ /* 0x000fe80000100800 */
[----:B------:R-:W-:Y:S04]  /*22300*/  STL [R1+0x57bc], R6 ;  /* 0x0057bc0601007387 */ /* 0x000fe80000100800 */
[----:B------:R-:W-:Y:S04]  /*22310*/  STL [R1+0x57b8], R7 ;  /* 0x0057b80701007387 */ /* 0x000fe80000100800 */
[----:B------:R-:W0:Y:S01]  /*22320*/  LDSM.16.MT88.4 R4, [R26+0x4180] ;  /* 0x004180001a04783b */ /* 0x000e220000004200 */
[----:B-1----:R-:W-:Y:S01]  /*22330*/  MOV R28, R14 ;  /* 0x0000000e001c7202 */ /* 0x002fe20000000f00 */
[----:B------:R-:W-:-:S02]  /*22340*/  IMAD.MOV.U32 R3, RZ, RZ, R15 ;  /* 0x000000ffff037224 */ /* 0x000fc400078e000f */
[----:B0-----:R-:W-:Y:S04]  /*22350*/  STL.64 [R1+0x40], R4 ;  /* 0x0000400401007387 */ /* 0x001fe80000100a00 */
[----:B------:R0:W-:Y:S02]  /*22360*/  STL.64 [R1+0x48], R6 ;  /* 0x0000480601007387 */ /* 0x0001e40000100a00 */
[----:B0-----:R-:W-:Y:S01]  /*22370*/  MOV R6, R12 ;  /* 0x0000000c00067202 */ /* 0x001fe20000000f00 */
        /* <DEDUP_REMOVED lines=9> */
[----:B------:R-:W0:Y:S02]  /*22410*/  LDSM.16.MT88.4 R12, [R27+0x4100] ;  /* 0x004100001b0c783b */ /* 0x000e240000004200 */
[----:B0-----:R-:W-:Y:S01]  /*22420*/  MOV R3, R12 ;  /* 0x0000000c00037202 */ /* 0x001fe20000000f00 */
[----:B------:R-:W-:Y:S01]  /*22430*/  IMAD.MOV.U32 R28, RZ, RZ, R13 ;  /* 0x000000ffff1c7224 */ /* 0x000fe200078e000d */
[----:B------:R-:W-:Y:S01]  /*22440*/  MOV R7, R14 ;  /* 0x0000000e00077202 */ /* 0x000fe20000000f00 */
[----:B------:R-:W-:Y:S02]  /*22450*/  IMAD.MOV.U32 R6, RZ, RZ, R15 ;  /* 0x000000ffff067224 */ /* 0x000fe400078e000f */
[----:B------:R-:W0:Y:S04]  /*22460*/  LDSM.16.MT88.4 R12, [R27+0x4180] ;  /* 0x004180001b0c783b */ /* 0x000e280000004200 */
[----:B------:R0:W-:Y:S04]  /*22470*/  STL [R1+0x57dc], R4 ;  /* 0x0057dc0401007387 */ /* 0x0001e80000100800 */
[----:B------:R1:W-:Y:S01]  /*22480*/  STL [R1+0x57d8], R5 ;  /* 0x0057d80501007387 */ /* 0x0003e20000100800 */
[----:B0-----:R-:W-:-:S03]  /*22490*/  MOV R4, R14 ;  /* 0x0000000e00047202 */ /* 0x001fc60000000f00 */
[----:B------:R0:W-:Y:S01]  /*224a0*/  STL.64 [R1], R12 ;  /* 0x0000000c01007387 */ /* 0x0001e20000100a00 */
[----:B-1----:R-:W-:-:S03]  /*224b0*/  IMAD.MOV.U32 R5, RZ, RZ, R15 ;  /* 0x000000ffff057224 */ /* 0x002fc600078e000f */
[----:B------:R-:W4:Y:S04]  /*224c0*/  LDL.LU.64 R14, [R1+0x5828] ;  /* 0x00582800010e7983 */ /* 0x000f280000300a00 */
[----:B0-----:R-:W4:Y:S04]  /*224d0*/  LDL.LU.64 R12, [R1+0x5820] ;  /* 0x00582000010c7983 */ /* 0x001f280000300a00 */
[----:B------:R-:W-:Y:S04]  /*224e0*/  STL.64 [R1+0x57e8], R6 ;  /* 0x0057e80601007387 */ /* 0x000fe80000100a00 */
[----:B------:R2:W-:Y:S02]  /*224f0*/  STL.64 [R1+0x57e0], R4 ;  /* 0x0057e00401007387 */ /* 0x0005e40000100a00 */
[----:B--2---:R-:W-:Y:S01]  /*22500*/  MOV R4, R23 ;  /* 0x0000001700047202 */ /* 0x004fe20000000f00 */
[----:B------:R-:W-:Y:S01]  /*22510*/  IMAD.MOV.U32 R5, RZ, RZ, R22 ;  /* 0x000000ffff057224 */ /* 0x000fe200078e0016 */
[----:B---3--:R-:W-:Y:S01]  /*22520*/  MOV R6, R21 ;  /* 0x0000001500067202 */ /* 0x008fe20000000f00 */
[----:B------:R-:W-:-:S02]  /*22530*/  IMAD.MOV.U32 R7, RZ, RZ, R20 ;  /* 0x000000ffff077224 */ /* 0x000fc400078e0014 */
[----:B------:R-:W-:Y:S04]  /*22540*/  LDSM.16.MT88.4 R20, [R0+0x4100] ;  /* 0x004100000014783b */ /* 0x000fe80000004200 */
[----:B------:R-:W-:Y:S04]  /*22550*/  STL.64 [R1+0x5808], R6 ;  /* 0x0058080601007387 */ /* 0x000fe80000100a00 */
[----:B------:R4:W-:Y:S02]  /*22560*/  STL.64 [R1+0x5800], R4 ;  /* 0x0058000401007387 */ /* 0x0009e40000100a00 */
[----:B----4-:R-:W-:Y:S01]  /*22570*/  MOV R4, R15 ;  /* 0x0000000f00047202 */ /* 0x010fe20000000f00 */
[----:B------:R-:W-:Y:S01]  /*22580*/  IMAD.MOV.U32 R5, RZ, RZ, R14 ;  /* 0x000000ffff057224 */ /* 0x000fe200078e000e */
[----:B------:R-:W-:Y:S01]  /*22590*/  MOV R6, R13 ;  /* 0x0000000d00067202 */ /* 0x000fe20000000f00 */
[----:B------:R-:W-:-:S02]  /*225a0*/  IMAD.MOV.U32 R7, RZ, RZ, R12 ;  /* 0x000000ffff077224 */ /* 0x000fc400078e000c */
[----:B------:R-:W0:Y:S04]  /*225b0*/  LDSM.16.MT88.4 R12, [R0+0x4000] ;  /* 0x00400000000c783b */ /* 0x000e280000004200 */
[----:B0-----:R0:W-:Y:S04]  /*225c0*/  STL.64 [R1+0x56a0], R14 ;  /* 0x0056a00e01007387 */ /* 0x0011e80000100a00 */
[----:B------:R1:W-:Y:S01]  /*225d0*/  STL.64 [R1+0x5698], R12 ;  /* 0x0056980c01007387 */ /* 0x0003e20000100a00 */
[----:B0-----:R-:W-:Y:S01]  /*225e0*/  MOV R14, R17 ;  /* 0x00000011000e7202 */ /* 0x001fe20000000f00 */
[----:B------:R-:W-:Y:S01]  /*225f0*/  IMAD.MOV.U32 R15, RZ, RZ, R16 ;  /* 0x000000ffff0f7224 */ /* 0x000fe200078e0010 */
[----:B-1----:R-:W-:Y:S01]  /*22600*/  MOV R12, R19 ;  /* 0x00000013000c7202 */ /* 0x002fe20000000f00 */
[----:B------:R-:W-:-:S03]  /*22610*/  IMAD.MOV.U32 R13, RZ, RZ, R18 ;  /* 0x000000ffff0d7224 */ /* 0x000fc600078e0012 */
[----:B------:R-:W-:Y:S04]  /*22620*/  STL.64 [R1+0x57f8], R14 ;  /* 0x0057f80e01007387 */ /* 0x000fe80000100a00 */
[----:B------:R0:W-:Y:S04]  /*22630*/  STL.64 [R1+0x57f0], R12 ;  /* 0x0057f00c01007387 */ /* 0x0001e80000100a00 */
[----:B------:R-:W1:Y:S04]  /*22640*/  LDSM.16.MT88.4 R16, [R0+0x4080] ;  /* 0x004080000010783b */ /* 0x000e680000004200 */
[----:B0-----:R-:W2:Y:S04]  /*22650*/  LDL.LU R12, [R1+0x1c0] ;  /* 0x0001c000010c7983 */ /* 0x001ea80000300800 */
[----:B------:R-:W2:Y:S04]  /*22660*/  LDL.LU R13, [R1+0x1c4] ;  /* 0x0001c400010d7983 */ /* 0x000ea80000300800 */
[----:B------:R-:W3:Y:S04]  /*22670*/  LDL.LU R14, [R1+0x1c8] ;  /* 0x0001c800010e7983 */ /* 0x000ee80000300800 */
[----:B------:R-:W3:Y:S04]  /*22680*/  LDL.LU R15, [R1+0x1cc] ;  /* 0x0001cc00010f7983 */ /* 0x000ee80000300800 */
[----:B---3--:R-:W-:Y:S04]  /*22690*/  STL.64 [R1+0x5818], R14 ;  /* 0x0058180e01007387 */ /* 0x008fe80000100a00 */
[----:B--2---:R0:W-:Y:S04]  /*226a0*/  STL.64 [R1+0x5810], R12 ;  /* 0x0058100c01007387 */ /* 0x0041e80000100a00 */
[----:B0-----:R-:W2:Y:S04]  /*226b0*/  LDL.LU R12, [R1+0x1a0] ;  /* 0x0001a000010c7983 */ /* 0x001ea80000300800 */
[----:B------:R-:W2:Y:S04]  /*226c0*/  LDL.LU R13, [R1+0x1a4] ;  /* 0x0001a400010d7983 */ /* 0x000ea80000300800 */
[----:B------:R-:W2:Y:S04]  /*226d0*/  LDL.LU R14, [R1+0x1a8] ;  /* 0x0001a800010e7983 */ /* 0x000ea80000300800 */
[----:B------:R-:W2:Y:S04]  /*226e0*/  LDL.LU R15, [R1+0x1ac] ;  /* 0x0001ac00010f7983 */ /* 0x000ea80000300800 */
[----:B-1----:R-:W-:Y:S04]  /*226f0*/  STL.64 [R1+0x5690], R18 ;  /* 0x0056901201007387 */ /* 0x002fe80000100a00 */
[----:B------:R0:W-:Y:S04]  /*22700*/  STL.64 [R1+0x5688], R16 ;  /* 0x0056881001007387 */ /* 0x0001e80000100a00 */
[----:B0-----:R-:W3:Y:S04]  /*22710*/  LDL.LU R16, [R1+0x180] ;  /* 0x0001800001107983 */ /* 0x001ee80000300800 */
[----:B------:R-:W3:Y:S04]  /*22720*/  LDL.LU R17, [R1+0x184] ;  /* 0x0001840001117983 */ /* 0x000ee80000300800 */
[----:B------:R-:W3:Y:S04]  /*22730*/  LDL.LU R18, [R1+0x188] ;  /* 0x0001880001127983 */ /* 0x000ee80000300800 */
[----:B------:R-:W3:Y:S04]  /*22740*/  LDL.LU R19, [R1+0x18c] ;  /* 0x00018c0001137983 */ /* 0x000ee80000300800 */
[----:B------:R-:W-:Y:S04]  /*22750*/  STL.64 [R1+0x56b0], R22 ;  /* 0x0056b01601007387 */ /* 0x000fe80000100a00 */
[----:B------:R0:W-:Y:S02]  /*22760*/  STL.64 [R1+0x56a8], R20 ;  /* 0x0056a81401007387 */ /* 0x0001e40000100a00 */
[----:B0-----:R-:W-:Y:S01]  /*22770*/  MOV R20, R25 ;  /* 0x0000001900147202 */ /* 0x001fe20000000f00 */
[----:B------:R-:W-:-:S02]  /*22780*/  IMAD.MOV.U32 R21, RZ, RZ, R24 ;  /* 0x000000ffff157224 */ /* 0x000fc400078e0018 */
[----:B------:R-:W0:Y:S04]  /*22790*/  LDSM.16.MT88.4 R24, [R0+0x4180] ;  /* 0x004180000018783b */ /* 0x000e280000004200 */
[----:B0-----:R0:W-:Y:S04]  /*227a0*/  STL.64 [R1+0x56c0], R26 ;  /* 0x0056c01a01007387 */ /* 0x0011e80000100a00 */
[----:B------:R1:W-:Y:S01]  /*227b0*/  STL.64 [R1+0x56b8], R24 ;  /* 0x0056b81801007387 */ /* 0x0003e20000100a00 */
[----:B0-----:R-:W-:-:S03]  /*227c0*/  MOV R26, R29 ;  /* 0x0000001d001a7202 */ /* 0x001fc60000000f00 */
[----:B-1----:R-:W4:Y:S01]  /*227d0*/  LDL.LU R24, [R1+0x190] ;  /* 0x0001900001187983 */ /* 0x002f220000300800 */
[----:B------:R-:W-:-:S03]  /*227e0*/  IMAD.MOV.U32 R27, RZ, RZ, R2 ;  /* 0x000000ffff1b7224 */ /* 0x000fc600078e0002 */
[----:B------:R-:W4:Y:S04]  /*227f0*/  LDL.LU R25, [R1+0x194] ;  /* 0x0001940001197983 */ /* 0x000f280000300800 */
[----:B------:R-:W-:Y:S01]  /*22800*/  STL [R1+0x564c], R0 ;  /* 0x00564c0001007387 */ /* 0x000fe20000100800 */
[-C--:B--2---:R-:W-:Y:S03]  /*22810*/  HMMA.16816.F32 R4, R4, R8.reuse, R12 ;  /* 0x000000080404723c */ /* 0x084fe6000000180c */
[----:B------:R-:W2:Y:S04]  /*22820*/  LDL.LU.64 R14, [R1+0x5818] ;  /* 0x00581800010e7983 */ /* 0x000ea80000300a00 */
[----:B------:R-:W2:Y:S11]  /*22830*/  LDL.LU.64 R12, [R1+0x5810] ;  /* 0x00581000010c7983 */ /* 0x000eb60000300a00 */
[----:B------:R-:W-:Y:S05]  /*22840*/  @!UPT UIADD3 URZ, URZ, URZ, URZ ;  /* 0x0000003f3f3ff290 */ /* 0x000fea000fffe03f */
[----:B------:R0:W-:Y:S01]  /*22850*/  STL.64 [R1+0x1b0], R4 ;  /* 0x0001b00401007387 */ /* 0x0001e20000100a00 */
[----:B------:R-:W-:Y:S01]  /*22860*/  MOV R29, R6 ;  /* 0x00000006001d7202 */ /* 0x000fe20000000f00 */
[----:B------:R-:W-:Y:S02]  /*22870*/  IMAD.MOV.U32 R2, RZ, RZ, R7 ;  /* 0x000000ffff027224 */ /* 0x000fe400078e0007 */
[----:B------:R-:W2:Y:S04]  /*22880*/  LDL.LU.64 R6, [R1+0x5808] ;  /* 0x0058080001067983 */ /* 0x000ea80000300a00 */
[----:B0-----:R-:W2:Y:S04]  /*22890*/  LDL.LU.64 R4, [R1+0x5800] ;  /* 0x0058000001047983 */ /* 0x001ea80000300a00 */
[----:B------:R-:W-:Y:S04]  /*228a0*/  STL [R1+0x55d4], R2 ;  /* 0x0055d40201007387 */ /* 0x000fe80000100800 */
[----:B------:R0:W-:Y:S01]  /*228b0*/  STL [R1+0x55d0], R29 ;  /* 0x0055d01d01007387 */ /* 0x0001e20000100800 */
[----:B------:R-:W-:Y:S01]  /*228c0*/  MOV R22, R11 ;  /* 0x0000000b00167202 */ /* 0x000fe20000000f00 */
[----:B------:R-:W-:Y:S01]  /*228d0*/  IMAD.MOV.U32 R23, RZ, RZ, R10 ;  /* 0x000000ffff177224 */ /* 0x000fe200078e000a */
[-C--:B--2---:R-:W-:Y:S01]  /*228e0*/  HMMA.16816.F32 R4, R4, R8.reuse, R12 ;  /* 0x000000080404723c */ /* 0x084fe2000000180c */
[----:B------:R-:W3:Y:S04]  /*228f0*/  LDL.LU.64 R14, [R1+0x57f8] ;  /* 0x0057f800010e7983 */ /* 0x000ee80000300a00 */
[----:B------:R-:W3:Y:S03]  /*22900*/  LDL.LU.64 R12, [R1+0x57f0] ;  /* 0x0057f000010c7983 */ /* 0x000ee60000300a00 */
[-C--:B----4-:R-:W-:Y:S11]  /*22910*/  HMMA.16816.F32 R20, R20, R8.reuse, R24 ;  /* 0x000000081414723c */ /* 0x090ff60000001818 */
[----:B------:R-:W-:Y:S05]  /*22920*/  @!UPT UIADD3 URZ, URZ, URZ, URZ ;  /* 0x0000003f3f3ff290 */ /* 0x000fea000fffe03f */
[----:B------:R-:W-:Y:S01]  /*22930*/  IMAD.MOV.U32 R11, RZ, RZ, R7 ;  /* 0x000000ffff0b7224 */ /* 0x000fe200078e0007 */
[----:B------:R-:W-:Y:S01]  /*22940*/  MOV R10, R6 ;  /* 0x00000006000a7202 */ /* 0x000fe20000000f00 */
[----:B------:R1:W-:Y:S04]  /*22950*/  STL.64 [R1+0x1a0], R4 ;  /* 0x0001a00401007387 */ /* 0x0003e80000100a00 */
[----:B------:R-:W2:Y:S02]  /*22960*/  LDL.LU.64 R6, [R1+0x57e8] ;  /* 0x0057e80001067983 */ /* 0x000ea40000300a00 */
[----:B0-----:R-:W-:Y:S01]  /*22970*/  IMAD.MOV.U32 R29, RZ, RZ, R23 ;  /* 0x000000ffff1d7224 */ /* 0x001fe200078e0017 */
[----:B------:R-:W-:Y:S01]  /*22980*/  MOV R2, R22 ;  /* 0x0000001600027202 */ /* 0x000fe20000000f00 */
[----:B-1----:R-:W4:Y:S04]  /*22990*/  LDL.LU.64 R4, [R1+0x57e0] ;  /* 0x0057e00001047983 */ /* 0x002f280000300a00 */
[----:B------:R-:W-:Y:S04]  /*229a0*/  STL [R1+0x55dc], R11 ;  /* 0x0055dc0b01007387 */ /* 0x000fe80000100800 */
[----:B------:R-:W-:Y:S04]  /*229b0*/  STL [R1+0x55d8], R10 ;  /* 0x0055d80a01007387 */ /* 0x000fe80000100800 */
[----:B------:R-:W-:Y:S04]  /*229c0*/  STL.64 [R1+0x190], R20 ;  /* 0x0001901401007387 */ /* 0x000fe80000100a00 */
[----:B------:R-:W-:Y:S04]  /*229d0*/  STL [R1+0x55e4], R29 ;  /* 0x0055e41d01007387 */ /* 0x000fe80000100800 */
[----:B------:R-:W-:Y:S01]  /*229e0*/  STL [R1+0x55e0], R2 ;  /* 0x0055e00201007387 */ /* 0x000fe20000100800 */
[----:B---3--:R-:W-:Y:S11]  /*229f0*/  HMMA.16816.F32 R12, R12, R8, R16 ;  /* 0x000000080c0c723c */ /* 0x008ff60000001810 */
[----:B------:R-:W-:Y:S11]  /*22a00*/  @!UPT UIADD3 URZ, URZ, URZ, URZ ;  /* 0x0000003f3f3ff290 */ /* 0x000ff6000fffe03f */
[----:B------:R-:W-:Y:S01]  /*22a10*/  @!UPT UIADD3 URZ, URZ, URZ, URZ ;  /* 0x0000003f3f3ff290 */ /* 0x000fe2000fffe03f */
[----:B------:R0:W-:Y:S04]  /*22a20*/  STL.64 [R1+0x180], R12 ;  /* 0x0001800c01007387 */ /* 0x0001e80000100a00 */
[----:B0-----:R-:W3:Y:S04]  /*22a30*/  LDL.LU R12, [R1] ;  /* 0x00000000010c7983 */ /* 0x001ee80000300800 */
[----:B------:R-:W3:Y:S01]  /*22a40*/  LDL.LU R13, [R1+0x4] ;  /* 0x00000400010d7983 */ /* 0x000ee20000300800 */
[----:B------:R-:W-:Y:S01]  /*22a50*/  MOV R11, R14 ;  /* 0x0000000e000b7202 */ /* 0x000fe20000000f00 */
[----:B------:R-:W-:Y:S01]  /*22a60*/  IMAD.MOV.U32 R10, RZ, RZ, R15 ;  /* 0x000000ffff0a7224 */ /* 0x000fe200078e000f */
[----:B----4-:R-:W-:Y:S01]  /*22a70*/  MOV R14, R4 ;  /* 0x00000004000e7202 */ /* 0x010fe20000000f00 */
[----:B------:R-:W-:Y:S01]  /*22a80*/  IMAD.MOV.U32 R15, RZ, RZ, R5 ;  /* 0x000000ffff0f7224 */ /* 0x000fe200078e0005 */
[----:B------:R-:W4:Y:S04]  /*22a90*/  LDL.LU R4, [R1+0x57dc] ;  /* 0x0057dc0001047983 */ /* 0x000f280000300800 */
[----:B------:R-:W2:Y:S04]  /*22aa0*/  LDL.LU R5, [R1+0x57d8] ;  /* 0x0057d80001057983 */ /* 0x000ea80000300800 */
[----:B------:R-:W-:Y:S04]  /*22ab0*/  STL.64 [R1+0x56d0], R14 ;  /* 0x0056d00e01007387 */ /* 0x000fe80000100a00 */
[----:B---3--:R0:W-:Y:S04]  /*22ac0*/  STL.64 [R1+0x56c8], R12 ;  /* 0x0056c80c01007387 */ /* 0x0081e80000100a00 */
[----:B------:R-:W3:Y:S04]  /*22ad0*/  LDL.LU R20, [R1+0x100] ;  /* 0x0001000001147983 */ /* 0x000ee80000300800 */
[----:B------:R-:W3:Y:S04]  /*22ae0*/  LDL.LU R21, [R1+0x104] ;  /* 0x0001040001157983 */ /* 0x000ee80000300800 */
[----:B------:R-:W3:Y:S04]  /*22af0*/  LDL.LU R22, [R1+0x108] ;  /* 0x0001080001167983 */ /* 0x000ee80000300800 */
[----:B------:R-:W3:Y:S01]  /*22b00*/  LDL.LU R23, [R1+0x10c] ;  /* 0x00010c0001177983 */ /* 0x000ee20000300800 */
[----:B------:R-:W-:Y:S01]  /*22b10*/  MOV R24, R3 ;  /* 0x0000000300187202 */ /* 0x000fe20000000f00 */
[----:B--2---:R-:W-:Y:S01]  /*22b20*/  IMAD.MOV.U32 R27, RZ, RZ, R6 ;  /* 0x000000ffff1b7224 */ /* 0x004fe200078e0006 */
[----:B------:R-:W-:Y:S01]  /*22b30*/  MOV R26, R7 ;  /* 0x00000007001a7202 */ /* 0x000fe20000000f00 */
[----:B------:R-:W-:Y:S01]  /*22b40*/  IMAD.MOV.U32 R25, RZ, RZ, R28 ;  /* 0x000000ffff197224 */ /* 0x000fe200078e001c */
[----:B---3--:R1:W-:Y:S04]  /*22b50*/  STL.64 [R1+0x56e0], R22 ;  /* 0x0056e01601007387 */ /* 0x0083e80000100a00 */
[----:B------:R2:W-:Y:S04]  /*22b60*/  STL.64 [R1+0x56d8], R20 ;  /* 0x0056d81401007387 */ /* 0x0005e80000100a00 */
[----:B------:R-:W3:Y:S04]  /*22b70*/  LDL.LU R3, [R1+0x57d4] ;  /* 0x0057d40001037983 */ /* 0x000ee80000300800 */
[----:B------:R-:W2:Y:S04]  /*22b80*/  LDL.LU R28, [R1+0x57d0] ;  /* 0x0057d000011c7983 */ /* 0x000ea80000300800 */
[----:B------:R-:W2:Y:S04]  /*22b90*/  LDL.LU R7, [R1+0x57cc] ;  /* 0x0057cc0001077983 */ /* 0x000ea80000300800 */
[----:B------:R-:W2:Y:S04]  /*22ba0*/  LDL.LU R6, [R1+0x57c8] ;  /* 0x0057c80001067983 */ /* 0x000ea80000300800 */
[----:B------:R-:W-:Y:S04]  /*22bb0*/  STL.64 [R1+0x56f0], R26 ;  /* 0x0056f01a01007387 */ /* 0x000fe80000100a00 */
[----:B------:R1:W-:Y:S04]  /*22bc0*/  STL.64 [R1+0x56e8], R24 ;  /* 0x0056e81801007387 */ /* 0x0003e80000100a00 */
[----:B0-----:R-:W2:Y:S04]  /*22bd0*/  LDL.LU R12, [R1+0x110] ;  /* 0x00011000010c7983 */ /* 0x001ea80000300800 */
[----:B------:R-:W2:Y:S04]  /*22be0*/  LDL.LU R13, [R1+0x114] ;  /* 0x00011400010d7983 */ /* 0x000ea80000300800 */
[----:B------:R-:W2:Y:S04]  /*22bf0*/  LDL.LU R14, [R1+0x118] ;  /* 0x00011800010e7983 */ /* 0x000ea80000300800 */
[----:B------:R-:W2:Y:S01]  /*22c00*/  LDL.LU R15, [R1+0x11c] ;  /* 0x00011c00010f7983 */ /* 0x000ea20000300800 */
[----:B-1----:R-:W-:Y:S01]  /*22c10*/  MOV R22, R5 ;  /* 0x0000000500167202 */ /* 0x002fe20000000f00 */
[----:B----4-:R-:W-:-:S02]  /*22c20*/  IMAD.MOV.U32 R23, RZ, RZ, R4 ;  /* 0x000000ffff177224 */ /* 0x010fc400078e0004 */
[----:B--2---:R-:W-:Y:S04]  /*22c30*/  STL.64 [R1+0x5700], R14 ;  /* 0x0057000e01007387 */ /* 0x004fe80000100a00 */
[----:B------:R-:W-:Y:S04]  /*22c40*/  STL.64 [R1+0x56f8], R12 ;  /* 0x0056f80c01007387 */ /* 0x000fe80000100a00 */
[----:B------:R-:W2:Y:S04]  /*22c50*/  LDL.LU R20, [R1+0x20] ;  /* 0x0000200001147983 */ /* 0x000ea80000300800 */
[----:B------:R-:W2:Y:S04]  /*22c60*/  LDL.LU R21, [R1+0x24] ;  /* 0x0000240001157983 */ /* 0x000ea80000300800 */
[----:B------:R-:W4:Y:S04]  /*22c70*/  LDL.LU R5, [R1+0x57c4] ;  /* 0x0057c40001057983 */ /* 0x000f280000300800 */
[----:B------:R-:W3:Y:S04]  /*22c80*/  LDL.LU R4, [R1+0x57c0] ;  /* 0x0057c00001047983 */ /* 0x000ee80000300800 */
[----:B------:R-:W-:Y:S04]  /*22c90*/  STL.64 [R1+0x5710], R22 ;  /* 0x0057101601007387 */ /* 0x000fe80000100a00 */
[----:B--2---:R-:W-:Y:S04]  /*22ca0*/  STL.64 [R1+0x5708], R20 ;  /* 0x0057081401007387 */ /* 0x004fe80000100a00 */
[----:B------:R-:W2:Y:S04]  /*22cb0*/  LDL.LU R24, [R1+0x120] ;  /* 0x0001200001187983 */ /* 0x000ea80000300800 */
[----:B------:R-:W2:Y:S04]  /*22cc0*/  LDL.LU R25, [R1+0x124] ;  /* 0x0001240001197983 */ /* 0x000ea80000300800 */
[----:B------:R-:W2:Y:S04]  /*22cd0*/  LDL.LU R26, [R1+0x128] ;  /* 0x00012800011a7983 */ /* 0x000ea80000300800 */
[----:B------:R-:W2:Y:S04]  /*22ce0*/  LDL.LU R27, [R1+0x12c] ;  /* 0x00012c00011b7983 */ /* 0x000ea80000300800 */
[----:B--2---:R-:W-:Y:S04]  /*22cf0*/  STL.64 [R1+0x5720], R26 ;  /* 0x0057201a01007387 */ /* 0x004fe80000100a00 */
[----:B------:R0:W-:Y:S04]  /*22d00*/  STL.64 [R1+0x5718], R24 ;  /* 0x0057181801007387 */ /* 0x0001e80000100a00 */
[----:B0-----:R-:W2:Y:S04]  /*22d10*/  LDL.LU R24, [R1+0x40] ;  /* 0x0000400001187983 */ /* 0x001ea80000300800 */
[----:B------:R-:W2:Y:S04]  /*22d20*/  LDL.LU R25, [R1+0x44] ;  /* 0x0000440001197983 */ /* 0x000ea80000300800 */
[----:B------:R-:W2:Y:S04]  /*22d30*/  LDL.LU R26, [R1+0x48] ;  /* 0x00004800011a7983 */ /* 0x000ea80000300800 */
[----:B------:R-:W2:Y:S01]  /*22d40*/  LDL.LU R27, [R1+0x4c] ;  /* 0x00004c00011b7983 */ /* 0x000ea20000300800 */
[----:B------:R-:W-:Y:S01]  /*22d50*/  MOV R12, R6 ;  /* 0x00000006000c7202 */ /* 0x000fe20000000f00 */
[----:B------:R-:W-:-:S02]  /*22d60*/  IMAD.MOV.U32 R13, RZ, RZ, R7 ;  /* 0x000000ffff0d7224 */ /* 0x000fc400078e0007 */
[----:B--2---:R-:W-:Y:S04]  /*22d70*/  STL.64 [R1+0x5740], R26 ;  /* 0x0057401a01007387 */ /* 0x004fe80000100a00 */
[----:B------:R0:W-:Y:S04]  /*22d80*/  STL.64 [R1+0x5738], R24 ;  /* 0x0057381801007387 */ /* 0x0001e80000100a00 */
[----:B------:R-:W2:Y:S04]  /*22d90*/  LDL.LU R6, [R1+0x57bc] ;  /* 0x0057bc0001067983 */ /* 0x000ea80000300800 */
[----:B------:R-:W2:Y:S01]  /*22da0*/  LDL.LU R7, [R1+0x57b8] ;  /* 0x0057b80001077983 */ /* 0x000ea20000300800 */
[----:B------:R-:W-:Y:S01]  /*22db0*/  MOV R14, R28 ;  /* 0x0000001c000e7202 */ /* 0x000fe20000000f00 */
[----:B---3--:R-:W-:-:S02]  /*22dc0*/  IMAD.MOV.U32 R15, RZ, RZ, R3 ;  /* 0x000000ffff0f7224 */ /* 0x008fc400078e0003 */
[----:B------:R-:W3:Y:S01]  /*22dd0*/  LDL.LU R28, [R1+0x57b4] ;  /* 0x0057b400011c7983 */ /* 0x000ee20000300800 */
[----:B0-----:R-:W-:Y:S01]  /*22de0*/  MOV R24, R4 ;  /* 0x0000000400187202 */ /* 0x001fe20000000f00 */
[----:B----4-:R-:W-:Y:S02]  /*22df0*/  IMAD.MOV.U32 R25, RZ, RZ, R5 ;  /* 0x000000ffff197224 */ /* 0x010fe400078e0005 */
[----:B------:R-:W4:Y:S04]  /*22e00*/  LDL.LU R3, [R1+0x57b0] ;  /* 0x0057b00001037983 */ /* 0x000f280000300800 */
[----:B------:R-:W3:Y:S04]  /*22e10*/  LDL.LU R4, [R1+0x57ac] ;  /* 0x0057ac0001047983 */ /* 0x000ee80000300800 */
[----:B------:R-:W3:Y:S01]  /*22e20*/  LDL.LU R5, [R1+0x57a8] ;  /* 0x0057a80001057983 */ /* 0x000ee20000300800 */
[----:B--2---:R-:W-:-:S03]  /*22e30*/  MOV R26, R6 ;  /* 0x00000006001a7202 */ /* 0x004fc60000000f00 */
[----:B------:R-:W2:Y:S01]  /*22e40*/  LDL.LU R6, [R1+0x57a4] ;  /* 0x0057a40001067983 */ /* 0x000ea20000300800 */
[----:B------:R-:W-:-:S03]  /*22e50*/  IMAD.MOV.U32 R27, RZ, RZ, R7 ;  /* 0x000000ffff1b7224 */ /* 0x000fc600078e0007 */
[----:B------:R-:W2:Y:S04]  /*22e60*/  LDL.LU R7, [R1+0x57a0] ;  /* 0x0057a00001077983 */ /* 0x000ea80000300800 */
[----:B------:R-:W-:Y:S04]  /*22e70*/  STL.64 [R1+0x5760], R26 ;  /* 0x0057601a01007387 */ /* 0x000fe80000100a00 */
[----:B------:R0:W-:Y:S04]  /*22e80*/  STL.64 [R1+0x5758], R24 ;  /* 0x0057581801007387 */ /* 0x0001e80000100a00 */
[----:B0-----:R-:W2:Y:S04]  /*22e90*/  LDL.LU R24, [R1+0x60] ;  /* 0x0000600001187983 */ /* 0x001ea80000300800 */
[----:B------:R-:W2:Y:S01]  /*22ea0*/  LDL.LU R25, [R1+0x64] ;  /* 0x0000640001197983 */ /* 0x000ea20000300800 */
[----:B----4-:R-:W-:Y:S01]  /*22eb0*/  MOV R26, R3 ;  /* 0x00000003001a7202 */ /* 0x010fe20000000f00 */
[----:B---3--:R-:W-:-:S02]  /*22ec0*/  IMAD.MOV.U32 R27, RZ, RZ, R28 ;  /* 0x000000ffff1b7224 */ /* 0x008fc400078e001c */
[----:B------:R-:W3:Y:S04]  /*22ed0*/  LDL.LU R3, [R1+0x579c] ;  /* 0x00579c0001037983 */ /* 0x000ee80000300800 */
[----:B------:R-:W4:Y:S04]  /*22ee0*/  LDL.LU R28, [R1+0x5798] ;  /* 0x00579800011c7983 */ /* 0x000f280000300800 */
[----:B------:R-:W-:Y:S04]  /*22ef0*/  STL.64 [R1+0x5780], R26 ;  /* 0x0057801a01007387 */ /* 0x000fe80000100a00 */
[----:B--2---:R-:W-:Y:S04]  /*22f00*/  STL.64 [R1+0x5778], R24 ;  /* 0x0057781801007387 */ /* 0x004fe80000100a00 */
[----:B------:R-:W-:Y:S04]  /*22f10*/  STL.64 [R1+0x5730], R14 ;  /* 0x0057300e01007387 */ /* 0x000fe80000100a00 */
[----:B------:R0:W-:Y:S04]  /*22f20*/  STL.64 [R1+0x5728], R12 ;  /* 0x0057280c01007387 */ /* 0x0001e80000100a00 */
[----:B0-----:R-:W2:Y:S04]  /*22f30*/  LDL.LU R12, [R1+0x140] ;  /* 0x00014000010c7983 */ /* 0x001ea80000300800 */
        /* <DEDUP_REMOVED lines=25> */
[----:B------:R-:W3:Y:S04]  /*230d0*/  LDL.LU R20, [R1+0x130] ;  /* 0x0001300001147983 */ /* 0x000ee80000300800 */
        /* <DEDUP_REMOVED lines=11> */
[----:B------:R-:W-:Y:S04]  /*23190*/  STL [R1+0x55ec], R10 ;  /* 0x0055ec0a01007387 */ /* 0x000fe80000100800 */
        /* <DEDUP_REMOVED lines=35> */
[----:B------:R-:W3:Y:S04]  /*233d0*/  LDL.LU.64 R14, [R1+0x5730] ;  /* 0x00573000010e7983 */ /* 0x000ee80000300a00 */
[----:B------:R-:W3:Y:S11]  /*233e0*/  LDL.LU.64 R12, [R1+0x5728] ;  /* 0x00572800010c7983 */ /* 0x000ef60000300a00 */
[----:B------:R-:W-:Y:S06]  /*233f0*/  @!UPT UIADD3 URZ, URZ, URZ, URZ ;  /* 0x0000003f3f3ff290 */ /* 0x000fec000fffe03f */
[----:B------:R-:W-:Y:S01]  /*23400*/  IMAD.MOV.U32 R10, RZ, RZ, R27 ;  /* 0x000000ffff0a7224 */ /* 0x000fe200078e001b */
[----:B------:R-:W-:Y:S01]  /*23410*/  MOV R11, R26 ;  /* 0x0000001a000b7202 */ /* 0x000fe20000000f00 */
[----:B------:R0:W-:Y:S04]  /*23420*/  STL.64 [R1+0x140], R24 ;  /* 0x0001401801007387 */ /* 0x0001e80000100a00 */
[----:B------:R-:W2:Y:S04]  /*23430*/  LDL.LU.64 R26, [R1+0x5720] ;  /* 0x00572000011a7983 */ /* 0x000ea80000300a00 */
[----:B0-----:R-:W2:Y:S04]  /*23440*/  LDL.LU.64 R24, [R1+0x5718] ;  /* 0x0057180001187983 */ /* 0x001ea80000300a00 */
[----:B------:R-:W-:Y:S04]  /*23450*/  STL [R1+0x560c], R10 ;  /* 0x00560c0a01007387 */ /* 0x000fe80000100800 */
[----:B------:R-:W-:Y:S01]  /*23460*/  STL [R1+0x5608], R11 ;  /* 0x0056080b01007387 */ /* 0x000fe20000100800 */
[-C--:B---3--:R-:W-:Y:S03]  /*23470*/  HMMA.16816.F32 R12, R12, R8.reuse, R20 ;  /* 0x000000080c0c723c */ /* 0x088fe60000001814 */
[----:B------:R-:W2:Y:S04]  /*23480*/  LDL.LU.64 R22, [R1+0x5710] ;  /* 0x0057100001167983 */ /* 0x000ea80000300a00 */
[----:B------:R-:W2:Y:S11]  /*23490*/  LDL.LU.64 R20, [R1+0x5708] ;  /* 0x0057080001147983 */ /* 0x000eb60000300a00 */
[----:B------:R-:W-:Y:S05]  /*234a0*/  @!UPT UIADD3 URZ, URZ, URZ, URZ ;  /* 0x0000003f3f3ff290 */ /* 0x000fea000fffe03f */
[----:B------:R-:W-:Y:S04]  /*234b0*/  STL.64 [R1+0x130], R12 ;  /* 0x0001300c01007387 */ /* 0x000fe80000100a00 */
[----:B------:R0:W-:Y:S04]  /*234c0*/  STL.64 [R1+0x138], R14 ;  /* 0x0001380e01007387 */ /* 0x0001e80000100a00 */
[----:B0-----:R-:W3:Y:S04]  /*234d0*/  LDL.LU.64 R14, [R1+0x5700] ;  /* 0x00570000010e7983 */ /* 0x001ee80000300a00 */
[----:B------:R-:W3:Y:S01]  /*234e0*/  LDL.LU.64 R12, [R1+0x56f8] ;  /* 0x0056f800010c7983 */ /* 0x000ee20000300a00 */
[-C--:B--2---:R-:W-:Y:S03]  /*234f0*/  HMMA.16816.F32 R20, R20, R8.reuse, R24 ;  /* 0x000000081414723c */ /* 0x084fe60000001818 */
[----:B------:R-:W3:Y:S04]  /*23500*/  LDL.LU.64 R26, [R1+0x56f0] ;  /* 0x0056f000011a7983 */ /* 0x000ee80000300a00 */
[----:B------:R-:W3:Y:S11]  /*23510*/  LDL.LU.64 R24, [R1+0x56e8] ;  /* 0x0056e80001187983 */ /* 0x000ef60000300a00 */
[----:B------:R-:W-:Y:S05]  /*23520*/  @!UPT UIADD3 URZ, URZ, URZ, URZ ;  /* 0x0000003f3f3ff290 */ /* 0x000fea000fffe03f */
[----:B------:R-:W-:Y:S04]  /*23530*/  STL.64 [R1+0x120], R20 ;  /* 0x0001201401007387 */ /* 0x000fe80000100a00 */
[----:B------:R0:W-:Y:S04]  /*23540*/  STL.64 [R1+0x128], R22 ;  /* 0x0001281601007387 */ /* 0x0001e80000100a00 */
[----:B0-----:R-:W2:Y:S04]  /*23550*/  LDL.LU.64 R22, [R1+0x56e0] ;  /* 0x0056e00001167983 */ /* 0x001ea80000300a00 */
[----:B------:R-:W2:Y:S01]  /*23560*/  LDL.LU.64 R20, [R1+0x56d8] ;  /* 0x0056d80001147983 */ /* 0x000ea20000300a00 */
        /* <DEDUP_REMOVED lines=9> */
[----:B------:R-:W2:Y:S04]  /*23600*/  LDL.LU.64 R22, [R1+0x56b0] ;  /* 0x0056b00001167983 */ /* 0x000ea80000300a00 */
[----:B------:R-:W2:Y:S11]  /*23610*/  LDL.LU.64 R20, [R1+0x56a8] ;  /* 0x0056a80001147983 */ /* 0x000eb60000300a00 */
[----:B------:R-:W-:Y:S05]  /*23620*/  @!UPT UIADD3 URZ, URZ, URZ, URZ ;  /* 0x0000003f3f3ff290 */ /* 0x000fea000fffe03f */
[----:B------:R-:W-:Y:S04]  /*23630*/  STL.64 [R1+0x100], R12 ;  /* 0x0001000c01007387 */ /* 0x000fe80000100a00 */
[----:B------:R0:W-:Y:S04]  /*23640*/  STL.64 [R1+0x108], R14 ;  /* 0x0001080e01007387 */ /* 0x0001e80000100a00 */
[----:B0-----:R-:W2:Y:S04]  /*23650*/  LDL.LU.64 R14, [R1+0x56a0] ;  /* 0x0056a000010e7983 */ /* 0x001ea80000300a00 */
[----:B------:R-:W2:Y:S02]  /*23660*/  LDL.LU.64 R12, [R1+0x5698] ;  /* 0x00569800010c7983 */ /* 0x000ea40000300a00 */
[-C--:B--2---:R-:W-:Y:S11]  /*23670*/  HMMA.16816.F32 R16, R12, R8.reuse, R16 ;  /* 0x000000080c10723c */ /* 0x084ff60000001810 */
[----:B------:R-:W-:Y:S11]  /*23680*/  @!UPT UIADD3 URZ, URZ, URZ, URZ ;  /* 0x0000003f3f3ff290 */ /* 0x000ff6000fffe03f */
[----:B------:R-:W-:Y:S02]  /*23690*/  @!UPT UIADD3 URZ, URZ, URZ, URZ ;  /* 0x0000003f3f3ff290 */ /* 0x000fe4000fffe03f */
[----:B------:R-:W-:Y:S01]  /*236a0*/  MOV R11, R18 ;  /* 0x00000012000b7202 */ /* 0x000fe20000000f00 */
[----:B------:R-:W-:Y:S01]  /*236b0*/  IMAD.MOV.U32 R0, RZ, RZ, R19 ;  /* 0x000000ffff007224 */ /* 0x000fe200078e0013 */
[----:B------:R-:W-:Y:S01]  /*236c0*/  MOV R12, R16 ;  /* 0x00000010000c7202 */ /* 0x000fe20000000f00 */
[----:B------:R-:W-:Y:S01]  /*236d0*/  IMAD.MOV.U32 R2, RZ, RZ, R17 ;  /* 0x000000ffff027224 */ /* 0x000fe200078e0011 */
[----:B------:R-:W2:Y:S04]  /*236e0*/  LDL.LU.64 R18, [R1+0x5690] ;  /* 0x0056900001127983 */ /* 0x000ea80000300a00 */
[----:B------:R-:W2:Y:S02]  /*236f0*/  LDL.LU.64 R16, [R1+0x5688] ;  /* 0x0056880001107983 */ /* 0x000ea40000300a00 */
[----:B--2---:R-:W-:Y:S02]  /*23700*/  HMMA.16816.F32 R16, R16, R8, R4 ;  /* 0x000000081010723c */ /* 0x004fe40000001804 */
[----:B------:R-:W3:Y:S04]  /*23710*/  LDL.LU.64 R6, [R1+0x5680] ;  /* 0x0056800001067983 */ /* 0x000ee80000300a00 */
[----:B------:R-:W3:Y:S11]  /*23720*/  LDL.LU.64 R4, [R1+0x5678] ;  /* 0x0056780001047983 */ /* 0x000ef60000300a00 */
[----:B------:R-:W-:Y:S06]  /*23730*/  @!UPT UIADD3 URZ, URZ, URZ, URZ ;  /* 0x0000003f3f3ff290 */ /* 0x000fec000fffe03f */
[----:B------:R0:W-:Y:S04]  /*23740*/  STL.64 [R1+0xd0], R16 ;  /* 0x0000d01001007387 */ /* 0x0001e80000100a00 */
[----:B------:R4:W-:Y:S04]  /*23750*/  STL.64 [R1+0xd8], R18 ;  /* 0x0000d81201007387 */ /* 0x0009e80000100a00 */
[----:B0-----:R-:W2:Y:S04]  /*23760*/  LDL.LU R16, [R1+0xc0] ;  /* 0x0000c00001107983 */ /* 0x001ea80000300800 */
[----:B------:R-:W2:Y:S01]  /*23770*/  LDL.LU R17, [R1+0xc4] ;  /* 0x0000c40001117983 */ /* 0x000ea20000300800 */
[----:B----4-:R-:W-:Y:S01]  /*23780*/  MOV R18, R28 ;  /* 0x0000001c00127202 */ /* 0x010fe20000000f00 */
[----:B------:R-:W-:-:S02]  /*23790*/  IMAD.MOV.U32 R19, RZ, RZ, R3 ;  /* 0x000000ffff137224 */ /* 0x000fc400078e0003 */
[----:B------:R-:W0:Y:S02]  /*237a0*/  S2R R10, SR_TID.X ;  /* 0x00000000000a7919 */ /* 0x000e240000002100 */
[----:B0-----:R-:W-:-:S05]  /*237b0*/  LOP3.LUT R29, R10, 0x7, RZ, 0xc0, !PT ;  /* 0x000000070a1d7812 */ /* 0x001fca00078ec0ff */
[----:B------:R-:W-:Y:S01]  /*237c0*/  IMAD R29, R29, 0x210, RZ ;  /* 0x000002101d1d7824 */ /* 0x000fe200078e02ff */
[-C--:B---3--:R-:W-:Y:S08]  /*237d0*/  HMMA.16816.F32 R4, R24, R8.reuse, R4 ;  /* 0x000000081804723c */ /* 0x088ff00000001804 */
[----:B--2---:R-:W-:Y:S11]  /*237e0*/  HMMA.16816.F32 R20, R20, R8, R16 ;  /* 0x000000081414723c */ /* 0x004ff60000001810 */
[----:B------:R-:W-:Y:S11]  /*237f0*/  @!UPT UIADD3 URZ, URZ, URZ, URZ ;  /* 0x0000003f3f3ff290 */ /* 0x000ff6000fffe03f */
[----:B------:R-:W-:Y:S02]  /*23800*/  @!UPT UIADD3 URZ, URZ, URZ, URZ ;  /* 0x0000003f3f3ff290 */ /* 0x000fe4000fffe03f */
[----:B------:R-:W-:Y:S01]  /*23810*/  IMAD.MOV.U32 R3, RZ, RZ, R23 ;  /* 0x000000ffff037224 */ /* 0x000fe200078e0017 */
[----:B------:R-:W-:Y:S01]  /*23820*/  MOV R28, R22 ;  /* 0x00000016001c7202 */ /* 0x000fe20000000f00 */
[----:B------:R-:W-:Y:S04]  /*23830*/  STL.64 [R1+0xc0], R20 ;  /* 0x0000c01401007387 */ /* 0x000fe80000100a00 */
[----:B------:R-:W-:Y:S04]  /*23840*/  STL [R1+0x5614], R3 ;  /* 0x0056140301007387 */ /* 0x000fe80000100800 */
[----:B------:R-:W-:Y:S04]  /*23850*/  STL [R1+0x5610], R28 ;  /* 0x0056101c01007387 */ /* 0x000fe80000100800 */
[----:B------:R-:W-:Y:S04]  /*23860*/  STL.64 [R1+0x5440], R6 ;  /* 0x0054400601007387 */ /* 0x000fe80000100a00 */
[----:B------:R0:W-:Y:S02]  /*23870*/  STL.64 [R1+0x5438], R4 ;  /* 0x0054380401007387 */ /* 0x0001e40000100a00 */
[----:B0-----:R-:W-:Y:S01]  /*23880*/  IMAD.MOV.U32 R5, RZ, RZ, R2 ;  /* 0x000000ffff057224 */ /* 0x001fe200078e0002 */
[----:B------:R-:W-:-:S02]  /*23890*/  LOP3.LUT R2, R10, 0x10, RZ, 0xc0, !PT ;  /* 0x000000100a027812 */ /* 0x000fc400078ec0ff */
[----:B------:R-:W-:-:S03]  /*238a0*/  SHF.L.U32 R10, R10, 0x1, RZ ;  /* 0x000000010a0a7819 */ /* 0x000fc600000006ff */
[----:B------:R-:W-:Y:S01]  /*238b0*/  IMAD.SHL.U32 R2, R2, 0x100, RZ ;  /* 0x0000010002027824 */ /* 0x000fe200078e00ff */
[----:B------:R-:W-:Y:S01]  /*238c0*/  LOP3.LUT R29, R29, 0x10, R10, 0x78, !PT ;  /* 0x000000101d1d7812 */ /* 0x000fe200078e780a */
[----:B------:R-:W-:Y:S01]  /*238d0*/  IMAD.MOV.U32 R7, RZ, RZ, R0 ;  /* 0x000000ffff077224 */ /* 0x000fe200078e0000 */
[----:B------:R-:W-:Y:S02]  /*238e0*/  MOV R6, R11 ;  /* 0x0000000b00067202 */ /* 0x000fe40000000f00 */
[----:B------:R-:W-:Y:S02]  /*238f0*/  MOV R4, R12 ;  /* 0x0000000c00047202 */ /* 0x000fe40000000f00 */
[----:B------:R-:W-:Y:S01]  /*23900*/  LOP3.LUT R29, R29, R2, RZ, 0xfc, !PT ;  /* 0x000000021d1d7212 */ /* 0x000fe200078efcff */
[----:B------:R-:W-:Y:S04]  /*23910*/  STL.64 [R1+0x5450], R6 ;  /* 0x0054500601007387 */ /* 0x000fe80000100a00 */
[----:B------:R-:W-:Y:S04]  /*23920*/  STL.64 [R1+0x5448], R4 ;  /* 0x0054480401007387 */ /* 0x000fe80000100a00 */
[----:B------:R-:W0:Y:S04]  /*23930*/  LDSM.16.MT88.4 R4, [R29+0x6080] ;  /* 0x006080001d04783b */ /* 0x000e280000004200 */
[----:B------:R-:W1:Y:S01]  /*23940*/  LDSM.16.MT88.4 R12, [R29+0x6000] ;  /* 0x006000001d0c783b */ /* 0x000e620000004200 */
[----:B0-----:R-:W-:Y:S01]  /*23950*/  MOV R21, R4 ;  /* 0x0000000400157202 */ /* 0x001fe20000000f00 */
[----:B------:R-:W-:Y:S01]  /*23960*/  IMAD.MOV.U32 R20, RZ, RZ, R5 ;  /* 0x000000ffff147224 */ /* 0x000fe200078e0005 */
[----:B------:R-:W-:Y:S01]  /*23970*/  MOV R19, R6 ;  /* 0x0000000600137202 */ /* 0x000fe20000000f00 */
[----:B------:R-:W-:-:S02]  /*23980*/  IMAD.MOV.U32 R18, RZ, RZ, R7 ;  /* 0x000000ffff127224 */ /* 0x000fc400078e0007 */
[----:B------:R-:W0:Y:S04]  /*23990*/  LDSM.16.MT88.4 R4, [R29+0x6100] ;  /* 0x006100001d04783b */ /* 0x000e280000004200 */
[----:B------:R-:W2:Y:S01]  /*239a0*/  S2R R0, SR_TID.X ;  /* 0x0000000000007919 */ /* 0x000ea20000002100 */
[----:B-1----:R-:W-:Y:S01]  /*239b0*/  IMAD.MOV.U32 R16, RZ, RZ, R13 ;  /* 0x000000ffff107224 */ /* 0x002fe200078e000d */
[----:B------:R-:W-:Y:S01]  /*239c0*/  MOV R9, R14 ;  /* 0x0000000e00097202 */ /* 0x000fe20000000f00 */
[----:B------:R-:W-:Y:S01]  /*239d0*/  IMAD.MOV.U32 R8, RZ, RZ, R15 ;  /* 0x000000ffff087224 */ /* 0x000fe200078e000f */
[----:B0-----:R-:W-:Y:S01]  /*239e0*/  MOV R25, R4 ;  /* 0x0000000400197202 */ /* 0x001fe20000000f00 */
[----:B------:R-:W-:Y:S01]  /*239f0*/  IMAD.MOV.U32 R24, RZ, RZ, R5 ;  /* 0x000000ffff187224 */ /* 0x000fe200078e0005 */
[----:B------:R-:W-:Y:S01]  /*23a00*/  MOV R23, R6 ;  /* 0x0000000600177202 */ /* 0x000fe20000000f00 */
[----:B------:R-:W-:-:S02]  /*23a10*/  IMAD.MOV.U32 R22, RZ, RZ, R7 ;  /* 0x000000ffff167224 */ /* 0x000fc400078e0007 */
[----:B------:R-:W0:Y:S01]  /*23a20*/  LDSM.16.MT88.4 R4, [R29+0x6180] ;  /* 0x006180001d04783b */ /* 0x000e220000004200 */
[C---:B--2---:R-:W-:Y:S02]  /*23a30*/  LOP3.LUT R13, R0.reuse, 0x7, RZ, 0xc0, !PT ;  /* 0x00000007000d7812 */ /* 0x044fe400078ec0ff */
[C---:B------:R-:W-:Y:S02]  /*23a40*/  LOP3.LUT R15, R0.reuse, 0x10, RZ, 0xc0, !PT ;  /* 0x00000010000f7812 */ /* 0x040fe400078ec0ff */
[----:B------:R-:W-:Y:S01]  /*23a50*/  SHF.L.U32 R14, R0, 0x1, RZ ;  /* 0x00000001000e7819 */ /* 0x000fe200000006ff */
[----:B------:R-:W-:Y:S02]  /*23a60*/  IMAD R0, R13, 0x210, RZ ;  /* 0x000002100d007824 */ /* 0x000fe400078e02ff */
[----:B------:R-:W-:-:S03]  /*23a70*/  IMAD.SHL.U32 R15, R15, 0x100, RZ ;  /* 0x000001000f0f7824 */ /* 0x000fc600078e00ff */
[----:B------:R-:W-:-:S04]  /*23a80*/  LOP3.LUT R0, R0, 0x10, R14, 0x78, !PT ;  /* 0x0000001000007812 */ /* 0x000fc800078e780e */
[----:B------:R-:W-:-:S04]  /*23a90*/  LOP3.LUT R0, R0, R15, RZ, 0xfc, !PT ;  /* 0x0000000f00007212 */ /* 0x000fc800078efcff */
[----:B------:R-:W-:Y:S02]  /*23aa0*/  LOP3.LUT R0, R0, 0x20, RZ, 0x3c, !PT ;  /* 0x0000002000007812 */ /* 0x000fe400078e3cff */
[----:B0-----:R-:W-:Y:S01]  /*23ab0*/  MOV R29, R4 ;  /* 0x00000004001d7202 */ /* 0x001fe20000000f00 */
[----:B------:R-:W-:Y:S01]  /*23ac0*/  IMAD.MOV.U32 R2, RZ, RZ, R5 ;  /* 0x000000ffff027224 */ /* 0x000fe200078e0005 */
[----:B------:R-:W-:Y:S01]  /*23ad0*/  MOV R27, R6 ;  /* 0x00000006001b7202 */ /* 0x000fe20000000f00 */
[----:B------:R-:W-:Y:S02]  /*23ae0*/  IMAD.MOV.U32 R26, RZ, RZ, R7 ;  /* 0x000000ffff1a7224 */ /* 0x000fe400078e0007 */
[----:B------:R-:W0:Y:S01]  /*23af0*/  LDSM.16.MT88.4 R4, [R0+0x6000] ;  /* 0x006000000004783b */ /* 0x000e220000004200 */
[----:B------:R-:W-:Y:S02]  /*23b00*/  MOV R17, R12 ;  /* 0x0000000c00117202 */ /* 0x000fe40000000f00 */
[----:B0-----:R-:W-:Y:S01]  /*23b10*/  MOV R3, R4 ;  /* 0x0000000400037202 */ /* 0x001fe20000000f00 */
[----:B------:R-:W-:Y:S01]  /*23b20*/  IMAD.MOV.U32 R28, RZ, RZ, R5 ;  /* 0x000000ffff1c7224 */ /* 0x000fe200078e0005 */
[----:B------:R-:W-:Y:S01]  /*23b30*/  MOV R10, R6 ;  /* 0x00000006000a7202 */ /* 0x000fe20000000f00 */
[----:B------:R-:W-:-:S02]  /*23b40*/  IMAD.MOV.U32 R11, RZ, RZ, R7 ;  /* 0x000000ffff0b7224 */ /* 0x000fc400078e0007 */
[----:B------:R-:W0:Y:S04]  /*23b50*/  LDSM.16.MT88.4 R4, [R0+0x6080] ;  /* 0x006080000004783b */ /* 0x000e280000004200 */
[----:B------:R0:W-:Y:S04]  /*23b60*/  STL [R1+0x5624], R8 ;  /* 0x0056240801007387 */ /* 0x0001e80000100800 */
[----:B------:R1:W-:Y:S04]  /*23b70*/  STL [R1+0x5620], R9 ;  /* 0x0056200901007387 */ /* 0x0003e80000100800 */
[----:B------:R2:W-:Y:S04]  /*23b80*/  STL [R1+0x561c], R16 ;  /* 0x00561c1001007387 */ /* 0x0005e80000100800 */
[----:B------:R3:W-:Y:S01]  /*23b90*/  STL [R1+0x5618], R17 ;  /* 0x0056181101007387 */ /* 0x0007e20000100800 */
[----:B0-----:R-:W-:Y:S01]  /*23ba0*/  MOV R8, R4 ;  /* 0x0000000400087202 */ /* 0x001fe20000000f00 */
[----:B-1----:R-:W-:Y:S01]  /*23bb0*/  IMAD.MOV.U32 R9, RZ, RZ, R5 ;  /* 0x000000ffff097224 */ /* 0x002fe200078e0005 */
[----:B--2---:R-:W-:Y:S01]  /*23bc0*/  MOV R16, R6 ;  /* 0x0000000600107202 */ /* 0x004fe20000000f00 */
[----:B---3--:R-:W-:-:S02]  /*23bd0*/  IMAD.MOV.U32 R17, RZ, RZ, R7 ;  /* 0x000000ffff117224 */ /* 0x008fc400078e0007 */
[----:B------:R-:W0:Y:S04]  /*23be0*/  LDSM.16.MT88.4 R4, [R0+0x6100] ;  /* 0x006100000004783b */ /* 0x000e280000004200 */
[----:B------:R-:W-:Y:S04]  /*23bf0*/  STL [R1+0x5634], R18 ;  /* 0x0056341201007387 */ /* 0x000fe80000100800 */
[----:B------:R-:W-:Y:S04]  /*23c00*/  STL [R1+0x5630], R19 ;  /* 0x0056301301007387 */ /* 0x000fe80000100800 */
[----:B------:R-:W-:Y:S04]  /*23c10*/  STL [R1+0x562c], R20 ;  /* 0x00562c1401007387 */ /* 0x000fe80000100800 */
[----:B------:R0:W-:Y:S04]  /*23c20*/  STL [R1+0x5628], R21 ;  /* 0x0056281501007387 */ /* 0x0001e80000100800 */
[----:B------:R-:W-:Y:S04]  /*23c30*/  STL [R1+0x5644], R22 ;  /* 0x0056441601007387 */ /* 0x000fe80000100800 */
[----:B------:R-:W-:Y:S04]  /*23c40*/  STL [R1+0x5640], R23 ;  /* 0x0056401701007387 */ /* 0x000fe80000100800 */
[----:B------:R-:W-:Y:S01]  /*23c50*/  STL [R1+0x563c], R24 ;  /* 0x00563c1801007387 */ /* 0x000fe20000100800 */
[----:B0-----:R-:W-:-:S02]  /*23c60*/  IMAD.MOV.U32 R21, RZ, RZ, R7 ;  /* 0x000000ffff157224 */ /* 0x001fc400078e0007 */
[----:B------:R-:W-:Y:S01]  /*23c70*/  IMAD R7, R13, 0x210, RZ ;  /* 0x000002100d077824 */ /* 0x000fe200078e02ff */
[----:B------:R-:W-:Y:S04]  /*23c80*/  STL [R1+0x5638], R25 ;  /* 0x0056381901007387 */ /* 0x000fe80000100800 */
[----:B------:R-:W-:Y:S01]  /*23c90*/  LOP3.LUT R7, R7, 0x10, R14, 0x78, !PT ;  /* 0x0000001007077812 */ /* 0x000fe200078e780e */
[----:B------:R-:W-:Y:S01]  /*23ca0*/  STL [R1+0x5658], R26 ;  /* 0x0056581a01007387 */ /* 0x000fe20000100800 */
[----:B------:R-:W-:Y:S02]  /*23cb0*/  MOV R18, R4 ;  /* 0x0000000400127202 */ /* 0x000fe40000000f00 */
[----:B------:R-:W-:Y:S01]  /*23cc0*/  LOP3.LUT R7, R7, R15, RZ, 0xfc, !PT ;  /* 0x0000000f07077212 */ /* 0x000fe200078efcff */
[----:B------:R-:W-:Y:S01]  /*23cd0*/  STL [R1+0x5654], R27 ;  /* 0x0056541b01007387 */ /* 0x000fe20000100800 */
[----:B------:R-:W-:-:S03]  /*23ce0*/  IMAD.MOV.U32 R19, RZ, RZ, R5 ;  /* 0x000000ffff137224 */ /* 0x000fc600078e0005 */
[----:B------:R-:W-:Y:S01]  /*23cf0*/  STL [R1+0x5650], R2 ;  /* 0x0056500201007387 */ /* 0x000fe20000100800 */
[----:B------:R-:W-:-:S03]  /*23d00*/  LOP3.LUT R7, R7, 0x40, RZ, 0x3c, !PT ;  /* 0x0000004007077812 */ /* 0x000fc600078e3cff */
[----:B------:R-:W-:Y:S04]  /*23d10*/  STL [R1+0x5648], R29 ;  /* 0x0056481d01007387 */ /* 0x000fe80000100800 */
[----:B------:R-:W-:Y:S04]  /*23d20*/  STL [R1+0x5664], R10 ;  /* 0x0056640a01007387 */ /* 0x000fe80000100800 */
[----:B------:R-:W-:Y:S04]  /*23d30*/  STL [R1+0x5660], R28 ;  /* 0x0056601c01007387 */ /* 0x000fe80000100800 */
[----:B------:R-:W-:Y:S04]  /*23d40*/  STL [R1+0x565c], R3 ;  /* 0x00565c0301007387 */ /* 0x000fe80000100800 */
[----:B------:R-:W-:Y:S04]  /*23d50*/  STL.64 [R1+0x5670], R18 ;  /* 0x0056701201007387 */ /* 0x000fe80000100a00 */
[----:B------:R-:W-:Y:S04]  /*23d60*/  STL.64 [R1+0x5668], R16 ;  /* 0x0056681001007387 */ /* 0x000fe80000100a00 */
[----:B------:R-:W0:Y:S04]  /*23d70*/  LDSM.16.MT88.4 R12, [R0+0x6180] ;  /* 0x00618000000c783b */ /* 0x000e280000004200 */
[----:B------:R-:W1:Y:S01]  /*23d80*/  LDSM.16.MT88.4 R16, [R7+0x6000] ;  /* 0x006000000710783b */ /* 0x000e620000004200 */
[----:B0-----:R-:W-:Y:S01]  /*23d90*/  MOV R22, R12 ;  /* 0x0000000c00167202 */ /* 0x001fe20000000f00 */
[----:B------:R-:W-:Y:S01]  /*23da0*/  IMAD.MOV.U32 R23, RZ, RZ, R13 ;  /* 0x000000ffff177224 */ /* 0x000fe200078e000d */
[----:B------:R-:W-:Y:S01]  /*23db0*/  MOV R24, R14 ;  /* 0x0000000e00187202 */ /* 0x000fe20000000f00 */
[----:B------:R-:W-:Y:S01]  /*23dc0*/  IMAD.MOV.U32 R25, RZ, RZ, R15 ;  /* 0x000000ffff197224 */ /* 0x000fe200078e000f */
[----:B-1----:R-:W-:Y:S01]  /*23dd0*/  MOV R15, R16 ;  /* 0x00000010000f7202 */ /* 0x002fe20000000f00 */
[----:B------:R-:W-:Y:S01]  /*23de0*/  IMAD.MOV.U32 R14, RZ, RZ, R17 ;  /* 0x000000ffff0e7224 */ /* 0x000fe200078e0011 */
[----:B------:R-:W-:Y:S01]  /*23df0*/  MOV R13, R18 ;  /* 0x00000012000d7202 */ /* 0x000fe20000000f00 */
[----:B------:R-:W-:-:S02]  /*23e00*/  IMAD.MOV.U32 R12, RZ, RZ, R19 ;  /* 0x000000ffff0c7224 */ /* 0x000fc400078e0013 */
[----:B------:R-:W0:Y:S01]  /*23e10*/  LDSM.16.MT88.4 R16, [R7+0x6080] ;  /* 0x006080000710783b */ /* 0x000e220000004200 */
[----:B------:R-:W-:Y:S02]  /*23e20*/  MOV R20, R6 ;  /* 0x0000000600147202 */ /* 0x000fe40000000f00 */
[----:B0-----:R-:W-:Y:S01]  /*23e30*/  MOV R27, R16 ;  /* 0x00000010001b7202 */ /* 0x001fe20000000f00 */
[----:B------:R-:W-:Y:S01]  /*23e40*/  IMAD.MOV.U32 R2, RZ, RZ, R17 ;  /* 0x000000ffff027224 */ /* 0x000fe200078e0011 */
[----:B------:R-:W-:Y:S01]  /*23e50*/  MOV R0, R18 ;  /* 0x0000001200007202 */ /* 0x000fe20000000f00 */
[----:B------:R-:W-:Y:S02]  /*23e60*/  IMAD.MOV.U32 R29, RZ, RZ, R19 ;  /* 0x000000ffff1d7224 */ /* 0x000fe400078e0013 */
[----:B------:R-:W0:Y:S04]  /*23e70*/  LDSM.16.MT88.4 R16, [R7+0x6100] ;  /* 0x006100000710783b */ /* 0x000e280000004200 */
[----:B------:R-:W1:Y:S01]  /*23e80*/  LDSM.16.MT88.4 R4, [R7+0x6180] ;  /* 0x006180000704783b */ /* 0x000e620000004200 */
[----:B0-----:R-:W-:Y:S01]  /*23e90*/  MOV R10, R16 ;  /* 0x00000010000a7202 */ /* 0x001fe20000000f00 */
[----:B------:R-:W-:Y:S01]  /*23ea0*/  IMAD.MOV.U32 R26, RZ, RZ, R19 ;  /* 0x000000ffff1a7224 */ /* 0x000fe200078e0013 */
[----:B------:R-:W-:Y:S01]  /*23eb0*/  MOV R3, R18 ;  /* 0x0000001200037202 */ /* 0x000fe20000000f00 */
[----:B------:R-:W-:Y:S01]  /*23ec0*/  IMAD.MOV.U32 R28, RZ, RZ, R17 ;  /* 0x000000ffff1c7224 */ /* 0x000fe200078e0011 */
[----:B------:R-:W2:Y:S04]  /*23ed0*/  LDL.LU.64 R18, [R1+0x5670] ;  /* 0x0056700001127983 */ /* 0x000ea80000300a00 */
[----:B------:R-:W3:Y:S04]  /*23ee0*/  LDL.LU.64 R16, [R1+0x5668] ;  /* 0x0056680001107983 */ /* 0x000ee80000300a00 */
[----:B-1----:R0:W-:Y:S04]  /*23ef0*/  STL.64 [R1+0x5470], R6 ;  /* 0x0054700601007387 */ /* 0x0021e80000100a00 */
[----:B------:R1:W-:Y:S01]  /*23f00*/  STL.64 [R1+0x5468], R4 ;  /* 0x0054680401007387 */ /* 0x0003e20000100a00 */
[----:B0-----:R-:W-:Y:S01]  /*23f10*/  MOV R6, R3 ;  /* 0x0000000300067202 */ /* 0x001fe20000000f00 */
[----:B------:R-:W-:Y:S01]  /*23f20*/  IMAD.MOV.U32 R7, RZ, RZ, R26 ;  /* 0x000000ffff077224 */ /* 0x000fe200078e001a */
[----:B-1----:R-:W-:Y:S01]  /*23f30*/  MOV R4, R10 ;  /* 0x0000000a00047202 */ /* 0x002fe20000000f00 */
[----:B------:R-:W-:Y:S01]  /*23f40*/  IMAD.MOV.U32 R5, RZ, RZ, R28 ;  /* 0x000000ffff057224 */ /* 0x000fe200078e001c */
[----:B------:R-:W4:Y:S04]  /*23f50*/  LDL.LU R10, [R1+0x5664] ;  /* 0x00566400010a7983 */ /* 0x000f280000300800 */
[----:B------:R-:W2:Y:S04]  /*23f60*/  LDL.LU R28, [R1+0x5660] ;  /* 0x00566000011c7983 */ /* 0x000ea80000300800 */
[----:B------:R-:W2:Y:S04]  /*23f70*/  LDL.LU R3, [R1+0x565c] ;  /* 0x00565c0001037983 */ /* 0x000ea80000300800 */
[----:B------:R-:W2:Y:S04]  /*23f80*/  LDL.LU R26, [R1+0x5658] ;  /* 0x00565800011a7983 */ /* 0x000ea80000300800 */
[----:B------:R0:W-:Y:S04]  /*23f90*/  STL.64 [R1+0x5490], R6 ;  /* 0x0054900601007387 */ /* 0x0001e80000100a00 */
[----:B------:R1:W-:Y:S01]  /*23fa0*/  STL.64 [R1+0x5488], R4 ;  /* 0x0054880401007387 */ /* 0x0003e20000100a00 */
[----:B0-----:R-:W-:-:S02]  /*23fb0*/  MOV R6, R0 ;  /* 0x0000000000067202 */ /* 0x001fc40000000f00 */
[----:B-1----:R-:W-:Y:S01]  /*23fc0*/  MOV R4, R27 ;  /* 0x0000001b00047202 */ /* 0x002fe20000000f00 */
[----:B------:R-:W-:Y:S01]  /*23fd0*/  IMAD.MOV.U32 R5, RZ, RZ, R2 ;  /* 0x000000ffff057224 */ /* 0x000fe200078e0002 */
[----:B------:R-:W2:Y:S04]  /*23fe0*/  LDL.LU R27, [R1+0x5654] ;  /* 0x00565400011b7983 */ /* 0x000ea80000300800 */
[----:B------:R-:W2:Y:S04]  /*23ff0*/  LDL.LU R2, [R1+0x5650] ;  /* 0x0056500001027983 */ /* 0x000ea80000300800 */
[----:B------:R-:W2:Y:S01]  /*24000*/  LDL.LU R0, [R1+0x564c] ;  /* 0x00564c0001007983 */ /* 0x000ea20000300800 */
[----:B------:R-:W-:-:S03]  /*24010*/  IMAD.MOV.U32 R7, RZ, RZ, R29 ;  /* 0x000000ffff077224 */ /* 0x000fc600078e001d */
[----:B------:R-:W3:Y:S04]  /*24020*/  LDL.LU R29, [R1+0x5648] ;  /* 0x00564800011d7983 */ /* 0x000ee80000300800 */
[----:B------:R0:W-:Y:S04]  /*24030*/  STL.64 [R1+0x54b0], R6 ;  /* 0x0054b00601007387 */ /* 0x0001e80000100a00 */
[----:B------:R1:W-:Y:S01]  /*24040*/  STL.64 [R1+0x54a8], R4 ;  /* 0x0054a80401007387 */ /* 0x0003e20000100a00 */
[----:B0-----:R-:W-:Y:S01]  /*24050*/  MOV R6, R13 ;  /* 0x0000000d00067202 */ /* 0x001fe20000000f00 */
[----:B------:R-:W-:Y:S01]  /*24060*/  IMAD.MOV.U32 R7, RZ, RZ, R12 ;  /* 0x000000ffff077224 */ /* 0x000fe200078e000c */
[----:B-1----:R-:W-:Y:S01]  /*24070*/  MOV R4, R15 ;  /* 0x0000000f00047202 */ /* 0x002fe20000000f00 */
[----:B------:R-:W-:-:S03]  /*24080*/  IMAD.MOV.U32 R5, RZ, RZ, R14 ;  /* 0x000000ffff057224 */ /* 0x000fc600078e000e */
[----:B------:R-:W-:Y:S04]  /*24090*/  STL.64 [R1+0x54d0], R6 ;  /* 0x0054d00601007387 */ /* 0x000fe80000100a00 */
[----:B------:R-:W-:Y:S04]  /*240a0*/  STL.64 [R1+0x54c8], R4 ;  /* 0x0054c80401007387 */ /* 0x000fe80000100a00 */
[----:B--2---:R-:W0:Y:S04]  /*240b0*/  LDSM.16.MT88.4 R12, [R0+0x6000] ;  /* 0x00600000000c783b */ /* 0x004e280000004200 */
[----:B0-----:R-:W-:Y:S04]  /*240c0*/  STL.64 [R1+0x5460], R14 ;  /* 0x0054600e01007387 */ /* 0x001fe80000100a00 */
[----:B------:R0:W-:Y:S04]  /*240d0*/  STL.64 [R1+0x5458], R12 ;  /* 0x0054580c01007387 */ /* 0x0001e80000100a00 */
[----:B0-----:R-:W2:Y:S04]  /*240e0*/  LDL.LU R12, [R1+0x100] ;  /* 0x00010000010c7983 */ /* 0x001ea80000300800 */
[----:B------:R-:W2:Y:S04]  /*240f0*/  LDL.LU R13, [R1+0x104] ;  /* 0x00010400010d7983 */ /* 0x000ea80000300800 */
[----:B------:R-:W2:Y:S04]  /*24100*/  LDL.LU R14, [R1+0x108] ;  /* 0x00010800010e7983 */ /* 0x000ea80000300800 */
[----:B------:R-:W2:Y:S01]  /*24110*/  LDL.LU R15, [R1+0x10c] ;  /* 0x00010c00010f7983 */ /* 0x000ea20000300800 */
[----:B------:R-:W-:Y:S01]  /*24120*/  MOV R4, R22 ;  /* 0x0000001600047202 */ /* 0x000fe20000000f00 */
[----:B------:R-:W-:Y:S01]  /*24130*/  IMAD.MOV.U32 R7, RZ, RZ, R25 ;  /* 0x000000ffff077224 */ /* 0x000fe200078e0019 */
[----:B------:R-:W-:Y:S01]  /*24140*/  MOV R6, R24 ;  /* 0x0000001800067202 */ /* 0x000fe20000000f00 */
[----:B------:R-:W3:Y:S01]  /*24150*/  LDL.LU R22, [R1+0x5644] ;  /* 0x0056440001167983 */ /* 0x000ee20000300800 */
[----:B------:R-:W-:-:S03]  /*24160*/  IMAD.MOV.U32 R5, RZ, RZ, R23 ;  /* 0x000000ffff057224 */ /* 0x000fc600078e0017 */
[----:B------:R-:W3:Y:S04]  /*24170*/  LDL.LU R23, [R1+0x5640] ;  /* 0x0056400001177983 */ /* 0x000ee80000300800 */
[----:B------:R-:W3:Y:S04]  /*24180*/  LDL.LU R24, [R1+0x563c] ;  /* 0x00563c0001187983 */ /* 0x000ee80000300800 */
[----:B------:R-:W3:Y:S04]  /*24190*/  LDL.LU R25, [R1+0x5638] ;  /* 0x0056380001197983 */ /* 0x000ee80000300800 */
[----:B------:R0:W-:Y:S04]  /*241a0*/  STL.64 [R1+0x54f0], R6 ;  /* 0x0054f00601007387 */ /* 0x0001e80000100a00 */
[----:B------:R1:W-:Y:S01]  /*241b0*/  STL.64 [R1+0x54e8], R4 ;  /* 0x0054e80401007387 */ /* 0x0003e20000100a00 */
[----:B0-----:R-:W-:Y:S01]  /*241c0*/  MOV R6, R20 ;  /* 0x0000001400067202 */ /* 0x001fe20000000f00 */
[----:B------:R-:W-:Y:S01]  /*241d0*/  IMAD.MOV.U32 R7, RZ, RZ, R21 ;  /* 0x000000ffff077224 */ /* 0x000fe200078e0015 */
[----:B-1----:R-:W-:Y:S01]  /*241e0*/  MOV R4, R18 ;  /* 0x0000001200047202 */ /* 0x002fe20000000f00 */
[----:B------:R-:W-:Y:S01]  /*241f0*/  IMAD.MOV.U32 R5, RZ, RZ, R19 ;  /* 0x000000ffff057224 */ /* 0x000fe200078e0013 */
[----:B------:R-:W4:Y:S04]  /*24200*/  LDL.LU R18, [R1+0x5634] ;  /* 0x0056340001127983 */ /* 0x000f280000300800 */
[----:B------:R-:W4:Y:S04]  /*24210*/  LDL.LU R19, [R1+0x5630] ;  /* 0x0056300001137983 */ /* 0x000f280000300800 */
[----:B------:R-:W4:Y:S04]  /*24220*/  LDL.LU R20, [R1+0x562c] ;  /* 0x00562c0001147983 */ /* 0x000f280000300800 */
[----:B------:R-:W4:Y:S04]  /*24230*/  LDL.LU R21, [R1+0x5628] ;  /* 0x0056280001157983 */ /* 0x000f280000300800 */
        /* <DEDUP_REMOVED lines=8> */
[----:B------:R-:W-:Y:S01]  /*242c0*/  MOV R4, R8 ;  /* 0x0000000800047202 */ /* 0x000fe20000000f00 */
[----:B---3--:R-:W-:Y:S01]  /*242d0*/  IMAD.MOV.U32 R7, RZ, RZ, R17 ;  /* 0x000000ffff077224 */ /* 0x008fe200078e0011 */
[----:B------:R-:W-:Y:S01]  /*242e0*/  MOV R6, R16 ;  /* 0x0000001000067202 */ /* 0x000fe20000000f00 */
[----:B------:R-:W3:Y:S01]  /*242f0*/  LDL.LU R8, [R1+0x5624] ;  /* 0x0056240001087983 */ /* 0x000ee20000300800 */
[----:B------:R-:W-:-:S03]  /*24300*/  IMAD.MOV.U32 R5, RZ, RZ, R9 ;  /* 0x000000ffff057224 */ /* 0x000fc600078e0009 */
        /* <DEDUP_REMOVED lines=12> */
[----:B------:R-:W-:Y:S01]  /*243d0*/  IMAD.MOV.U32 R7, RZ, RZ, R11 ;  /* 0x000000ffff077224 */ /* 0x000fe200078e000b */
[----:B----4-:R-:W-:Y:S01]  /*243e0*/  MOV R6, R10 ;  /* 0x0000000a00067202 */ /* 0x010fe20000000f00 */
[----:B------:R-:W4:Y:S01]  /*243f0*/  LDL.LU R3, [R1+0x5614] ;  /* 0x0056140001037983 */ /* 0x000f220000300800 */
        /* <DEDUP_REMOVED lines=15> */
[----:B------:R-:W-:Y:S01]  /*244f0*/  IMAD.MOV.U32 R5, RZ, RZ, R2 ;  /* 0x000000ffff057224 */ /* 0x000fe200078e0002 */
[----:B------:R-:W3:Y:S04]  /*24500*/  LDL.LU R29, [R1+0x5604] ;  /* 0x00560400011d7983 */ /* 0x000ee80000300800 */
        /* <DEDUP_REMOVED lines=9> */
[----:B------:R-:W-:Y:S04]  /*245a0*/  LDSM.16.MT88.4 R24, [R0+0x6180] ;  /* 0x006180000018783b */ /* 0x000fe80000004200 */
[----:B--2---:R-:W-:Y:S04]  /*245b0*/  STL.64 [R1+0x54e0], R14 ;  /* 0x0054e00e01007387 */ /* 0x004fe80000100a00 */
[----:B------:R0:W-:Y:S04]  /*245c0*/  STL.64 [R1+0x54d8], R12 ;  /* 0x0054d80c01007387 */ /* 0x0001e80000100a00 */
[----:B0-----:R-:W2:Y:S04]  /*245d0*/  LDL.LU R12, [R1+0x140] ;  /* 0x00014000010c7983 */ /* 0x001ea80000300800 */
[----:B------:R-:W2:Y:S01]  /*245e0*/  LDL.LU R13, [R1+0x144] ;  /* 0x00014400010d7983 */ /* 0x000ea20000300800 */
[----:B------:R-:W-:Y:S01]  /*245f0*/  MOV R6, R19 ;  /* 0x0000001300067202 */ /* 0x000fe20000000f00 */
[----:B------:R-:W-:Y:S01]  /*24600*/  IMAD.MOV.U32 R7, RZ, RZ, R18 ;  /* 0x000000ffff077224 */ /* 0x000fe200078e0012 */
[----:B------:R-:W-:Y:S01]  /*24610*/  MOV R4, R21 ;  /* 0x0000001500047202 */ /* 0x000fe20000000f00 */
[----:B------:R-:W-:Y:S01]  /*24620*/  IMAD.MOV.U32 R5, RZ, RZ, R20 ;  /* 0x000000ffff057224 */ /* 0x000fe200078e0014 */
[----:B---3--:R-:W-:Y:S01]  /*24630*/  MOV R14, R11 ;  /* 0x0000000b000e7202 */ /* 0x008fe20000000f00 */
[----:B------:R-:W-:Y:S01]  /*24640*/  IMAD.MOV.U32 R15, RZ, RZ, R10 ;  /* 0x000000ffff0f7224 */ /* 0x000fe200078e000a */
[----:B------:R-:W3:Y:S04]  /*24650*/  LDL.LU R11, [R1+0x55fc] ;  /* 0x0055fc00010b7983 */ /* 0x000ee80000300800 */
[----:B------:R-:W3:Y:S04]  /*24660*/  LDL.LU R10, [R1+0x55f8] ;  /* 0x0055f800010a7983 */ /* 0x000ee80000300800 */
[----:B------:R-:W-:Y:S04]  /*24670*/  STL.64 [R1+0x55b0], R6 ;  /* 0x0055b00601007387 */ /* 0x000fe80000100a00 */
[----:B------:R-:W-:Y:S04]  /*24680*/  STL.64 [R1+0x55a8], R4 ;  /* 0x0055a80401007387 */ /* 0x000fe80000100a00 */
[----:B------:R-:W-:Y:S04]  /*24690*/  STL.64 [R1+0x5500], R14 ;  /* 0x0055000e01007387 */ /* 0x000fe80000100a00 */
[----:B------:R-:W-:Y:S04]  /*246a0*/  LDSM.16.MT88.4 R20, [R0+0x6100] ;  /* 0x006100000014783b */ /* 0x000fe80000004200 */
[----:B--2---:R0:W-:Y:S04]  /*246b0*/  STL.64 [R1+0x54f8], R12 ;  /* 0x0054f80c01007387 */ /* 0x0041e80000100a00 */
[----:B0-----:R-:W2:Y:S04]  /*246c0*/  LDL.LU R12, [R1+0x150] ;  /* 0x00015000010c7983 */ /* 0x001ea80000300800 */
[----:B------:R-:W2:Y:S01]  /*246d0*/  LDL.LU R13, [R1+0x154] ;  /* 0x00015400010d7983 */ /* 0x000ea20000300800 */
[----:B------:R-:W-:Y:S01]  /*246e0*/  MOV R14, R2 ;  /* 0x00000002000e7202 */ /* 0x000fe20000000f00 */
[----:B------:R-:W-:-:S02]  /*246f0*/  IMAD.MOV.U32 R15, RZ, RZ, R29 ;  /* 0x000000ffff0f7224 */ /* 0x000fc400078e001d */
[----:B------:R-:W3:Y:S04]  /*24700*/  LDL.LU R2, [R1+0x55f4] ;  /* 0x0055f40001027983 */ /* 0x000ee80000300800 */
[----:B------:R-:W3:Y:S04]  /*24710*/  LDL.LU R29, [R1+0x55f0] ;  /* 0x0055f000011d7983 */ /* 0x000ee80000300800 */
[----:B------:R-:W-:Y:S04]  /*24720*/  STL.64 [R1+0x5520], R14 ;  /* 0x0055200e01007387 */ /* 0x000fe80000100a00 */
[----:B--2---:R0:W-:Y:S04]  /*24730*/  STL.64 [R1+0x5518], R12 ;  /* 0x0055180c01007387 */ /* 0x0041e80000100a00 */
[----:B0-----:R-:W2:Y:S04]  /*24740*/  LDL.LU R12, [R1+0x160] ;  /* 0x00016000010c7983 */ /* 0x001ea80000300800 */
[----:B------:R-:W2:Y:S01]  /*24750*/  LDL.LU R13, [R1+0x164] ;  /* 0x00016400010d7983 */ /* 0x000ea20000300800 */
[----:B---3--:R-:W-:Y:S01]  /*24760*/  MOV R14, R10 ;  /* 0x0000000a000e7202 */ /* 0x008fe20000000f00 */
[----:B------:R-:W-:-:S02]  /*24770*/  IMAD.MOV.U32 R15, RZ, RZ, R11 ;  /* 0x000000ffff0f7224 */ /* 0x000fc400078e000b */
[----:B------:R-:W3:Y:S04]  /*24780*/  LDL.LU R10, [R1+0x55ec] ;  /* 0x0055ec00010a7983 */ /* 0x000ee80000300800 */
[----:B------:R-:W3:Y:S04]  /*24790*/  LDL.LU R11, [R1+0x55e8] ;  /* 0x0055e800010b7983 */ /* 0x000ee80000300800 */
[----:B------:R-:W-:Y:S04]  /*247a0*/  STL.64 [R1+0x5540], R14 ;  /* 0x0055400e01007387 */ /* 0x000fe80000100a00 */
        /* <DEDUP_REMOVED lines=33> */
[----:B0-----:R-:W3:Y:S04]  /*249c0*/  LDL.LU R12, [R1+0x1b0] ;  /* 0x0001b000010c7983 */ /* 0x001ee80000300800 */
[----:B------:R-:W3:Y:S01]  /*249d0*/  LDL.LU R13, [R1+0x1b4] ;  /* 0x0001b400010d7983 */ /* 0x000ee20000300800 */
[----:B------:R-:W-:Y:S01]  /*249e0*/  MOV R4, R17 ;  /* 0x0000001100047202 */ /* 0x000fe20000000f00 */
[----:B------:R-:W-:Y:S01]  /*249f0*/  IMAD.MOV.U32 R5, RZ, RZ, R16 ;  /* 0x000000ffff057224 */ /* 0x000fe200078e0010 */
[----:B------:R-:W-:Y:S01]  /*24a00*/  MOV R6, R9 ;  /* 0x0000000900067202 */ /* 0x000fe20000000f00 */
[----:B------:R-:W-:Y:S01]  /*24a10*/  IMAD.MOV.U32 R7, RZ, RZ, R8 ;  /* 0x000000ffff077224 */ /* 0x000fe200078e0008 */
[----:B------:R-:W-:Y:S01]  /*24a20*/  MOV R14, R29 ;  /* 0x0000001d000e7202 */ /* 0x000fe20000000f00 */
[----:B------:R-:W-:Y:S01]  /*24a30*/  IMAD.MOV.U32 R15, RZ, RZ, R2 ;  /* 0x000000ffff0f7224 */ /* 0x000fe200078e0002 */
[----:B------:R-:W0:Y:S06]  /*24a40*/  LDSM.16.MT88.4 R16, [R0+0x6080] ;  /* 0x006080000010783b */ /* 0x000e2c0000004200 */
[-C--:B---3--:R-:W-:Y:S01]  /*24a50*/  HMMA.16816.F32 R4, R4, R10.reuse, R12 ;  /* 0x0000000a0404723c */ /* 0x088fe2000000180c */
[----:B------:R-:W2:Y:S04]  /*24a60*/  LDL.LU.64 R14, [R1+0x55c0] ;  /* 0x0055c000010e7983 */ /* 0x000ea80000300a00 */
[----:B------:R-:W2:Y:S11]  /*24a70*/  LDL.LU.64 R12, [R1+0x55b8] ;  /* 0x0055b800010c7983 */ /* 0x000eb60000300a00 */
[----:B------:R-:W-:Y:S07]  /*24a80*/  @!UPT UIADD3 URZ, URZ, URZ, URZ ;  /* 0x0000003f3f3ff290 */ /* 0x000fee000fffe03f */
[----:B------:R-:W-:Y:S04]  /*24a90*/  STL.64 [R1+0x1b0], R4 ;  /* 0x0001b00401007387 */ /* 0x000fe80000100a00 */
[----:B------:R1:W-:Y:S04]  /*24aa0*/  STL.64 [R1+0x1b8], R6 ;  /* 0x0001b80601007387 */ /* 0x0003e80000100a00 */
[----:B-1----:R-:W2:Y:S04]  /*24ab0*/  LDL.LU.64 R6, [R1+0x55b0] ;  /* 0x0055b00001067983 */ /* 0x002ea80000300a00 */
[----:B------:R-:W2:Y:S02]  /*24ac0*/  LDL.LU.64 R4, [R1+0x55a8] ;  /* 0x0055a80001047983 */ /* 0x000ea40000300a00 */
[-C--:B--2---:R-:W-:Y:S02]  /*24ad0*/  HMMA.16816.F32 R4, R4, R10.reuse, R12 ;  /* 0x0000000a0404723c */ /* 0x084fe4000000180c */
[----:B------:R-:W2:Y:S04]  /*24ae0*/  LDL.LU.64 R14, [R1+0x55a0] ;  /* 0x0055a000010e7983 */ /* 0x000ea80000300a00 */
[----:B------:R-:W2:Y:S11]  /*24af0*/  LDL.LU.64 R12, [R1+0x5598] ;  /* 0x00559800010c7983 */ /* 0x000eb60000300a00 */
[----:B------:R-:W-:Y:S06]  /*24b00*/  @!UPT UIADD3 URZ, URZ, URZ, URZ ;  /* 0x0000003f3f3ff290 */ /* 0x000fec000fffe03f */
        /* <DEDUP_REMOVED lines=8> */
[----:B------:R1:W-:Y:S01]  /*24b90*/  STL.64 [R1+0x190], R4 ;  /* 0x0001900401007387 */ /* 0x0003e20000100a00 */
[----:B------:R-:W-:Y:S01]  /*24ba0*/  MOV R29, R6 ;  /* 0x00000006001d7202 */ /* 0x000fe20000000f00 */
[----:B------:R-:W-:Y:S02]  /*24bb0*/  IMAD.MOV.U32 R2, RZ, RZ, R7 ;  /* 0x000000ffff027224 */ /* 0x000fe400078e0007 */
[----:B------:R-:W2:Y:S04]  /*24bc0*/  LDL.LU.64 R6, [R1+0x5570] ;  /* 0x0055700001067983 */ /* 0x000ea80000300a00 */
[----:B-1----:R-:W2:Y:S02]  /*24bd0*/  LDL.LU.64 R4, [R1+0x5568] ;  /* 0x0055680001047983 */ /* 0x002ea40000300a00 */
        /* <DEDUP_REMOVED lines=76> */
[----:B------:R1:W-:Y:S04]  /*250a0*/  STL.64 [R1+0xe0], R12 ;  /* 0x0000e00c01007387 */ /* 0x0003e80000100a00 */
[----:B------:R3:W-:Y:S04]  /*250b0*/  STL.64 [R1+0xe8], R14 ;  /* 0x0000e80e01007387 */ /* 0x0007e80000100a00 */
[----:B-1----:R-:W0:Y:S04]  /*250c0*/  LDL.LU R12, [R1+0xd0] ;  /* 0x0000d000010c7983 */ /* 0x002e280000300800 */
[----:B------:R-:W0:Y:S04]  /*250d0*/  LDL.LU R13, [R1+0xd4] ;  /* 0x0000d400010d7983 */ /* 0x000e280000300800 */
[----:B---3--:R-:W0:Y:S04]  /*250e0*/  LDL.LU R14, [R1+0xd8] ;  /* 0x0000d800010e7983 */ /* 0x008e280000300800 */
[----:B------:R-:W0:Y:S02]  /*250f0*/  LDL.LU R15, [R1+0xdc] ;  /* 0x0000dc00010f7983 */ /* 0x000e240000300800 */
[----:B0-----:R-:W-:Y:S02]  /*25100*/  HMMA.16816.F32 R12, R16, R10, R12 ;  /* 0x0000000a100c723c */ /* 0x001fe4000000180c */
[----:B------:R-:W3:Y:S11]  /*25110*/  LDL.LU R16, [R1+0xc0] ;  /* 0x0000c00001107983 */ /* 0x000ef60000300800 */
[----:B------:R-:W-:Y:S10]  /*25120*/  @!UPT UIADD3 URZ, URZ, URZ, URZ ;  /* 0x0000003f3f3ff290 */ /* 0x000ff4000fffe03f */
[----:B------:R-:W-:Y:S04]  /*25130*/  STL.64 [R1+0xd0], R12 ;  /* 0x0000d00c01007387 */ /* 0x000fe80000100a00 */
[----:B------:R0:W-:Y:S04]  /*25140*/  STL.64 [R1+0xd8], R14 ;  /* 0x0000d80e01007387 */ /* 0x0001e80000100a00 */
[----:B------:R-:W3:Y:S04]  /*25150*/  LDL.LU R17, [R1+0xc4] ;  /* 0x0000c40001117983 */ /* 0x000ee80000300800 */
[----:B------:R-:W0:Y:S04]  /*25160*/  S2R R8, SR_TID.X ;  /* 0x0000000000087919 */ /* 0x000e280000002100 */
[----:B------:R-:W1:Y:S01]  /*25170*/  S2R R9, SR_TID.X ;  /* 0x0000000000097919 */ /* 0x000e620000002100 */
[----:B------:R-:W-:Y:S01]  /*25180*/  MOV R18, R28 ;  /* 0x0000001c00127202 */ /* 0x000fe20000000f00 */
[----:B----4-:R-:W-:Y:S01]  /*25190*/  IMAD.MOV.U32 R19, RZ, RZ, R3 ;  /* 0x000000ffff137224 */ /* 0x010fe200078e0003 */
[----:B0-----:R-:W-:-:S02]  /*251a0*/  LOP3.LUT R15, R8, 0x7, RZ, 0xc0, !PT ;  /* 0x00000007080f7812 */ /* 0x001fc400078ec0ff */
[C---:B------:R-:W-:Y:S02]  /*251b0*/  SHF.L.U32 R14, R8.reuse, 0x1, RZ ;  /* 0x00000001080e7819 */ /* 0x040fe400000006ff */
[----:B-1----:R-:W-:Y:S02]  /*251c0*/  LOP3.LUT R13, R9, 0x10, RZ, 0xc0, !PT ;  /* 0x00000010090d7812 */ /* 0x002fe400078ec0ff */
[----:B------:R-:W-:-:S03]  /*251d0*/  LOP3.LUT R9, R8, 0x7, RZ, 0xc0, !PT ;  /* 0x0000000708097812 */ /* 0x000fc600078ec0ff */
[----:B------:R-:W-:Y:S01]  /*251e0*/  IMAD.SHL.U32 R13, R13, 0x100, RZ ;  /* 0x000001000d0d7824 */ /* 0x000fe200078e00ff */
[----:B------:R-:W-:Y:S01]  /*251f0*/  SHF.L.U32 R12, R9, 0x4, RZ ;  /* 0x00000004090c7819 */ /* 0x000fe200000006ff */
[----:B---3--:R-:W-:Y:S07]  /*25200*/  HMMA.16816.F32 R20, R20, R10, R16 ;  /* 0x0000000a1414723c */ /* 0x008fee0000001810 */
[----:B------:R-:W-:-:S05]  /*25210*/  IMAD R19, R15, 0x210, RZ ;  /* 0x000002100f137824 */ /* 0x000fca00078e02ff */
[----:B------:R-:W-:-:S04]  /*25220*/  LOP3.LUT R19, R19, 0x10, R14, 0x78, !PT ;  /* 0x0000001013137812 */ /* 0x000fc800078e780e */
[----:B------:R-:W-:Y:S02]  /*25230*/  LOP3.LUT R19, R19, R13, RZ, 0xfc, !PT ;  /* 0x0000000d13137212 */ /* 0x000fe400078efcff */
[----:B------:R-:W-:Y:S02]  /*25240*/  LOP3.LUT R13, R8, 0xe0, RZ, 0xc0, !PT ;  /* 0x000000e0080d7812 */ /* 0x000fe400078ec0ff */
[----:B--2---:R-:W-:Y:S01]  /*25250*/  HMMA.16816.F32 R8, R24, R10, R4 ;  /* 0x0000000a1808723c */ /* 0x004fe20000001804 */
[----:B------:R-:W0:Y:S03]  /*25260*/  LDSM.16.MT88.4 R4, [R19+0x8000] ;  /* 0x008000001304783b */ /* 0x000e260000004200 */
[----:B------:R-:W-:Y:S01]  /*25270*/  IMAD.MOV.U32 R3, RZ, RZ, R23 ;  /* 0x000000ffff037224 */ /* 0x000fe200078e0017 */
[----:B------:R-:W-:Y:S01]  /*25280*/  MOV R28, R22 ;  /* 0x00000016001c7202 */ /* 0x000fe20000000f00 */
[----:B------:R-:W-:Y:S04]  /*25290*/  STL.64 [R1+0xc0], R20 ;  /* 0x0000c01401007387 */ /* 0x000fe80000100a00 */
[----:B------:R-:W-:Y:S04]  /*252a0*/  STL [R1+0x5394], R3 ;  /* 0x0053940301007387 */ /* 0x000fe80000100800 */
[----:B------:R-:W-:Y:S09]  /*252b0*/  STL [R1+0x5390], R28 ;  /* 0x0053901c01007387 */ /* 0x000ff20000100800 */
[----:B------:R-:W-:Y:S04]  /*252c0*/  STL.64 [R1+0x5278], R10 ;  /* 0x0052780a01007387 */ /* 0x000fe80000100a00 */
[----:B------:R-:W-:Y:S04]  /*252d0*/  STL.64 [R1+0x5270], R8 ;  /* 0x0052700801007387 */ /* 0x000fe80000100a00 */
[----:B------:R-:W1:Y:S01]  /*252e0*/  LDSM.16.MT88.4 R8, [R19+0x8080] ;  /* 0x008080001308783b */ /* 0x000e620000004200 */
[----:B------:R-:W-:-:S05]  /*252f0*/  IMAD R18, R13, 0x100, R12 ;  /* 0x000001000d127824 */ /* 0x000fca00078e020c */
[----:B------:R-:W-:-:S04]  /*25300*/  LOP3.LUT R18, R18, 0x30, R14, 0x78, !PT ;  /* 0x0000003012127812 */ /* 0x000fc800078e780e */
[----:B------:R-:W-:Y:S01]  /*25310*/  LEA R18, R15, R18, 0xa ;  /* 0x000000120f127211 */ /* 0x000fe200078e50ff */
[----:B0-----:R-:W-:Y:S01]  /*25320*/  IMAD.MOV.U32 R15, RZ, RZ, R4 ;  /* 0x000000ffff0f7224 */ /* 0x001fe200078e0004 */
[----:B------:R-:W-:Y:S01]  /*25330*/  MOV R14, R5 ;  /* 0x00000005000e7202 */ /* 0x000fe20000000f00 */
[----:B------:R-:W-:Y:S01]  /*25340*/  IMAD.MOV.U32 R13, RZ, RZ, R6 ;  /* 0x000000ffff0d7224 */ /* 0x000fe200078e0006 */
[----:B------:R-:W-:Y:S02]  /*25350*/  MOV R12, R7 ;  /* 0x00000007000c7202 */ /* 0x000fe40000000f00 */
[----:B------:R0:W2:Y:S04]  /*25360*/  LDSM.16.M88.4 R4, [R18+0x40080] ;  /* 0x040080001204783b */ /* 0x0000a80000000200 */
[----:B0-----:R-:W0:Y:S01]  /*25370*/  S2R R18, SR_TID.X ;  /* 0x0000000000127919 */ /* 0x001e220000002100 */
[----:B-1----:R-:W-:Y:S01]  /*25380*/  IMAD.MOV.U32 R23, RZ, RZ, R8 ;  /* 0x000000ffff177224 */ /* 0x002fe200078e0008 */
[----:B------:R-:W-:Y:S01]  /*25390*/  MOV R22, R9 ;  /* 0x0000000900167202 */ /* 0x000fe20000000f00 */
[----:B------:R-:W-:Y:S01]  /*253a0*/  IMAD.MOV.U32 R21, RZ, RZ, R10 ;  /* 0x000000ffff157224 */ /* 0x000fe200078e000a */
[----:B------:R-:W-:-:S02]  /*253b0*/  MOV R20, R11 ;  /* 0x0000000b00147202 */ /* 0x000fc40000000f00 */
[----:B------:R-:W1:Y:S01]  /*253c0*/  LDSM.16.MT88.4 R8, [R19+0x8100] ;  /* 0x008100001308783b */ /* 0x000e620000004200 */
[----:B0-----:R-:W-:-:S03]  /*253d0*/  LOP3.LUT R27, R18, 0x7, RZ, 0xc0, !PT ;  /* 0x00000007121b7812 */ /* 0x001fc600078ec0ff */
[----:B------:R0:W-:Y:S02]  /*253e0*/  STL.64 [R1+0x5420], R14 ;  /* 0x0054200e01007387 */ /* 0x0001e40000100a00 */
[----:B------:R-:W-:Y:S01]  /*253f0*/  IMAD R26, R27, 0x210, RZ ;  /* 0x000002101b1a7824 */ /* 0x000fe200078e02ff */
[C---:B0-----:R-:W-:Y:S02]  /*25400*/  LOP3.LUT R15, R18.reuse, 0x10, RZ, 0xc0, !PT ;  /* 0x00000010120f7812 */ /* 0x041fe400078ec0ff */
[----:B------:R-:W-:-:S03]  /*25410*/  SHF.L.U32 R14, R18, 0x1, RZ ;  /* 0x00000001120e7819 */ /* 0x000fc600000006ff */
[----:B------:R-:W-:Y:S01]  /*25420*/  IMAD.SHL.U32 R15, R15, 0x100, RZ ;  /* 0x000001000f0f7824 */ /* 0x000fe200078e00ff */
[----:B------:R-:W-:-:S04]  /*25430*/  LOP3.LUT R26, R26, 0x10, R14, 0x78, !PT ;  /* 0x000000101a1a7812 */ /* 0x000fc800078e780e */
[----:B------:R-:W-:Y:S01]  /*25440*/  LOP3.LUT R26, R26, R15, RZ, 0xfc, !PT ;  /* 0x0000000f1a1a7212 */ /* 0x000fe200078efcff */
[----:B------:R-:W-:Y:S03]  /*25450*/  STL.64 [R1+0x5418], R12 ;  /* 0x0054180c01007387 */ /* 0x000fe60000100a00 */
[----:B------:R-:W-:Y:S01]  /*25460*/  LOP3.LUT R26, R26, 0x20, RZ, 0x3c, !PT ;  /* 0x000000201a1a7812 */ /* 0x000fe200078e3cff */
[----:B--2---:R0:W-:Y:S04]  /*25470*/  STL [R1+0x51c4], R6 ;  /* 0x0051c40601007387 */ /* 0x0041e80000100800 */
[----:B------:R2:W-:Y:S04]  /*25480*/  STL [R1+0x51c0], R7 ;  /* 0x0051c00701007387 */ /* 0x0005e80000100800 */
[----:B------:R-:W-:Y:S01]  /*25490*/  STL.64 [R1+0x5430], R22 ;  /* 0x0054301601007387 */ /* 0x000fe20000100a00 */
[----:B-1----:R-:W-:Y:S01]  /*254a0*/  IMAD.MOV.U32 R25, RZ, RZ, R8 ;  /* 0x000000ffff197224 */ /* 0x002fe200078e0008 */
[----:B------:R-:W-:-:S02]  /*254b0*/  MOV R24, R9 ;  /* 0x0000000900187202 */ /* 0x000fc40000000f00 */
[----:B0-----:R-:W-:Y:S01]  /*254c0*/  MOV R6, R11 ;  /* 0x0000000b00067202 */ /* 0x001fe20000000f00 */
[----:B------:R-:W-:Y:S01]  /*254d0*/  STL.64 [R1+0x5428], R20 ;  /* 0x0054281401007387 */ /* 0x000fe20000100a00 */
[----:B--2---:R-:W-:-:S03]  /*254e0*/  IMAD.MOV.U32 R7, RZ, RZ, R10 ;  /* 0x000000ffff077224 */ /* 0x004fc600078e000a */
[----:B------:R-:W0:Y:S04]  /*254f0*/  LDSM.16.MT88.4 R8, [R19+0x8180] ;  /* 0x008180001308783b */ /* 0x000e280000004200 */
[----:B------:R-:W1:Y:S01]  /*25500*/  LDSM.16.MT88.4 R20, [R26+0x8000] ;  /* 0x008000001a14783b */ /* 0x000e620000004200 */
[----:B0-----:R-:W-:Y:S01]  /*25510*/  IMAD.MOV.U32 R19, RZ, RZ, R8 ;  /* 0x000000ffff137224 */ /* 0x001fe200078e0008 */
[----:B------:R-:W-:Y:S01]  /*25520*/  MOV R18, R9 ;  /* 0x0000000900127202 */ /* 0x000fe20000000f00 */
[----:B------:R-:W-:Y:S01]  /*25530*/  IMAD.MOV.U32 R17, RZ, RZ, R10 ;  /* 0x000000ffff117224 */ /* 0x000fe200078e000a */
[----:B------:R-:W-:Y:S01]  /*25540*/  MOV R16, R11 ;  /* 0x0000000b00107202 */ /* 0x000fe20000000f00 */
[----:B-1----:R-:W-:Y:S01]  /*25550*/  IMAD.MOV.U32 R11, RZ, RZ, R20 ;  /* 0x000000ffff0b7224 */ /* 0x002fe200078e0014 */
[----:B------:R-:W-:Y:S01]  /*25560*/  MOV R10, R21 ;  /* 0x00000015000a7202 */ /* 0x000fe20000000f00 */
[----:B------:R-:W-:Y:S01]  /*25570*/  IMAD.MOV.U32 R9, RZ, RZ, R22 ;  /* 0x000000ffff097224 */ /* 0x000fe200078e0016 */
[----:B------:R-:W-:-:S02]  /*25580*/  MOV R8, R23 ;  /* 0x0000001700087202 */ /* 0x000fc40000000f00 */
[----:B------:R-:W0:Y:S04]  /*25590*/  LDSM.16.MT88.4 R20, [R26+0x8080] ;  /* 0x008080001a14783b */ /* 0x000e280000004200 */
[----:B------:R-:W-:Y:S04]  /*255a0*/  STL [R1+0x53a4], R8 ;  /* 0x0053a40801007387 */ /* 0x000fe80000100800 */
[----:B------:R-:W-:Y:S04]  /*255b0*/  STL [R1+0x53a0], R9 ;  /* 0x0053a00901007387 */ /* 0x000fe80000100800 */
[----:B------:R-:W-:Y:S04]  /*255c0*/  STL [R1+0x539c], R10 ;  /* 0x00539c0a01007387 */ /* 0x000fe80000100800 */
[----:B------:R-:W-:Y:S01]  /*255d0*/  STL [R1+0x5398], R11 ;  /* 0x0053980b01007387 */ /* 0x000fe20000100800 */
[----:B0-----:R-:W-:-:S03]  /*255e0*/  IMAD.MOV.U32 R3, RZ, RZ, R22 ;  /* 0x000000ffff037224 */ /* 0x001fc600078e0016 */
[----:B------:R-:W-:Y:S01]  /*255f0*/  STL.64 [R1+0x60], R20 ;  /* 0x0000601401007387 */ /* 0x000fe20000100a00 */
[----:B------:R-:W-:-:S03]  /*25600*/  MOV R28, R23 ;  /* 0x00000017001c7202 */ /* 0x000fc60000000f00 */
        /* <DEDUP_REMOVED lines=8> */
[----:B0-----:R-:W-:Y:S01]  /*25690*/  MOV R9, R21 ;  /* 0x0000001500097202 */ /* 0x001fe20000000f00 */
[----:B------:R-:W-:Y:S01]  /*256a0*/  IMAD.MOV.U32 R8, RZ, RZ, R20 ;  /* 0x000000ffff087224 */ /* 0x000fe200078e0014 */
[----:B------:R-:W-:Y:S01]  /*256b0*/  MOV R11, R23 ;  /* 0x00000017000b7202 */ /* 0x000fe20000000f00 */
[----:B------:R-:W-:Y:S02]  /*256c0*/  IMAD.MOV.U32 R10, RZ, RZ, R22 ;  /* 0x000000ffff0a7224 */ /* 0x000fe400078e0016 */
[----:B------:R-:W2:Y:S04]  /*256d0*/  LDL.LU.64 R22, [R1+0x5430] ;  /* 0x0054300001167983 */ /* 0x000ea80000300a00 */
[----:B------:R-:W3:Y:S04]  /*256e0*/  LDL.LU.64 R20, [R1+0x5428] ;  /* 0x0054280001147983 */ /* 0x000ee80000300a00 */
[----:B------:R-:W-:Y:S04]  /*256f0*/  STL [R1+0x53bc], R9 ;  /* 0x0053bc0901007387 */ /* 0x000fe80000100800 */
[----:B------:R-:W-:Y:S04]  /*25700*/  STL [R1+0x53b8], R8 ;  /* 0x0053b80801007387 */ /* 0x000fe80000100800 */
[----:B------:R-:W-:Y:S04]  /*25710*/  STL [R1+0x53b4], R10 ;  /* 0x0053b40a01007387 */ /* 0x000fe80000100800 */
[----:B------:R-:W-:Y:S04]  /*25720*/  STL [R1+0x53b0], R11 ;  /* 0x0053b00b01007387 */ /* 0x000fe80000100800 */
[----:B------:R-:W0:Y:S01]  /*25730*/  LDSM.16.MT88.4 R8, [R26+0x8180] ;  /* 0x008180001a08783b */ /* 0x000e220000004200 */
[----:B-1----:R-:W-:Y:S01]  /*25740*/  IMAD.MOV.U32 R28, RZ, RZ, R14 ;  /* 0x000000ffff1c7224 */ /* 0x002fe200078e000e */
[----:B------:R-:W-:-:S02]  /*25750*/  MOV R3, R15 ;  /* 0x0000000f00037202 */ /* 0x000fc40000000f00 */
[----:B0-----:R-:W-:Y:S04]  /*25760*/  STL.64 [R1+0x40], R8 ;  /* 0x0000400801007387 */ /* 0x001fe80000100a00 */
[----:B------:R0:W-:Y:S02]  /*25770*/  STL.64 [R1+0x48], R10 ;  /* 0x0000480a01007387 */ /* 0x0001e40000100a00 */
[----:B0-----:R-:W-:Y:S01]  /*25780*/  IMAD.MOV.U32 R10, RZ, RZ, R12 ;  /* 0x000000ffff0a7224 */ /* 0x001fe200078e000c */
[----:B------:R-:W-:Y:S02]  /*25790*/  MOV R11, R13 ;  /* 0x0000000d000b7202 */ /* 0x000fe40000000f00 */
        /* <DEDUP_REMOVED lines=8> */
[----:B------:R-:W0:Y:S02]  /*25820*/  LDSM.16.MT88.4 R12, [R27+0x8100] ;  /* 0x008100001b0c783b */ /* 0x000e240000004200 */
[----:B0-----:R-:W-:Y:S01]  /*25830*/  IMAD.MOV.U32 R3, RZ, RZ, R12 ;  /* 0x000000ffff037224 */ /* 0x001fe200078e000c */
[----:B------:R-:W-:Y:S01]  /*25840*/  MOV R28, R13 ;  /* 0x0000000d001c7202 */ /* 0x000fe20000000f00 */
[----:B------:R-:W-:Y:S01]  /*25850*/  IMAD.MOV.U32 R11, RZ, RZ, R14 ;  /* 0x000000ffff0b7224 */ /* 0x000fe200078e000e */
[----:B------:R-:W-:Y:S02]  /*25860*/  MOV R10, R15 ;  /* 0x0000000f000a7202 */ /* 0x000fe40000000f00 */
[----:B------:R-:W0:Y:S04]  /*25870*/  LDSM.16.MT88.4 R12, [R27+0x8180] ;  /* 0x008180001b0c783b */ /* 0x000e280000004200 */
[----:B------:R0:W-:Y:S04]  /*25880*/  STL [R1+0x53d4], R8 ;  /* 0x0053d40801007387 */ /* 0x0001e80000100800 */
[----:B------:R1:W-:Y:S01]  /*25890*/  STL [R1+0x53d0], R9 ;  /* 0x0053d00901007387 */ /* 0x0003e20000100800 */
[----:B0-----:R-:W-:-:S03]  /*258a0*/  IMAD.MOV.U32 R8, RZ, RZ, R14 ;  /* 0x000000ffff087224 */ /* 0x001fc600078e000e */
[----:B------:R0:W-:Y:S01]  /*258b0*/  STL.64 [R1], R12 ;  /* 0x0000000c01007387 */ /* 0x0001e20000100a00 */
[----:B-1----:R-:W-:-:S03]  /*258c0*/  MOV R9, R15 ;  /* 0x0000000f00097202 */ /* 0x002fc60000000f00 */
[----:B------:R-:W4:Y:S04]  /*258d0*/  LDL.LU.64 R14, [R1+0x5420] ;  /* 0x00542000010e7983 */ /* 0x000f280000300a00 */
[----:B0-----:R-:W4:Y:S04]  /*258e0*/  LDL.LU.64 R12, [R1+0x5418] ;  /* 0x00541800010c7983 */ /* 0x001f280000300a00 */
[----:B------:R-:W-:Y:S04]  /*258f0*/  STL.64 [R1+0x53e0], R10 ;  /* 0x0053e00a01007387 */ /* 0x000fe80000100a00 */
[----:B------:R2:W-:Y:S02]  /*25900*/  STL.64 [R1+0x53d8], R8 ;  /* 0x0053d80801007387 */ /* 0x0005e40000100a00 */
[----:B--2---:R-:W-:Y:S01]  /*25910*/  IMAD.MOV.U32 R8, RZ, RZ, R23 ;  /* 0x000000ffff087224 */ /* 0x004fe200078e0017 */
[----:B------:R-:W-:Y:S01]  /*25920*/  MOV R9, R22 ;  /* 0x0000001600097202 */ /* 0x000fe20000000f00 */
[----:B---3--:R-:W-:Y:S01]  /*25930*/  IMAD.MOV.U32 R10, RZ, RZ, R21 ;  /* 0x000000ffff0a7224 */ /* 0x008fe200078e0015 */
[----:B------:R-:W-:-:S02]  /*25940*/  MOV R11, R20 ;  /* 0x00000014000b7202 */ /* 0x000fc40000000f00 */
[----:B------:R-:W-:Y:S04]  /*25950*/  LDSM.16.MT88.4 R20, [R0+0x8100] ;  /* 0x008100000014783b */ /* 0x000fe80000004200 */
[----:B------:R-:W-:Y:S04]  /*25960*/  STL.64 [R1+0x5400], R10 ;  /* 0x0054000a01007387 */ /* 0x000fe80000100a00 */
[----:B------:R4:W-:Y:S02]  /*25970*/  STL.64 [R1+0x53f8], R8 ;  /* 0x0053f80801007387 */ /* 0x0009e40000100a00 */
[----:B----4-:R-:W-:Y:S01]  /*25980*/  IMAD.MOV.U32 R8, RZ, RZ, R15 ;  /* 0x000000ffff087224 */ /* 0x010fe200078e000f */
[----:B------:R-:W-:Y:S01]  /*25990*/  MOV R9, R14 ;  /* 0x0000000e00097202 */ /* 0x000fe20000000f00 */
[----:B------:R-:W-:Y:S01]  /*259a0*/  IMAD.MOV.U32 R10, RZ, RZ, R13 ;  /* 0x000000ffff0a7224 */ /* 0x000fe200078e000d */
[----:B------:R-:W-:-:S02]  /*259b0*/  MOV R11, R12 ;  /* 0x0000000c000b7202 */ /* 0x000fc40000000f00 */
[----:B------:R-:W0:Y:S04]  /*259c0*/  LDSM.16.MT88.4 R12, [R0+0x8000] ;  /* 0x00800000000c783b */ /* 0x000e280000004200 */
[----:B0-----:R0:W-:Y:S04]  /*259d0*/  STL.64 [R1+0x5298], R14 ;  /* 0x0052980e01007387 */ /* 0x0011e80000100a00 */
[----:B------:R1:W-:Y:S01]  /*259e0*/  STL.64 [R1+0x5290], R12 ;  /* 0x0052900c01007387 */ /* 0x0003e20000100a00 */
[----:B0-----:R-:W-:Y:S01]  /*259f0*/  IMAD.MOV.U32 R14, RZ, RZ, R17 ;  /* 0x000000ffff0e7224 */ /* 0x001fe200078e0011 */
[----:B------:R-:W-:Y:S01]  /*25a00*/  MOV R15, R16 ;  /* 0x00000010000f7202 */ /* 0x000fe20000000f00 */
[----:B-1----:R-:W-:Y:S01]  /*25a10*/  IMAD.MOV.U32 R12, RZ, RZ, R19 ;  /* 0x000000ffff0c7224 */ /* 0x002fe200078e0013 */
[----:B------:R-:W-:-:S03]  /*25a20*/  MOV R13, R18 ;  /* 0x00000012000d7202 */ /* 0x000fc60000000f00 */
        /* <DEDUP_REMOVED lines=21> */
[----:B0-----:R-:W-:Y:S01]  /*25b80*/  IMAD.MOV.U32 R20, RZ, RZ, R25 ;  /* 0x000000ffff147224 */ /* 0x001fe200078e0019 */
[----:B------:R-:W-:-:S02]  /*25b90*/  MOV R21, R24 ;  /* 0x0000001800157202 */ /* 0x000fc40000000f00 */
[----:B------:R-:W0:Y:S04]  /*25ba0*/  LDSM.16.MT88.4 R24, [R0+0x8180] ;  /* 0x008180000018783b */ /* 0x000e280000004200 */
[----:B0-----:R0:W-:Y:S04]  /*25bb0*/  STL.64 [R1+0x52b8], R26 ;  /* 0x0052b81a01007387 */ /* 0x0011e80000100a00 */
[----:B------:R1:W-:Y:S01]  /*25bc0*/  STL.64 [R1+0x52b0], R24 ;  /* 0x0052b01801007387 */ /* 0x0003e20000100a00 */
[----:B0-----:R-:W-:-:S03]  /*25bd0*/  IMAD.MOV.U32 R26, RZ, RZ, R29 ;  /* 0x000000ffff1a7224 */ /* 0x001fc600078e001d */
[----:B-1----:R-:W4:Y:S01]  /*25be0*/  LDL.LU R24, [R1+0x190] ;  /* 0x0001900001187983 */ /* 0x002f220000300800 */
[----:B------:R-:W-:-:S03]  /*25bf0*/  MOV R27, R2 ;  /* 0x00000002001b7202 */ /* 0x000fc60000000f00 */
[----:B------:R-:W4:Y:S04]  /*25c00*/  LDL.LU R25, [R1+0x194] ;  /* 0x0001940001197983 */ /* 0x000f280000300800 */
[----:B------:R-:W-:Y:S01]  /*25c10*/  STL [R1+0x5244], R0 ;  /* 0x0052440001007387 */ /* 0x000fe20000100800 */
[-C--:B--2---:R-:W-:Y:S03]  /*25c20*/  HMMA.16816.F32 R8, R8, R4.reuse, R12 ;  /* 0x000000040808723c */ /* 0x084fe6000000180c */
[----:B------:R-:W2:Y:S04]  /*25c30*/  LDL.LU.64 R14, [R1+0x5410] ;  /* 0x00541000010e7983 */ /* 0x000ea80000300a00 */
[----:B------:R-:W2:Y:S11]  /*25c40*/  LDL.LU.64 R12, [R1+0x5408] ;  /* 0x00540800010c7983 */ /* 0x000eb60000300a00 */
[----:B------:R-:W-:Y:S05]  /*25c50*/  @!UPT UIADD3 URZ, URZ, URZ, URZ ;  /* 0x0000003f3f3ff290 */ /* 0x000fea000fffe03f */
[----:B------:R0:W-:Y:S01]  /*25c60*/  STL.64 [R1+0x1b0], R8 ;  /* 0x0001b00801007387 */ /* 0x0001e20000100a00 */
[----:B------:R-:W-:Y:S01]  /*25c70*/  IMAD.MOV.U32 R29, RZ, RZ, R10 ;  /* 0x000000ffff1d7224 */ /* 0x000fe200078e000a */
[----:B------:R-:W-:Y:S02]  /*25c80*/  MOV R2, R11 ;  /* 0x0000000b00027202 */ /* 0x000fe40000000f00 */
[----:B------:R-:W2:Y:S04]  /*25c90*/  LDL.LU.64 R10, [R1+0x5400] ;  /* 0x00540000010a7983 */ /* 0x000ea80000300a00 */
[----:B0-----:R-:W2:Y:S04]  /*25ca0*/  LDL.LU.64 R8, [R1+0x53f8] ;  /* 0x0053f80001087983 */ /* 0x001ea80000300a00 */
[----:B------:R-:W-:Y:S04]  /*25cb0*/  STL [R1+0x51cc], R2 ;  /* 0x0051cc0201007387 */ /* 0x000fe80000100800 */
[----:B------:R0:W-:Y:S01]  /*25cc0*/  STL [R1+0x51c8], R29 ;  /* 0x0051c81d01007387 */ /* 0x0001e20000100800 */
[----:B------:R-:W-:Y:S01]  /*25cd0*/  IMAD.MOV.U32 R22, RZ, RZ, R7 ;  /* 0x000000ffff167224 */ /* 0x000fe200078e0007 */
[----:B------:R-:W-:Y:S01]  /*25ce0*/  MOV R23, R6 ;  /* 0x0000000600177202 */ /* 0x000fe20000000f00 */
[-C--:B--2---:R-:W-:Y:S01]  /*25cf0*/  HMMA.16816.F32 R8, R8, R4.reuse, R12 ;  /* 0x000000040808723c */ /* 0x084fe2000000180c */
[----:B------:R-:W3:Y:S04]  /*25d00*/  LDL.LU.64 R14, [R1+0x53f0] ;  /* 0x0053f000010e7983 */ /* 0x000ee80000300a00 */
[----:B------:R-:W3:Y:S03]  /*25d10*/  LDL.LU.64 R12, [R1+0x53e8] ;  /* 0x0053e800010c7983 */ /* 0x000ee60000300a00 */
[-C--:B----4-:R-:W-:Y:S11]  /*25d20*/  HMMA.16816.F32 R20, R20, R4.reuse, R24 ;  /* 0x000000041414723c */ /* 0x090ff60000001818 */
[----:B------:R-:W-:Y:S05]  /*25d30*/  @!UPT UIADD3 URZ, URZ, URZ, URZ ;  /* 0x0000003f3f3ff290 */ /* 0x000fea000fffe03f */
[----:B------:R-:W-:Y:S01]  /*25d40*/  MOV R7, R11 ;  /* 0x0000000b00077202 */ /* 0x000fe20000000f00 */
[----:B------:R-:W-:Y:S01]  /*25d50*/  IMAD.MOV.U32 R6, RZ, RZ, R10 ;  /* 0x000000ffff067224 */ /* 0x000fe200078e000a */
[----:B------:R1:W-:Y:S04]  /*25d60*/  STL.64 [R1+0x1a0], R8 ;  /* 0x0001a00801007387 */ /* 0x0003e80000100a00 */
[----:B------:R-:W2:Y:S02]  /*25d70*/  LDL.LU.64 R10, [R1+0x53e0] ;  /* 0x0053e000010a7983 */ /* 0x000ea40000300a00 */
[----:B0-----:R-:W-:Y:S01]  /*25d80*/  MOV R29, R23 ;  /* 0x00000017001d7202 */ /* 0x001fe20000000f00 */
[----:B------:R-:W-:Y:S01]  /*25d90*/  IMAD.MOV.U32 R2, RZ, RZ, R22 ;  /* 0x000000ffff027224 */ /* 0x000fe200078e0016 */
        /* <DEDUP_REMOVED lines=12> */
[----:B------:R-:W-:Y:S01]  /*25e60*/  IMAD.MOV.U32 R7, RZ, RZ, R14 ;  /* 0x000000ffff077224 */ /* 0x000fe200078e000e */
[----:B------:R-:W-:Y:S01]  /*25e70*/  MOV R6, R15 ;  /* 0x0000000f00067202 */ /* 0x000fe20000000f00 */
[----:B----4-:R-:W-:Y:S01]  /*25e80*/  IMAD.MOV.U32 R14, RZ, RZ, R8 ;  /* 0x000000ffff0e7224 */ /* 0x010fe200078e0008 */
[----:B------:R-:W-:Y:S01]  /*25e90*/  MOV R15, R9 ;  /* 0x00000009000f7202 */ /* 0x000fe20000000f00 */
        /* <DEDUP_REMOVED lines=8> */
[----:B------:R-:W-:Y:S01]  /*25f20*/  IMAD.MOV.U32 R24, RZ, RZ, R3 ;  /* 0x000000ffff187224 */ /* 0x000fe200078e0003 */
[----:B--2---:R-:W-:Y:S01]  /*25f30*/  MOV R27, R10 ;  /* 0x0000000a001b7202 */ /* 0x004fe20000000f00 */
[----:B------:R-:W-:Y:S01]  /*25f40*/  IMAD.MOV.U32 R26, RZ, RZ, R11 ;  /* 0x000000ffff1a7224 */ /* 0x000fe200078e000b */
[----:B------:R-:W-:Y:S01]  /*25f50*/  MOV R25, R28 ;  /* 0x0000001c00197202 */ /* 0x000fe20000000f00 */
        /* <DEDUP_REMOVED lines=12> */
[----:B-1----:R-:W-:Y:S01]  /*26020*/  IMAD.MOV.U32 R22, RZ, RZ, R9 ;  /* 0x000000ffff167224 */ /* 0x002fe200078e0009 */
[----:B----4-:R-:W-:-:S02]  /*26030*/  MOV R23, R8 ;  /* 0x0000000800177202 */ /* 0x010fc40000000f00 */
        /* <DEDUP_REMOVED lines=18> */
[----:B------:R-:W-:Y:S01]  /*26160*/  IMAD.MOV.U32 R12, RZ, RZ, R10 ;  /* 0x000000ffff0c7224 */ /* 0x000fe200078e000a */
[----:B------:R-:W-:-:S02]  /*26170*/  MOV R13, R11 ;  /* 0x0000000b000d7202 */ /* 0x000fc40000000f00 */
[----:B--2---:R-:W-:Y:S04]  /*26180*/  STL.64 [R1+0x5338], R26 ;  /* 0x0053381a01007387 */ /* 0x004fe80000100a00 */
[----:B------:R0:W-:Y:S04]  /*26190*/  STL.64 [R1+0x5330], R24 ;  /* 0x0053301801007387 */ /* 0x0001e80000100a00 */
[----:B------:R-:W2:Y:S04]  /*261a0*/  LDL.LU R10, [R1+0x53b4] ;  /* 0x0053b400010a7983 */ /* 0x000ea80000300800 */
[----:B------:R-:W2:Y:S01]  /*261b0*/  LDL.LU R11, [R1+0x53b0] ;  /* 0x0053b000010b7983 */ /* 0x000ea20000300800 */
[----:B------:R-:W-:Y:S01]  /*261c0*/  IMAD.MOV.U32 R14, RZ, RZ, R28 ;  /* 0x000000ffff0e7224 */ /* 0x000fe200078e001c */
[----:B---3--:R-:W-:-:S02]  /*261d0*/  MOV R15, R3 ;  /* 0x00000003000f7202 */ /* 0x008fc40000000f00 */
[----:B------:R-:W3:Y:S01]  /*261e0*/  LDL.LU R28, [R1+0x53ac] ;  /* 0x0053ac00011c7983 */ /* 0x000ee20000300800 */
[----:B0-----:R-:W-:Y:S01]  /*261f0*/  IMAD.MOV.U32 R24, RZ, RZ, R8 ;  /* 0x000000ffff187224 */ /* 0x001fe200078e0008 */
[----:B----4-:R-:W-:Y:S02]  /*26200*/  MOV R25, R9 ;  /* 0x0000000900197202 */ /* 0x010fe40000000f00 */
[----:B------:R-:W4:Y:S04]  /*26210*/  LDL.LU R3, [R1+0x53a8] ;  /* 0x0053a80001037983 */ /* 0x000f280000300800 */
[----:B------:R-:W3:Y:S04]  /*26220*/  LDL.LU R8, [R1+0x53a4] ;  /* 0x0053a40001087983 */ /* 0x000ee80000300800 */
[----:B------:R-:W3:Y:S01]  /*26230*/  LDL.LU R9, [R1+0x53a0] ;  /* 0x0053a00001097983 */ /* 0x000ee20000300800 */
[----:B--2---:R-:W-:-:S03]  /*26240*/  IMAD.MOV.U32 R26, RZ, RZ, R10 ;  /* 0x000000ffff1a7224 */ /* 0x004fc600078e000a */
[----:B------:R-:W2:Y:S01]  /*26250*/  LDL.LU R10, [R1+0x539c] ;  /* 0x00539c00010a7983 */ /* 0x000ea20000300800 */
[----:B------:R-:W-:-:S03]  /*26260*/  MOV R27, R11 ;  /* 0x0000000b001b7202 */ /* 0x000fc60000000f00 */
[----:B------:R-:W2:Y:S04]  /*26270*/  LDL.LU R11, [R1+0x5398] ;  /* 0x00539800010b7983 */ /* 0x000ea80000300800 */
[----:B------:R-:W-:Y:S04]  /*26280*/  STL.64 [R1+0x5358], R26 ;  /* 0x0053581a01007387 */ /* 0x000fe80000100a00 */
[----:B------:R0:W-:Y:S04]  /*26290*/  STL.64 [R1+0x5350], R24 ;  /* 0x0053501801007387 */ /* 0x0001e80000100a00 */
[----:B0-----:R-:W2:Y:S04]  /*262a0*/  LDL.LU R24, [R1+0x60] ;  /* 0x0000600001187983 */ /* 0x001ea80000300800 */
[----:B------:R-:W2:Y:S01]  /*262b0*/  LDL.LU R25, [R1+0x64] ;  /* 0x0000640001197983 */ /* 0x000ea20000300800 */
[----:B----4-:R-:W-:Y:S01]  /*262c0*/  IMAD.MOV.U32 R26, RZ, RZ, R3 ;  /* 0x000000ffff1a7224 */ /* 0x010fe200078e0003 */
[----:B---3--:R-:W-:-:S02]  /*262d0*/  MOV R27, R28 ;  /* 0x0000001c001b7202 */ /* 0x008fc40000000f00 */
        /* <DEDUP_REMOVED lines=83> */
[----:B------:R-:W-:Y:S01]  /*26810*/  MOV R6, R27 ;  /* 0x0000001b00067202 */ /* 0x000fe20000000f00 */
[----:B------:R-:W-:Y:S01]  /*26820*/  IMAD.MOV.U32 R7, RZ, RZ, R26 ;  /* 0x000000ffff077224 */ /* 0x000fe200078e001a */
        /* <DEDUP_REMOVED lines=40> */
[----:B------:R-:W-:Y:S01]  /*26ab0*/  IMAD.MOV.U32 R7, RZ, RZ, R18 ;  /* 0x000000ffff077224 */ /* 0x000fe200078e0012 */
[----:B------:R-:W-:Y:S01]  /*26ac0*/  MOV R0, R19 ;  /* 0x0000001300007202 */ /* 0x000fe20000000f00 */
[----:B------:R-:W-:Y:S01]  /*26ad0*/  IMAD.MOV.U32 R12, RZ, RZ, R16 ;  /* 0x000000ffff0c7224 */ /* 0x000fe200078e0010 */
[----:B------:R-:W-:Y:S01]  /*26ae0*/  MOV R2, R17 ;  /* 0x0000001100027202 */ /* 0x000fe20000000f00 */
        /* <DEDUP_REMOVED lines=10> */
[----:B----4-:R-:W-:Y:S01]  /*26b90*/  IMAD.MOV.U32 R18, RZ, RZ, R28 ;  /* 0x000000ffff127224 */ /* 0x010fe200078e001c */
[----:B------:R-:W-:-:S02]  /*26ba0*/  MOV R19, R3 ;  /* 0x0000000300137202 */ /* 0x000fc40000000f00 */
[----:B------:R-:W0:Y:S02]  /*26bb0*/  S2R R6, SR_TID.X ;  /* 0x0000000000067919 */ /* 0x000e240000002100 */
[----:B0-----:R-:W-:-:S05]  /*26bc0*/  LOP3.LUT R29, R6, 0x7, RZ, 0xc0, !PT ;  /* 0x00000007061d7812 */ /* 0x001fca00078ec0ff */
[----:B------:R-:W-:Y:S01]  /*26bd0*/  IMAD R29, R29, 0x210, RZ ;  /* 0x000002101d1d7824 */ /* 0x000fe200078e02ff */
[-C--:B---3--:R-:W-:Y:S08]  /*26be0*/  HMMA.16816.F32 R8, R24, R4.reuse, R8 ;  /* 0x000000041808723c */ /* 0x088ff00000001808 */
[----:B--2---:R-:W-:Y:S11]  /*26bf0*/  HMMA.16816.F32 R20, R20, R4, R16 ;  /* 0x000000041414723c */ /* 0x004ff60000001810 */
[----:B------:R-:W-:Y:S11]  /*26c00*/  @!UPT UIADD3 URZ, URZ, URZ, URZ ;  /* 0x0000003f3f3ff290 */ /* 0x000ff6000fffe03f */
[----:B------:R-:W-:Y:S02]  /*26c10*/  @!UPT UIADD3 URZ, URZ, URZ, URZ ;  /* 0x0000003f3f3ff290 */ /* 0x000fe4000fffe03f */
[----:B------:R-:W-:Y:S01]  /*26c20*/  MOV R3, R23 ;  /* 0x0000001700037202 */ /* 0x000fe20000000f00 */
[----:B------:R-:W-:Y:S01]  /*26c30*/  IMAD.MOV.U32 R28, RZ, RZ, R22 ;  /* 0x000000ffff1c7224 */ /* 0x000fe200078e0016 */
[----:B------:R-:W-:Y:S04]  /*26c40*/  STL.64 [R1+0xc0], R20 ;  /* 0x0000c01401007387 */ /* 0x000fe80000100a00 */
[----:B------:R-:W-:Y:S04]  /*26c50*/  STL [R1+0x520c], R3 ;  /* 0x00520c0301007387 */ /* 0x000fe80000100800 */
[----:B------:R-:W-:Y:S04]  /*26c60*/  STL [R1+0x5208], R28 ;  /* 0x0052081c01007387 */ /* 0x000fe80000100800 */
[----:B------:R-:W-:Y:S04]  /*26c70*/  STL.64 [R1+0x5038], R10 ;  /* 0x0050380a01007387 */ /* 0x000fe80000100a00 */
[----:B------:R0:W-:Y:S02]  /*26c80*/  STL.64 [R1+0x5030], R8 ;  /* 0x0050300801007387 */ /* 0x0001e40000100a00 */
[----:B0-----:R-:W-:-:S02]  /*26c90*/  MOV R9, R2 ;  /* 0x0000000200097202 */ /* 0x001fc40000000f00 */
[C---:B------:R-:W-:Y:S01]  /*26ca0*/  LOP3.LUT R2, R6.reuse, 0x10, RZ, 0xc0, !PT ;  /* 0x0000001006027812 */ /* 0x040fe200078ec0ff */
[----:B------:R-:W-:-:S03]  /*26cb0*/  IMAD.SHL.U32 R6, R6, 0x2, RZ ;  /* 0x0000000206067824 */ /* 0x000fc600078e00ff */
[----:B------:R-:W-:Y:S02]  /*26cc0*/  SHF.L.U32 R2, R2, 0x8, RZ ;  /* 0x0000000802027819 */ /* 0x000fe400000006ff */
[----:B------:R-:W-:-:S04]  /*26cd0*/  LOP3.LUT R29, R29, 0x10, R6, 0x78, !PT ;  /* 0x000000101d1d7812 */ /* 0x000fc800078e7806 */
[----:B------:R-:W-:Y:S01]  /*26ce0*/  LOP3.LUT R29, R29, R2, RZ, 0xfc, !PT ;  /* 0x000000021d1d7212 */ /* 0x000fe200078efcff */
[----:B------:R-:W-:-:S04]  /*26cf0*/  IMAD.MOV.U32 R8, RZ, RZ, R12 ;  /* 0x000000ffff087224 */ /* 0x000fc800078e000c */
[----:B------:R-:W0:Y:S01]  /*26d00*/  LDSM.16.MT88.4 R12, [R29+0xa000] ;  /* 0x00a000001d0c783b */ /* 0x000e220000004200 */
[----:B------:R-:W-:Y:S01]  /*26d10*/  IMAD.MOV.U32 R10, RZ, RZ, R7 ;  /* 0x000000ffff0a7224 */ /* 0x000fe200078e0007 */
[----:B------:R-:W-:Y:S02]  /*26d20*/  MOV R11, R0 ;  /* 0x00000000000b7202 */ /* 0x000fe40000000f00 */
[----:B------:R-:W1:Y:S04]  /*26d30*/  S2R R0, SR_TID.X ;  /* 0x0000000000007919 */ /* 0x000e680000002100 */
[----:B------:R-:W-:Y:S04]  /*26d40*/  STL.64 [R1+0x5048], R10 ;  /* 0x0050480a01007387 */ /* 0x000fe80000100a00 */
[----:B------:R-:W-:Y:S04]  /*26d50*/  STL.64 [R1+0x5040], R8 ;  /* 0x0050400801007387 */ /* 0x000fe80000100a00 */
[----:B------:R-:W2:Y:S01]  /*26d60*/  LDSM.16.MT88.4 R8, [R29+0xa080] ;  /* 0x00a080001d08783b */ /* 0x000ea20000004200 */
[----:B0-----:R-:W-:Y:S01]  /*26d70*/  MOV R4, R15 ;  /* 0x0000000f00047202 */ /* 0x001fe20000000f00 */
[----:B------:R-:W-:-:S04]  /*26d80*/  IMAD.MOV.U32 R5, RZ, RZ, R14 ;  /* 0x000000ffff057224 */ /* 0x000fc800078e000e */
[----:B------:R-:W-:Y:S04]  /*26d90*/  STL [R1+0x521c], R4 ;  /* 0x00521c0401007387 */ /* 0x000fe80000100800 */
[----:B------:R-:W-:Y:S04]  /*26da0*/  STL [R1+0x5218], R5 ;  /* 0x0052180501007387 */ /* 0x000fe80000100800 */
[----:B------:R-:W0:Y:S01]  /*26db0*/  LDSM.16.MT88.4 R4, [R29+0xa100] ;  /* 0x00a100001d04783b */ /* 0x000e220000004200 */
[----:B------:R-:W-:Y:S02]  /*26dc0*/  MOV R16, R13 ;  /* 0x0000000d00107202 */ /* 0x000fe40000000f00 */
[C---:B-1----:R-:W-:Y:S01]  /*26dd0*/  LOP3.LUT R13, R0.reuse, 0x7, RZ, 0xc0, !PT ;  /* 0x00000007000d7812 */ /* 0x042fe200078ec0ff */
[C---:B------:R-:W-:Y:S01]  /*26de0*/  IMAD.SHL.U32 R14, R0.reuse, 0x2, RZ ;  /* 0x00000002000e7824 */ /* 0x040fe200078e00ff */
[----:B------:R-:W-:-:S03]  /*26df0*/  LOP3.LUT R15, R0, 0x10, RZ, 0xc0, !PT ;  /* 0x00000010000f7812 */ /* 0x000fc600078ec0ff */
[----:B------:R-:W-:Y:S01]  /*26e00*/  IMAD R0, R13, 0x210, RZ ;  /* 0x000002100d007824 */ /* 0x000fe200078e02ff */
[----:B------:R-:W-:-:S04]  /*26e10*/  SHF.L.U32 R15, R15, 0x8, RZ ;  /* 0x000000080f0f7819 */ /* 0x000fc800000006ff */
[----:B------:R-:W-:-:S04]  /*26e20*/  LOP3.LUT R0, R0, 0x10, R14, 0x78, !PT ;  /* 0x0000001000007812 */ /* 0x000fc800078e780e */
[----:B------:R-:W-:-:S04]  /*26e30*/  LOP3.LUT R0, R0, R15, RZ, 0xfc, !PT ;  /* 0x0000000f00007212 */ /* 0x000fc800078efcff */
[----:B------:R-:W-:Y:S01]  /*26e40*/  LOP3.LUT R0, R0, 0x20, RZ, 0x3c, !PT ;  /* 0x0000002000007812 */ /* 0x000fe200078e3cff */
[----:B--2---:R-:W-:Y:S01]  /*26e50*/  IMAD.MOV.U32 R21, RZ, RZ, R8 ;  /* 0x000000ffff157224 */ /* 0x004fe200078e0008 */
[----:B------:R-:W-:Y:S01]  /*26e60*/  MOV R20, R9 ;  /* 0x0000000900147202 */ /* 0x000fe20000000f00 */
[----:B------:R-:W-:Y:S01]  /*26e70*/  IMAD.MOV.U32 R19, RZ, RZ, R10 ;  /* 0x000000ffff137224 */ /* 0x000fe200078e000a */
[----:B------:R-:W-:Y:S02]  /*26e80*/  MOV R18, R11 ;  /* 0x0000000b00127202 */ /* 0x000fe40000000f00 */
[----:B------:R-:W1:Y:S01]  /*26e90*/  LDSM.16.MT88.4 R8, [R0+0xa000] ;  /* 0x00a000000008783b */ /* 0x000e620000004200 */
[----:B0-----:R-:W-:Y:S01]  /*26ea0*/  IMAD.MOV.U32 R25, RZ, RZ, R4 ;  /* 0x000000ffff197224 */ /* 0x001fe200078e0004 */
[----:B------:R-:W-:Y:S01]  /*26eb0*/  MOV R24, R5 ;  /* 0x0000000500187202 */ /* 0x000fe20000000f00 */
[----:B------:R-:W-:Y:S01]  /*26ec0*/  IMAD.MOV.U32 R23, RZ, RZ, R6 ;  /* 0x000000ffff177224 */ /* 0x000fe200078e0006 */
[----:B------:R-:W-:-:S02]  /*26ed0*/  MOV R22, R7 ;  /* 0x0000000700167202 */ /* 0x000fc40000000f00 */
[----:B------:R-:W0:Y:S01]  /*26ee0*/  LDSM.16.MT88.4 R4, [R29+0xa180] ;  /* 0x00a180001d04783b */ /* 0x000e220000004200 */
[----:B-1----:R-:W-:Y:S01]  /*26ef0*/  IMAD.MOV.U32 R3, RZ, RZ, R8 ;  /* 0x000000ffff037224 */ /* 0x002fe200078e0008 */
[----:B------:R-:W-:Y:S01]  /*26f00*/  MOV R28, R9 ;  /* 0x00000009001c7202 */ /* 0x000fe20000000f00 */
[----:B0-----:R-:W-:Y:S01]  /*26f10*/  IMAD.MOV.U32 R27, RZ, RZ, R6 ;  /* 0x000000ffff1b7224 */ /* 0x001fe200078e0006 */
[----:B------:R-:W-:Y:S01]  /*26f20*/  MOV R26, R7 ;  /* 0x00000007001a7202 */ /* 0x000fe20000000f00 */
[----:B------:R-:W-:Y:S01]  /*26f30*/  IMAD.MOV.U32 R6, RZ, RZ, R10 ;  /* 0x000000ffff067224 */ /* 0x000fe200078e000a */
[----:B------:R-:W-:Y:S02]  /*26f40*/  MOV R7, R11 ;  /* 0x0000000b00077202 */ /* 0x000fe40000000f00 */
[----:B------:R-:W0:Y:S01]  /*26f50*/  LDSM.16.MT88.4 R8, [R0+0xa080] ;  /* 0x00a080000008783b */ /* 0x000e220000004200 */
[----:B------:R-:W-:Y:S01]  /*26f60*/  IMAD.MOV.U32 R17, RZ, RZ, R12 ;  /* 0x000000ffff117224 */ /* 0x000fe200078e000c */
[----:B------:R-:W-:Y:S01]  /*26f70*/  MOV R2, R5 ;  /* 0x0000000500027202 */ /* 0x000fe20000000f00 */
[----:B------:R-:W-:Y:S01]  /*26f80*/  IMAD.MOV.U32 R29, RZ, RZ, R4 ;  /* 0x000000ffff1d7224 */ /* 0x000fe200078e0004 */
[----:B------:R1:W-:Y:S04]  /*26f90*/  STL [R1+0x5214], R16 ;  /* 0x0052141001007387 */ /* 0x0003e80000100800 */
[----:B------:R2:W-:Y:S01]  /*26fa0*/  STL [R1+0x5210], R17 ;  /* 0x0052101101007387 */ /* 0x0005e20000100800 */
[----:B0-----:R-:W-:Y:S01]  /*26fb0*/  IMAD.MOV.U32 R4, RZ, RZ, R8 ;  /* 0x000000ffff047224 */ /* 0x001fe200078e0008 */
[----:B------:R-:W-:Y:S01]  /*26fc0*/  MOV R5, R9 ;  /* 0x0000000900057202 */ /* 0x000fe20000000f00 */
[----:B-1----:R-:W-:Y:S01]  /*26fd0*/  IMAD.MOV.U32 R16, RZ, RZ, R10 ;  /* 0x000000ffff107224 */ /* 0x002fe200078e000a */
[----:B--2---:R-:W-:-:S02]  /*26fe0*/  MOV R17, R11 ;  /* 0x0000000b00117202 */ /* 0x004fc40000000f00 */
        /* <DEDUP_REMOVED lines=8> */
[----:B0-----:R-:W-:Y:S01]  /*27070*/  MOV R21, R11 ;  /* 0x0000000b00157202 */ /* 0x001fe20000000f00 */
[----:B------:R-:W-:-:S02]  /*27080*/  IMAD R11, R13, 0x210, RZ ;  /* 0x000002100d0b7824 */ /* 0x000fc400078e02ff */
[----:B------:R-:W-:Y:S03]  /*27090*/  STL [R1+0x5230], R25 ;  /* 0x0052301901007387 */ /* 0x000fe60000100800 */
[----:B------:R-:W-:Y:S01]  /*270a0*/  LOP3.LUT R11, R11, 0x10, R14, 0x78, !PT ;  /* 0x000000100b0b7812 */ /* 0x000fe200078e780e */
[----:B------:R-:W-:Y:S01]  /*270b0*/  STL [R1+0x5250], R26 ;  /* 0x0052501a01007387 */ /* 0x000fe20000100800 */
[----:B------:R-:W-:Y:S02]  /*270c0*/  IMAD.MOV.U32 R18, RZ, RZ, R8 ;  /* 0x000000ffff127224 */ /* 0x000fe400078e0008 */
[----:B------:R-:W-:Y:S01]  /*270d0*/  LOP3.LUT R11, R11, R15, RZ, 0xfc, !PT ;  /* 0x0000000f0b0b7212 */ /* 0x000fe200078efcff */
[----:B------:R-:W-:Y:S01]  /*270e0*/  STL [R1+0x524c], R27 ;  /* 0x00524c1b01007387 */ /* 0x000fe20000100800 */
[----:B------:R-:W-:-:S03]  /*270f0*/  MOV R19, R9 ;  /* 0x0000000900137202 */ /* 0x000fc60000000f00 */
        /* <DEDUP_REMOVED lines=18> */
[----:B------:R-:W0:Y:S01]  /*27220*/  LDSM.16.MT88.4 R16, [R11+0xa080] ;  /* 0x00a080000b10783b */ /* 0x000e220000004200 */
[----:B------:R-:W-:Y:S02]  /*27230*/  IMAD.MOV.U32 R20, RZ, RZ, R10 ;  /* 0x000000ffff147224 */ /* 0x000fe400078e000a */
        /* <DEDUP_REMOVED lines=8> */
[----:B------:R-:W-:Y:S01]  /*272c0*/  IMAD.MOV.U32 R3, RZ, RZ, R18 ;  /* 0x000000ffff037224 */ /* 0x000fe200078e0012 */
[----:B------:R-:W-:Y:S01]  /*272d0*/  MOV R28, R17 ;  /* 0x00000011001c7202 */ /* 0x000fe20000000f00 */
[----:B------:R-:W2:Y:S04]  /*272e0*/  LDL.LU.64 R18, [R1+0x5268] ;  /* 0x0052680001127983 */ /* 0x000ea80000300a00 */
[----:B------:R-:W3:Y:S04]  /*272f0*/  LDL.LU.64 R16, [R1+0x5260] ;  /* 0x0052600001107983 */ /* 0x000ee80000300a00 */
[----:B-1----:R0:W-:Y:S04]  /*27300*/  STL.64 [R1+0x5068], R10 ;  /* 0x0050680a01007387 */ /* 0x0021e80000100a00 */
[----:B------:R1:W-:Y:S01]  /*27310*/  STL.64 [R1+0x5060], R8 ;  /* 0x0050600801007387 */ /* 0x0003e20000100a00 */
[----:B0-----:R-:W-:Y:S01]  /*27320*/  IMAD.MOV.U32 R10, RZ, RZ, R3 ;  /* 0x000000ffff0a7224 */ /* 0x001fe200078e0003 */
[----:B------:R-:W-:Y:S01]  /*27330*/  MOV R11, R26 ;  /* 0x0000001a000b7202 */ /* 0x000fe20000000f00 */
[----:B-1----:R-:W-:Y:S01]  /*27340*/  IMAD.MOV.U32 R8, RZ, RZ, R6 ;  /* 0x000000ffff087224 */ /* 0x002fe200078e0006 */
[----:B------:R-:W-:Y:S01]  /*27350*/  MOV R9, R28 ;  /* 0x0000001c00097202 */ /* 0x000fe20000000f00 */
[----:B------:R-:W4:Y:S04]  /*27360*/  LDL.LU R6, [R1+0x525c] ;  /* 0x00525c0001067983 */ /* 0x000f280000300800 */
[----:B------:R-:W2:Y:S04]  /*27370*/  LDL.LU R28, [R1+0x5258] ;  /* 0x00525800011c7983 */ /* 0x000ea80000300800 */
[----:B------:R-:W2:Y:S04]  /*27380*/  LDL.LU R3, [R1+0x5254] ;  /* 0x0052540001037983 */ /* 0x000ea80000300800 */
[----:B------:R-:W2:Y:S04]  /*27390*/  LDL.LU R26, [R1+0x5250] ;  /* 0x00525000011a7983 */ /* 0x000ea80000300800 */
[----:B------:R0:W-:Y:S04]  /*273a0*/  STL.64 [R1+0x5088], R10 ;  /* 0x0050880a01007387 */ /* 0x0001e80000100a00 */
[----:B------:R1:W-:Y:S01]  /*273b0*/  STL.64 [R1+0x5080], R8 ;  /* 0x0050800801007387 */ /* 0x0003e20000100a00 */
[----:B0-----:R-:W-:-:S02]  /*273c0*/  IMAD.MOV.U32 R10, RZ, RZ, R0 ;  /* 0x000000ffff0a7224 */ /* 0x001fc400078e0000 */
[----:B-1----:R-:W-:Y:S01]  /*273d0*/  IMAD.MOV.U32 R8, RZ, RZ, R27 ;  /* 0x000000ffff087224 */ /* 0x002fe200078e001b */
[----:B------:R-:W-:Y:S01]  /*273e0*/  MOV R9, R2 ;  /* 0x0000000200097202 */ /* 0x000fe20000000f00 */
[----:B------:R-:W2:Y:S04]  /*273f0*/  LDL.LU R27, [R1+0x524c] ;  /* 0x00524c00011b7983 */ /* 0x000ea80000300800 */
[----:B------:R-:W2:Y:S04]  /*27400*/  LDL.LU R2, [R1+0x5248] ;  /* 0x0052480001027983 */ /* 0x000ea80000300800 */
[----:B------:R-:W2:Y:S01]  /*27410*/  LDL.LU R0, [R1+0x5244] ;  /* 0x0052440001007983 */ /* 0x000ea20000300800 */
[----:B------:R-:W-:-:S03]  /*27420*/  MOV R11, R29 ;  /* 0x0000001d000b7202 */ /* 0x000fc60000000f00 */
[----:B------:R-:W3:Y:S04]  /*27430*/  LDL.LU R29, [R1+0x5240] ;  /* 0x00524000011d7983 */ /* 0x000ee80000300800 */
[----:B------:R0:W-:Y:S04]  /*27440*/  STL.64 [R1+0x50a8], R10 ;  /* 0x0050a80a01007387 */ /* 0x0001e80000100a00 */
[----:B------:R1:W-:Y:S01]  /*27450*/  STL.64 [R1+0x50a0], R8 ;  /* 0x0050a00801007387 */ /* 0x0003e20000100a00 */
[----:B0-----:R-:W-:Y:S01]  /*27460*/  IMAD.MOV.U32 R10, RZ, RZ, R13 ;  /* 0x000000ffff0a7224 */ /* 0x001fe200078e000d */
[----:B------:R-:W-:Y:S01]  /*27470*/  MOV R11, R12 ;  /* 0x0000000c000b7202 */ /* 0x000fe20000000f00 */
[----:B-1----:R-:W-:Y:S01]  /*27480*/  IMAD.MOV.U32 R8, RZ, RZ, R15 ;  /* 0x000000ffff087224 */ /* 0x002fe200078e000f */
[----:B------:R-:W-:-:S03]  /*27490*/  MOV R9, R14 ;  /* 0x0000000e00097202 */ /* 0x000fc60000000f00 */
        /* <DEDUP_REMOVED lines=53> */
[----:B----4-:R-:W-:Y:S01]  /*277f0*/  IMAD.MOV.U32 R10, RZ, RZ, R6 ;  /* 0x000000ffff0a7224 */ /* 0x010fe200078e0006 */
[----:B------:R-:W4:Y:S01]  /*27800*/  LDL.LU R3, [R1+0x520c] ;  /* 0x00520c0001037983 */ /* 0x000f220000300800 */
        /* <DEDUP_REMOVED lines=15> */
[----:B------:R-:W-:Y:S01]  /*27900*/  MOV R9, R2 ;  /* 0x0000000200097202 */ /* 0x000fe20000000f00 */
[----:B------:R-:W3:Y:S04]  /*27910*/  LDL.LU R29, [R1+0x51fc] ;  /* 0x0051fc00011d7983 */ /* 0x000ee80000300800 */
        /* <DEDUP_REMOVED lines=9> */
[----:B------:R-:W-:Y:S04]  /*279b0*/  LDSM.16.MT88.4 R24, [R0+0xa180] ;  /* 0x00a180000018783b */ /* 0x000fe80000004200 */
[----:B--2---:R-:W-:Y:S04]  /*279c0*/  STL.64 [R1+0x50d8], R14 ;  /* 0x0050d80e01007387 */ /* 0x004fe80000100a00 */
[----:B------:R0:W-:Y:S04]  /*279d0*/  STL.64 [R1+0x50d0], R12 ;  /* 0x0050d00c01007387 */ /* 0x0001e80000100a00 */
[----:B0-----:R-:W2:Y:S04]  /*279e0*/  LDL.LU R12, [R1+0x140] ;  /* 0x00014000010c7983 */ /* 0x001ea80000300800 */
[----:B------:R-:W2:Y:S01]  /*279f0*/  LDL.LU R13, [R1+0x144] ;  /* 0x00014400010d7983 */ /* 0x000ea20000300800 */
[----:B------:R-:W-:Y:S01]  /*27a00*/  IMAD.MOV.U32 R10, RZ, RZ, R19 ;  /* 0x000000ffff0a7224 */ /* 0x000fe200078e0013 */
[----:B------:R-:W-:Y:S01]  /*27a10*/  MOV R11, R18 ;  /* 0x00000012000b7202 */ /* 0x000fe20000000f00 */
[----:B------:R-:W-:Y:S01]  /*27a20*/  IMAD.MOV.U32 R8, RZ, RZ, R21 ;  /* 0x000000ffff087224 */ /* 0x000fe200078e0015 */
[----:B------:R-:W-:Y:S01]  /*27a30*/  MOV R9, R20 ;  /* 0x0000001400097202 */ /* 0x000fe20000000f00 */
[----:B---3--:R-:W-:Y:S01]  /*27a40*/  IMAD.MOV.U32 R14, RZ, RZ, R7 ;  /* 0x000000ffff0e7224 */ /* 0x008fe200078e0007 */
[----:B------:R-:W-:Y:S01]  /*27a50*/  MOV R15, R6 ;  /* 0x00000006000f7202 */ /* 0x000fe20000000f00 */
        /* <DEDUP_REMOVED lines=9> */
[----:B------:R-:W-:Y:S01]  /*27af0*/  IMAD.MOV.U32 R14, RZ, RZ, R2 ;  /* 0x000000ffff0e7224 */ /* 0x000fe200078e0002 */
[----:B------:R-:W-:-:S02]  /*27b00*/  MOV R15, R29 ;  /* 0x0000001d000f7202 */ /* 0x000fc40000000f00 */
[----:B------:R-:W3:Y:S04]  /*27b10*/  LDL.LU R2, [R1+0x51ec] ;  /* 0x0051ec0001027983 */ /* 0x000ee80000300800 */
[----:B------:R-:W3:Y:S04]  /*27b20*/  LDL.LU R29, [R1+0x51e8] ;  /* 0x0051e800011d7983 */ /* 0x000ee80000300800 */
[----:B------:R-:W-:Y:S04]  /*27b30*/  STL.64 [R1+0x5118], R14 ;  /* 0x0051180e01007387 */ /* 0x000fe80000100a00 */
[----:B--2---:R0:W-:Y:S04]  /*27b40*/  STL.64 [R1+0x5110], R12 ;  /* 0x0051100c01007387 */ /* 0x0041e80000100a00 */
[----:B0-----:R-:W2:Y:S04]  /*27b50*/  LDL.LU R12, [R1+0x160] ;  /* 0x00016000010c7983 */ /* 0x001ea80000300800 */
[----:B------:R-:W2:Y:S01]  /*27b60*/  LDL.LU R13, [R1+0x164] ;  /* 0x00016400010d7983 */ /* 0x000ea20000300800 */
[----:B---3--:R-:W-:Y:S01]  /*27b70*/  IMAD.MOV.U32 R14, RZ, RZ, R6 ;  /* 0x000000ffff0e7224 */ /* 0x008fe200078e0006 */
[----:B------:R-:W-:-:S02]  /*27b80*/  MOV R15, R7 ;  /* 0x00000007000f7202 */ /* 0x000fc40000000f00 */
[----:B------:R-:W3:Y:S04]  /*27b90*/  LDL.LU R6, [R1+0x51e4] ;  /* 0x0051e40001067983 */ /* 0x000ee80000300800 */
[----:B------:R-:W3:Y:S04]  /*27ba0*/  LDL.LU R7, [R1+0x51e0] ;  /* 0x0051e00001077983 */ /* 0x000ee80000300800 */
[----:B------:R-:W-:Y:S04]  /*27bb0*/  STL.64 [R1+0x5138], R14 ;  /* 0x0051380e01007387 */ /* 0x000fe80000100a00 */
        /* <DEDUP_REMOVED lines=33> */
[----:B0-----:R-:W3:Y:S04]  /*27dd0*/  LDL.LU R12, [R1+0x1b0] ;  /* 0x0001b000010c7983 */ /* 0x001ee80000300800 */
[----:B------:R-:W3:Y:S01]  /*27de0*/  LDL.LU R13, [R1+0x1b4] ;  /* 0x0001b400010d7983 */ /* 0x000ee20000300800 */
[----:B------:R-:W-:Y:S01]  /*27df0*/  IMAD.MOV.U32 R8, RZ, RZ, R17 ;  /* 0x000000ffff087224 */ /* 0x000fe200078e0011 */
[----:B------:R-:W-:Y:S01]  /*27e00*/  MOV R9, R16 ;  /* 0x0000001000097202 */ /* 0x000fe20000000f00 */
[----:B------:R-:W-:Y:S01]  /*27e10*/  IMAD.MOV.U32 R10, RZ, RZ, R5 ;  /* 0x000000ffff0a7224 */ /* 0x000fe200078e0005 */
[----:B------:R-:W-:Y:S01]  /*27e20*/  MOV R11, R4 ;  /* 0x00000004000b7202 */ /* 0x000fe20000000f00 */
[----:B------:R-:W-:Y:S01]  /*27e30*/  IMAD.MOV.U32 R14, RZ, RZ, R29 ;  /* 0x000000ffff0e7224 */ /* 0x000fe200078e001d */
[----:B------:R-:W-:Y:S01]  /*27e40*/  MOV R15, R2 ;  /* 0x00000002000f7202 */ /* 0x000fe20000000f00 */
        /* <DEDUP_REMOVED lines=22> */
[----:B------:R-:W-:Y:S01]  /*27fb0*/  IMAD.MOV.U32 R29, RZ, RZ, R10 ;  /* 0x000000ffff1d7224 */ /* 0x000fe200078e000a */
[----:B------:R-:W-:Y:S02]  /*27fc0*/  MOV R2, R11 ;  /* 0x0000000b00027202 */ /* 0x000fe40000000f00 */
        /* <DEDUP_REMOVED lines=92> */
[----:B------:R-:W-:Y:S01]  /*28590*/  IMAD.MOV.U32 R18, RZ, RZ, R28 ;  /* 0x000000ffff127224 */ /* 0x000fe200078e001c */
[----:B----4-:R-:W-:-:S02]  /*285a0*/  MOV R19, R3 ;  /* 0x0000000300137202 */ /* 0x010fc40000000f00 */
[C---:B0-----:R-:W-:Y:S01]  /*285b0*/  LOP3.LUT R15, R4.reuse, 0x7, RZ, 0xc0, !PT ;  /* 0x00000007040f7812 */ /* 0x041fe200078ec0ff */
[C---:B------:R-:W-:Y:S01]  /*285c0*/  IMAD.SHL.U32 R14, R4.reuse, 0x2, RZ ;  /* 0x00000002040e7824 */ /* 0x040fe200078e00ff */
[----:B-1----:R-:W-:Y:S02]  /*285d0*/  LOP3.LUT R13, R5, 0x10, RZ, 0xc0, !PT ;  /* 0x00000010050d7812 */ /* 0x002fe400078ec0ff */
[----:B------:R-:W-:Y:S02]  /*285e0*/  LOP3.LUT R5, R4, 0x7, RZ, 0xc0, !PT ;  /* 0x0000000704057812 */ /* 0x000fe400078ec0ff */
[----:B------:R-:W-:-:S03]  /*285f0*/  SHF.L.U32 R13, R13, 0x8, RZ ;  /* 0x000000080d0d7819 */ /* 0x000fc600000006ff */
[----:B------:R-:W-:Y:S01]  /*28600*/  IMAD.SHL.U32 R12, R5, 0x10, RZ ;  /* 0x00000010050c7824 */ /* 0x000fe200078e00ff */
[----:B---3--:R-:W-:Y:S07]  /*28610*/  HMMA.16816.F32 R20, R20, R6, R16 ;  /* 0x000000061414723c */ /* 0x008fee0000001810 */
[----:B------:R-:W-:-:S05]  /*28620*/  IMAD R19, R15, 0x210, RZ ;  /* 0x000002100f137824 */ /* 0x000fca00078e02ff */
[----:B------:R-:W-:-:S04]  /*28630*/  LOP3.LUT R19, R19, 0x10, R14, 0x78, !PT ;  /* 0x0000001013137812 */ /* 0x000fc800078e780e */
[----:B------:R-:W-:Y:S02]  /*28640*/  LOP3.LUT R19, R19, R13, RZ, 0xfc, !PT ;  /* 0x0000000d13137212 */ /* 0x000fe400078efcff */
[----:B------:R-:W-:Y:S02]  /*28650*/  LOP3.LUT R13, R4, 0xe0, RZ, 0xc0, !PT ;  /* 0x000000e0040d7812 */ /* 0x000fe400078ec0ff */
[----:B--2---:R-:W-:Y:S04]  /*28660*/  HMMA.16816.F32 R4, R24, R6, R8 ;  /* 0x000000061804723c */ /* 0x004fe80000001808 */
[----:B------:R-:W-:Y:S01]  /*28670*/  MOV R3, R23 ;  /* 0x0000001700037202 */ /* 0x000fe20000000f00 */
[----:B------:R-:W-:Y:S01]  /*28680*/  IMAD.MOV.U32 R28, RZ, RZ, R22 ;  /* 0x000000ffff1c7224 */ /* 0x000fe200078e0016 */
[----:B------:R-:W-:Y:S04]  /*28690*/  STL.64 [R1+0xc0], R20 ;  /* 0x0000c01401007387 */ /* 0x000fe80000100a00 */
[----:B------:R-:W-:Y:S04]  /*286a0*/  STL [R1+0x4f8c], R3 ;  /* 0x004f8c0301007387 */ /* 0x000fe80000100800 */
[----:B------:R-:W-:Y:S09]  /*286b0*/  STL [R1+0x4f88], R28 ;  /* 0x004f881c01007387 */ /* 0x000ff20000100800 */
[----:B------:R-:W-:Y:S04]  /*286c0*/  STL.64 [R1+0x4e70], R6 ;  /* 0x004e700601007387 */ /* 0x000fe80000100a00 */
[----:B------:R-:W-:Y:S04]  /*286d0*/  STL.64 [R1+0x4e68], R4 ;  /* 0x004e680401007387 */ /* 0x000fe80000100a00 */
[----:B------:R-:W0:Y:S01]  /*286e0*/  LDSM.16.MT88.4 R4, [R19+0xc000] ;  /* 0x00c000001304783b */ /* 0x000e220000004200 */
[----:B------:R-:W-:-:S04]  /*286f0*/  LEA R18, R13, R12, 0x8 ;  /* 0x0000000c0d127211 */ /* 0x000fc800078e40ff */
[----:B------:R-:W-:-:S05]  /*28700*/  LOP3.LUT R18, R18, 0x30, R14, 0x78, !PT ;  /* 0x0000003012127812 */ /* 0x000fca00078e780e */
[----:B------:R-:W-:Y:S01]  /*28710*/  IMAD R18, R15, 0x400, R18 ;  /* 0x000004000f127824 */ /* 0x000fe200078e0212 */
[----:B0-----:R-:W-:Y:S01]  /*28720*/  MOV R15, R4 ;  /* 0x00000004000f7202 */ /* 0x001fe20000000f00 */
[----:B------:R-:W-:Y:S01]  /*28730*/  IMAD.MOV.U32 R14, RZ, RZ, R5 ;  /* 0x000000ffff0e7224 */ /* 0x000fe200078e0005 */
[----:B------:R-:W-:Y:S01]  /*28740*/  MOV R13, R6 ;  /* 0x00000006000d7202 */ /* 0x000fe20000000f00 */
[----:B------:R-:W-:Y:S02]  /*28750*/  IMAD.MOV.U32 R12, RZ, RZ, R7 ;  /* 0x000000ffff0c7224 */ /* 0x000fe400078e0007 */
[----:B------:R-:W0:Y:S01]  /*28760*/  LDSM.16.MT88.4 R4, [R19+0xc080] ;  /* 0x00c080001304783b */ /* 0x000e220000004200 */
[----:B------:R-:W-:-:S05]  /*28770*/  LOP3.LUT R18, R18, 0x40, RZ, 0x3c, !PT ;  /* 0x0000004012127812 */ /* 0x000fca00078e3cff */
[----:B------:R1:W2:Y:S04]  /*28780*/  LDSM.16.M88.4 R8, [R18+0x40080] ;  /* 0x040080001208783b */ /* 0x0002a80000000200 */
[----:B-1----:R-:W1:Y:S01]  /*28790*/  S2R R18, SR_TID.X ;  /* 0x0000000000127919 */ /* 0x002e620000002100 */
[----:B0-----:R-:W-:Y:S01]  /*287a0*/  MOV R23, R4 ;  /* 0x0000000400177202 */ /* 0x001fe20000000f00 */
[----:B------:R-:W-:Y:S01]  /*287b0*/  IMAD.MOV.U32 R22, RZ, RZ, R5 ;  /* 0x000000ffff167224 */ /* 0x000fe200078e0005 */
[----:B------:R-:W-:Y:S01]  /*287c0*/  MOV R21, R6 ;  /* 0x0000000600157202 */ /* 0x000fe20000000f00 */
[----:B------:R-:W-:Y:S02]  /*287d0*/  IMAD.MOV.U32 R20, RZ, RZ, R7 ;  /* 0x000000ffff147224 */ /* 0x000fe400078e0007 */
[----:B------:R-:W0:Y:S01]  /*287e0*/  LDSM.16.MT88.4 R4, [R19+0xc100] ;  /* 0x00c100001304783b */ /* 0x000e220000004200 */
[----:B-1----:R-:W-:-:S03]  /*287f0*/  LOP3.LUT R27, R18, 0x7, RZ, 0xc0, !PT ;  /* 0x00000007121b7812 */ /* 0x002fc600078ec0ff */
[----:B------:R1:W-:Y:S02]  /*28800*/  STL.64 [R1+0x5018], R14 ;  /* 0x0050180e01007387 */ /* 0x0003e40000100a00 */
[----:B------:R-:W-:Y:S02]  /*28810*/  IMAD R26, R27, 0x210, RZ ;  /* 0x000002101b1a7824 */ /* 0x000fe400078e02ff */
[C---:B-1----:R-:W-:Y:S01]  /*28820*/  IMAD.SHL.U32 R14, R18.reuse, 0x2, RZ ;  /* 0x00000002120e7824 */ /* 0x042fe200078e00ff */
[----:B------:R-:W-:-:S04]  /*28830*/  LOP3.LUT R15, R18, 0x10, RZ, 0xc0, !PT ;  /* 0x00000010120f7812 */ /* 0x000fc800078ec0ff */
[----:B------:R-:W-:Y:S02]  /*28840*/  SHF.L.U32 R15, R15, 0x8, RZ ;  /* 0x000000080f0f7819 */ /* 0x000fe400000006ff */
[----:B------:R-:W-:-:S04]  /*28850*/  LOP3.LUT R26, R26, 0x10, R14, 0x78, !PT ;  /* 0x000000101a1a7812 */ /* 0x000fc800078e780e */
[----:B------:R-:W-:Y:S01]  /*28860*/  LOP3.LUT R26, R26, R15, RZ, 0xfc, !PT ;  /* 0x0000000f1a1a7212 */ /* 0x000fe200078efcff */
[----:B------:R-:W-:Y:S03]  /*28870*/  STL.64 [R1+0x5010], R12 ;  /* 0x0050100c01007387 */ /* 0x000fe60000100a00 */
[----:B------:R-:W-:Y:S01]  /*28880*/  LOP3.LUT R26, R26, 0x20, RZ, 0x3c, !PT ;  /* 0x000000201a1a7812 */ /* 0x000fe200078e3cff */
[----:B--2---:R1:W-:Y:S04]  /*28890*/  STL [R1+0x4dbc], R10 ;  /* 0x004dbc0a01007387 */ /* 0x0043e80000100800 */
[----:B------:R2:W-:Y:S04]  /*288a0*/  STL [R1+0x4db8], R11 ;  /* 0x004db80b01007387 */ /* 0x0005e80000100800 */
[----:B------:R-:W-:Y:S01]  /*288b0*/  STL.64 [R1+0x5028], R22 ;  /* 0x0050281601007387 */ /* 0x000fe20000100a00 */
[----:B0-----:R-:W-:Y:S01]  /*288c0*/  MOV R25, R4 ;  /* 0x0000000400197202 */ /* 0x001fe20000000f00 */
[----:B------:R-:W-:-:S02]  /*288d0*/  IMAD.MOV.U32 R24, RZ, RZ, R5 ;  /* 0x000000ffff187224 */ /* 0x000fc400078e0005 */
[----:B-1----:R-:W-:Y:S01]  /*288e0*/  IMAD.MOV.U32 R10, RZ, RZ, R7 ;  /* 0x000000ffff0a7224 */ /* 0x002fe200078e0007 */
[----:B------:R-:W-:Y:S01]  /*288f0*/  STL.64 [R1+0x5020], R20 ;  /* 0x0050201401007387 */ /* 0x000fe20000100a00 */
[----:B--2---:R-:W-:-:S03]  /*28900*/  MOV R11, R6 ;  /* 0x00000006000b7202 */ /* 0x004fc60000000f00 */
        /* <DEDUP_REMOVED lines=1860> */
[----:B--2---:R-:W-:Y:S01]  /*2fd50*/  STL.64 [R1+0x4700], R26 ;  /* 0x0047001a01007387 */ /* 0x004fe20000100a00 */
[----:B------:R0:W-:Y:S03]  /*2fd60*/  STL.64 [R1+0x46f8], R24 ;  /* 0x0046f81801007387 */ /* 0x0001e60000100a00 */
[----:B0-----:R-:W2:Y:S01]  /*2fd70*/  LDL.LU R24, [R1+0x40] ;  /* 0x0000400001187983 */ /* 0x001ea20000300800 */
[----:B------:R-:W2:Y:S02]  /*2fd80*/  LDL.LU R25, [R1+0x44] ;  /* 0x0000440001197983 */ /* 0x000ea40000300800 */
[----:B------:R-:W2:Y:S02]  /*2fd90*/  LDL.LU R26, [R1+0x48] ;  /* 0x00004800011a7983 */ /* 0x000ea40000300800 */
[----:B------:R-:W2:Y:S01]  /*2fda0*/  LDL.LU R27, [R1+0x4c] ;  /* 0x00004c00011b7983 */ /* 0x000ea20000300800 */
[----:B------:R-:W-:Y:S01]  /*2fdb0*/  MOV R12, R6 ;  /* 0x00000006000c7202 */ /* 0x000fe20000000f00 */
[----:B------:R-:W-:Y:S01]  /*2fdc0*/  IMAD.MOV.U32 R13, RZ, RZ, R7 ;  /* 0x000000ffff0d7224 */ /* 0x000fe200078e0007 */
[----:B--2---:R-:W-:Y:S01]  /*2fdd0*/  STL.64 [R1+0x4720], R26 ;  /* 0x0047201a01007387 */ /* 0x004fe20000100a00 */
[----:B------:R0:W-:Y:S02]  /*2fde0*/  STL.64 [R1+0x4718], R24 ;  /* 0x0047181801007387 */ /* 0x0001e40000100a00 */
[----:B------:R-:W2:Y:S02]  /*2fdf0*/  LDL.LU R6, [R1+0x479c] ;  /* 0x00479c0001067983 */ /* 0x000ea40000300800 */
[----:B------:R-:W2:Y:S01]  /*2fe00*/  LDL.LU R7, [R1+0x4798] ;  /* 0x0047980001077983 */ /* 0x000ea20000300800 */
[----:B------:R-:W-:Y:S01]  /*2fe10*/  MOV R14, R28 ;  /* 0x0000001c000e7202 */ /* 0x000fe20000000f00 */
[----:B---3--:R-:W-:Y:S01]  /*2fe20*/  IMAD.MOV.U32 R15, RZ, RZ, R3 ;  /* 0x000000ffff0f7224 */ /* 0x008fe200078e0003 */
[----:B------:R-:W3:Y:S01]  /*2fe30*/  LDL.LU R28, [R1+0x4794] ;  /* 0x00479400011c7983 */ /* 0x000ee20000300800 */
[----:B------:R-:W3:Y:S01]  /*2fe40*/  LDL.LU R3, [R1+0x4790] ;  /* 0x0047900001037983 */ /* 0x000ee20000300800 */
[----:B0-----:R-:W-:Y:S01]  /*2fe50*/  MOV R24, R4 ;  /* 0x0000000400187202 */ /* 0x001fe20000000f00 */
[----:B----4-:R-:W-:Y:S01]  /*2fe60*/  IMAD.MOV.U32 R25, RZ, RZ, R5 ;  /* 0x000000ffff197224 */ /* 0x010fe200078e0005 */
[----:B------:R-:W4:Y:S01]  /*2fe70*/  LDL.LU R4, [R1+0x478c] ;  /* 0x00478c0001047983 */ /* 0x000f220000300800 */
[----:B------:R-:W3:Y:S01]  /*2fe80*/  LDL.LU R5, [R1+0x4788] ;  /* 0x0047880001057983 */ /* 0x000ee20000300800 */
[----:B--2---:R-:W-:Y:S01]  /*2fe90*/  MOV R26, R6 ;  /* 0x00000006001a7202 */ /* 0x004fe20000000f00 */
[----:B------:R-:W-:Y:S01]  /*2fea0*/  IMAD.MOV.U32 R27, RZ, RZ, R7 ;  /* 0x000000ffff1b7224 */ /* 0x000fe200078e0007 */
[----:B------:R-:W2:Y:S01]  /*2feb0*/  LDL.LU R6, [R1+0x4784] ;  /* 0x0047840001067983 */ /* 0x000ea20000300800 */
[----:B------:R-:W2:Y:S03]  /*2fec0*/  LDL.LU R7, [R1+0x4780] ;  /* 0x0047800001077983 */ /* 0x000ea60000300800 */
[----:B------:R-:W-:Y:S01]  /*2fed0*/  STL.64 [R1+0x4740], R26 ;  /* 0x0047401a01007387 */ /* 0x000fe20000100a00 */
[----:B------:R0:W-:Y:S03]  /*2fee0*/  STL.64 [R1+0x4738], R24 ;  /* 0x0047381801007387 */ /* 0x0001e60000100a00 */
[----:B0-----:R-:W2:Y:S01]  /*2fef0*/  LDL.LU R24, [R1+0x60] ;  /* 0x0000600001187983 */ /* 0x001ea20000300800 */
[----:B------:R-:W2:Y:S01]  /*2ff00*/  LDL.LU R25, [R1+0x64] ;  /* 0x0000640001197983 */ /* 0x000ea20000300800 */
[----:B---3--:R-:W-:Y:S01]  /*2ff10*/  MOV R26, R3 ;  /* 0x00000003001a7202 */ /* 0x008fe20000000f00 */
[----:B------:R-:W-:Y:S01]  /*2ff20*/  IMAD.MOV.U32 R27, RZ, RZ, R28 ;  /* 0x000000ffff1b7224 */ /* 0x000fe200078e001c */
[----:B------:R-:W3:Y:S01]  /*2ff30*/  LDL.LU R3, [R1+0x477c] ;  /* 0x00477c0001037983 */ /* 0x000ee20000300800 */
[----:B------:R-:W3:Y:S03]  /*2ff40*/  LDL.LU R28, [R1+0x4778] ;  /* 0x00477800011c7983 */ /* 0x000ee60000300800 */
[----:B------:R-:W-:Y:S04]  /*2ff50*/  STL.64 [R1+0x4760], R26 ;  /* 0x0047601a01007387 */ /* 0x000fe80000100a00 */
[----:B--2---:R-:W-:Y:S01]  /*2ff60*/  STL.64 [R1+0x4758], R24 ;  /* 0x0047581801007387 */ /* 0x004fe20000100a00 */
[----:B------:R-:W-:Y:S02]  /*2ff70*/  STL.64 [R1+0x4710], R14 ;  /* 0x0047100e01007387 */ /* 0x000fe40000100a00 */
[----:B------:R0:W-:Y:S02]  /*2ff80*/  STL.64 [R1+0x4708], R12 ;  /* 0x0047080c01007387 */ /* 0x0001e40000100a00 */
[----:B0-----:R-:W2:Y:S01]  /*2ff90*/  LDL.LU R12, [R1+0x130] ;  /* 0x00013000010c7983 */ /* 0x001ea20000300800 */
[----:B------:R-:W2:Y:S02]  /*2ffa0*/  LDL.LU R13, [R1+0x134] ;  /* 0x00013400010d7983 */ /* 0x000ea40000300800 */
[----:B------:R-:W2:Y:S02]  /*2ffb0*/  LDL.LU R14, [R1+0x138] ;  /* 0x00013800010e7983 */ /* 0x000ea40000300800 */
[----:B------:R-:W2:Y:S02]  /*2ffc0*/  LDL.LU R15, [R1+0x13c] ;  /* 0x00013c00010f7983 */ /* 0x000ea40000300800 */
[----:B--2---:R-:W-:Y:S01]  /*2ffd0*/  STL.64 [R1+0x4730], R14 ;  /* 0x0047300e01007387 */ /* 0x004fe20000100a00 */
[----:B------:R0:W-:Y:S03]  /*2ffe0*/  STL.64 [R1+0x4728], R12 ;  /* 0x0047280c01007387 */ /* 0x0001e60000100a00 */
        /* <DEDUP_REMOVED lines=13> */
[----:B------:R0:W-:Y:S03]  /*300c0*/  STL.64 [R1+0x4768], R12 ;  /* 0x0047680c01007387 */ /* 0x0001e60000100a00 */
[----:B0-----:R-:W2:Y:S01]  /*300d0*/  LDL.LU R12, [R1+0x170] ;  /* 0x00017000010c7983 */ /* 0x001ea20000300800 */
[----:B------:R-:W2:Y:S02]  /*300e0*/  LDL.LU R13, [R1+0x174] ;  /* 0x00017400010d7983 */ /* 0x000ea40000300800 */
[----:B------:R-:W2:Y:S02]  /*300f0*/  LDL.LU R14, [R1+0x178] ;  /* 0x00017800010e7983 */ /* 0x000ea40000300800 */
[----:B------:R-:W2:Y:S01]  /*30100*/  LDL.LU R15, [R1+0x17c] ;  /* 0x00017c00010f7983 */ /* 0x000ea20000300800 */
[----:B------:R-:W-:Y:S01]  /*30110*/  MOV R26, R5 ;  /* 0x00000005001a7202 */ /* 0x000fe20000000f00 */
[----:B----4-:R-:W-:Y:S01]  /*30120*/  IMAD.MOV.U32 R27, RZ, RZ, R4 ;  /* 0x000000ffff1b7224 */ /* 0x010fe200078e0004 */
[----:B------:R-:W4:Y:S01]  /*30130*/  LDL.LU R20, [R1+0x120] ;  /* 0x0001200001147983 */ /* 0x000f220000300800 */
[----:B------:R-:W4:Y:S02]  /*30140*/  LDL.LU R21, [R1+0x124] ;  /* 0x0001240001157983 */ /* 0x000f240000300800 */
[----:B------:R-:W4:Y:S02]  /*30150*/  LDL.LU R22, [R1+0x128] ;  /* 0x0001280001167983 */ /* 0x000f240000300800 */
[----:B------:R-:W4:Y:S01]  /*30160*/  LDL.LU R23, [R1+0x12c] ;  /* 0x00012c0001177983 */ /* 0x000f220000300800 */
        /* <DEDUP_REMOVED lines=8> */
[----:B------:R-:W-:Y:S01]  /*301f0*/  STL [R1+0x45cc], R10 ;  /* 0x0045cc0a01007387 */ /* 0x000fe20000100800 */
[----:B------:R-:W-:Y:S01]  /*30200*/  STL [R1+0x45c8], R11 ;  /* 0x0045c80b01007387 */ /* 0x000fe20000100800 */
[-C--:B--2---:R-:W-:Y:S02]  /*30210*/  HMMA.16816.F32 R24, R24, R8.reuse, R12 ;  /* 0x000000081818723c */ /* 0x084fe4000000180c */
[----:B------:R-:W2:Y:S01]  /*30220*/  LDL.LU.64 R14, [R1+0x4770] ;  /* 0x00477000010e7983 */ /* 0x000ea20000300a00 */
[----:B------:R-:W2:Y:S11]  /*30230*/  LDL.LU.64 R12, [R1+0x4768] ;  /* 0x00476800010c7983 */ /* 0x000eb60000300a00 */
[----:B------:R-:W-:Y:S09]  /*30240*/  @!UPT UIADD3 URZ, URZ, URZ, URZ ;  /* 0x0000003f3f3ff290 */ /* 0x000ff2000fffe03f */
[----:B------:R0:W-:Y:S01]  /*30250*/  STL.64 [R1+0x170], R24 ;  /* 0x0001701801007387 */ /* 0x0001e20000100a00 */
[----:B------:R-:W-:Y:S01]  /*30260*/  MOV R29, R26 ;  /* 0x0000001a001d7202 */ /* 0x000fe20000000f00 */
[----:B------:R-:W-:Y:S02]  /*30270*/  IMAD.MOV.U32 R2, RZ, RZ, R27 ;  /* 0x000000ffff027224 */ /* 0x000fe400078e001b */
[----:B------:R-:W2:Y:S04]  /*30280*/  LDL.LU.64 R26, [R1+0x4760] ;  /* 0x00476000011a7983 */ /* 0x000ea80000300a00 */
[----:B0-----:R-:W2:Y:S01]  /*30290*/  LDL.LU.64 R24, [R1+0x4758] ;  /* 0x0047580001187983 */ /* 0x001ea20000300a00 */
[----:B------:R-:W-:Y:S02]  /*302a0*/  STL [R1+0x45d4], R2 ;  /* 0x0045d40201007387 */ /* 0x000fe40000100800 */
[----:B------:R-:W-:Y:S01]  /*302b0*/  STL [R1+0x45d0], R29 ;  /* 0x0045d01d01007387 */ /* 0x000fe20000100800 */
[-C--:B--2---:R-:W-:Y:S01]  /*302c0*/  HMMA.16816.F32 R24, R24, R8.reuse, R12 ;  /* 0x000000081818723c */ /* 0x084fe2000000180c */
[----:B------:R-:W2:Y:S01]  /*302d0*/  LDL.LU.64 R14, [R1+0x4750] ;  /* 0x00475000010e7983 */ /* 0x000ea20000300a00 */
[----:B------:R-:W2:Y:S11]  /*302e0*/  LDL.LU.64 R12, [R1+0x4748] ;  /* 0x00474800010c7983 */ /* 0x000eb60000300a00 */
[----:B------:R-:W-:Y:S10]  /*302f0*/  @!UPT UIADD3 URZ, URZ, URZ, URZ ;  /* 0x0000003f3f3ff290 */ /* 0x000ff4000fffe03f */
        /* <DEDUP_REMOVED lines=19> */
[----:B------:R-:W4:Y:S01]  /*30430*/  LDL.LU.64 R14, [R1+0x4710] ;  /* 0x00471000010e7983 */ /* 0x000f220000300a00 */
[----:B------:R-:W4:Y:S11]  /*30440*/  LDL.LU.64 R12, [R1+0x4708] ;  /* 0x00470800010c7983 */ /* 0x000f360000300a00 */
[----:B------:R-:W-:Y:S11]  /*30450*/  @!UPT UIADD3 URZ, URZ, URZ, URZ ;  /* 0x0000003f3f3ff290 */ /* 0x000ff6000fffe03f */
[----:B------:R-:W-:Y:S01]  /*30460*/  IMAD.MOV.U32 R10, RZ, RZ, R27 ;  /* 0x000000ffff0a7224 */ /* 0x000fe200078e001b */
[----:B------:R-:W-:Y:S01]  /*30470*/  MOV R11, R26 ;  /* 0x0000001a000b7202 */ /* 0x000fe20000000f00 */
[----:B------:R0:W-:Y:S01]  /*30480*/  STL.64 [R1+0x130], R24 ;  /* 0x0001301801007387 */ /* 0x0001e20000100a00 */
[----:B------:R-:W2:Y:S03]  /*30490*/  LDL.LU.64 R26, [R1+0x4700] ;  /* 0x00470000011a7983 */ /* 0x000ea60000300a00 */
[----:B0-----:R-:W2:Y:S01]  /*304a0*/  LDL.LU.64 R24, [R1+0x46f8] ;  /* 0x0046f80001187983 */ /* 0x001ea20000300a00 */
[----:B------:R-:W-:Y:S02]  /*304b0*/  STL [R1+0x45ec], R10 ;  /* 0x0045ec0a01007387 */ /* 0x000fe40000100800 */
[----:B------:R-:W-:Y:S01]  /*304c0*/  STL [R1+0x45e8], R11 ;  /* 0x0045e80b01007387 */ /* 0x000fe20000100800 */
[-C--:B----4-:R-:W-:Y:S01]  /*304d0*/  HMMA.16816.F32 R12, R12, R8.reuse, R20 ;  /* 0x000000080c0c723c */ /* 0x090fe20000001814 */
[----:B------:R-:W2:Y:S01]  /*304e0*/  LDL.LU.64 R22, [R1+0x46f0] ;  /* 0x0046f00001167983 */ /* 0x000ea20000300a00 */
[----:B------:R-:W2:Y:S11]  /*304f0*/  LDL.LU.64 R20, [R1+0x46e8] ;  /* 0x0046e80001147983 */ /* 0x000eb60000300a00 */
[----:B------:R-:W-:Y:S10]  /*30500*/  @!UPT UIADD3 URZ, URZ, URZ, URZ ;  /* 0x0000003f3f3ff290 */ /* 0x000ff4000fffe03f */
[----:B------:R-:W-:Y:S01]  /*30510*/  STL.64 [R1+0x120], R12 ;  /* 0x0001200c01007387 */ /* 0x000fe20000100a00 */
[----:B------:R0:W-:Y:S03]  /*30520*/  STL.64 [R1+0x128], R14 ;  /* 0x0001280e01007387 */ /* 0x0001e60000100a00 */
[----:B0-----:R-:W4:Y:S01]  /*30530*/  LDL.LU.64 R14, [R1+0x46e0] ;  /* 0x0046e000010e7983 */ /* 0x001f220000300a00 */
[----:B------:R-:W4:Y:S01]  /*30540*/  LDL.LU.64 R12, [R1+0x46d8] ;  /* 0x0046d800010c7983 */ /* 0x000f220000300a00 */
[-C--:B--2---:R-:W-:Y:S02]  /*30550*/  HMMA.16816.F32 R20, R20, R8.reuse, R24 ;  /* 0x000000081414723c */ /* 0x084fe40000001818 */
[----:B------:R-:W4:Y:S01]  /*30560*/  LDL.LU.64 R26, [R1+0x46d0] ;  /* 0x0046d000011a7983 */ /* 0x000f220000300a00 */
[----:B------:R-:W4:Y:S11]  /*30570*/  LDL.LU.64 R24, [R1+0x46c8] ;  /* 0x0046c80001187983 */ /* 0x000f360000300a00 */
[----:B------:R-:W-:Y:S09]  /*30580*/  @!UPT UIADD3 URZ, URZ, URZ, URZ ;  /* 0x0000003f3f3ff290 */ /* 0x000ff2000fffe03f */
[----:B------:R-:W-:Y:S01]  /*30590*/  STL.64 [R1+0x110], R20 ;  /* 0x0001101401007387 */ /* 0x000fe20000100a00 */
[----:B------:R0:W-:Y:S03]  /*305a0*/  STL.64 [R1+0x118], R22 ;  /* 0x0001181601007387 */ /* 0x0001e60000100a00 */
[----:B0-----:R-:W2:Y:S01]  /*305b0*/  LDL.LU.64 R22, [R1+0x46c0] ;  /* 0x0046c00001167983 */ /* 0x001ea20000300a00 */
[----:B------:R-:W2:Y:S01]  /*305c0*/  LDL.LU.64 R20, [R1+0x46b8] ;  /* 0x0046b80001147983 */ /* 0x000ea20000300a00 */
[-C--:B----4-:R-:W-:Y:S02]  /*305d0*/  HMMA.16816.F32 R24, R24, R8.reuse, R12 ;  /* 0x000000081818723c */ /* 0x090fe4000000180c */
[----:B------:R-:W2:Y:S01]  /*305e0*/  LDL.LU.64 R14, [R1+0x46b0] ;  /* 0x0046b000010e7983 */ /* 0x000ea20000300a00 */
[----:B------:R-:W2:Y:S11]  /*305f0*/  LDL.LU.64 R12, [R1+0x46a8] ;  /* 0x0046a800010c7983 */ /* 0x000eb60000300a00 */
[----:B------:R-:W-:Y:S09]  /*30600*/  @!UPT UIADD3 URZ, URZ, URZ, URZ ;  /* 0x0000003f3f3ff290 */ /* 0x000ff2000fffe03f */
[----:B------:R-:W-:Y:S01]  /*30610*/  STL.64 [R1+0x100], R24 ;  /* 0x0001001801007387 */ /* 0x000fe20000100a00 */
[----:B------:R0:W-:Y:S03]  /*30620*/  STL.64 [R1+0x108], R26 ;  /* 0x0001081a01007387 */ /* 0x0001e60000100a00 */
[----:B0-----:R-:W4:Y:S01]  /*30630*/  LDL.LU.64 R26, [R1+0x46a0] ;  /* 0x0046a000011a7983 */ /* 0x001f220000300a00 */
[----:B------:R-:W4:Y:S01]  /*30640*/  LDL.LU.64 R24, [R1+0x4698] ;  /* 0x0046980001187983 */ /* 0x000f220000300a00 */
[-C--:B--2---:R-:W-:Y:S02]  /*30650*/  HMMA.16816.F32 R12, R12, R8.reuse, R20 ;  /* 0x000000080c0c723c */ /* 0x084fe40000001814 */
[----:B------:R-:W2:Y:S01]  /*30660*/  LDL.LU.64 R22, [R1+0x4690] ;  /* 0x0046900001167983 */ /* 0x000ea20000300a00 */
[----:B------:R-:W2:Y:S11]  /*30670*/  LDL.LU.64 R20, [R1+0x4688] ;  /* 0x0046880001147983 */ /* 0x000eb60000300a00 */
[----:B------:R-:W-:Y:S09]  /*30680*/  @!UPT UIADD3 URZ, URZ, URZ, URZ ;  /* 0x0000003f3f3ff290 */ /* 0x000ff2000fffe03f */
[----:B------:R-:W-:Y:S01]  /*30690*/  STL.64 [R1+0xf0], R12 ;  /* 0x0000f00c01007387 */ /* 0x000fe20000100a00 */
[----:B------:R0:W-:Y:S03]  /*306a0*/  STL.64 [R1+0xf8], R14 ;  /* 0x0000f80e01007387 */ /* 0x0001e60000100a00 */
[----:B0-----:R-:W3:Y:S01]  /*306b0*/  LDL.LU.64 R14, [R1+0x4680] ;  /* 0x00468000010e7983 */ /* 0x001ee20000300a00 */
[----:B------:R-:W3:Y:S02]  /*306c0*/  LDL.LU.64 R12, [R1+0x4678] ;  /* 0x00467800010c7983 */ /* 0x000ee40000300a00 */
[-C--:B---3--:R-:W-:Y:S11]  /*306d0*/  HMMA.16816.F32 R16, R12, R8.reuse, R16 ;  /* 0x000000080c10723c */ /* 0x088ff60000001810 */
[----:B------:R-:W-:Y:S11]  /*306e0*/  @!UPT UIADD3 URZ, URZ, URZ, URZ ;  /* 0x0000003f3f3ff290 */ /* 0x000ff6000fffe03f */
[----:B------:R-:W-:Y:S02]  /*306f0*/  @!UPT UIADD3 URZ, URZ, URZ, URZ ;  /* 0x0000003f3f3ff290 */ /* 0x000fe4000fffe03f */
[----:B------:R-:W-:Y:S01]  /*30700*/  MOV R11, R18 ;  /* 0x00000012000b7202 */ /* 0x000fe20000000f00 */
[----:B------:R-:W-:Y:S01]  /*30710*/  IMAD.MOV.U32 R0, RZ, RZ, R19 ;  /* 0x000000ffff007224 */ /* 0x000fe200078e0013 */
[----:B------:R-:W-:Y:S01]  /*30720*/  MOV R12, R16 ;  /* 0x00000010000c7202 */ /* 0x000fe20000000f00 */
[----:B------:R-:W-:Y:S01]  /*30730*/  IMAD.MOV.U32 R2, RZ, RZ, R17 ;  /* 0x000000ffff027224 */ /* 0x000fe200078e0011 */
[----:B------:R-:W3:Y:S01]  /*30740*/  LDL.LU.64 R18, [R1+0x4670] ;  /* 0x0046700001127983 */ /* 0x000ee20000300a00 */
[----:B------:R-:W3:Y:S02]  /*30750*/  LDL.LU.64 R16, [R1+0x4668] ;  /* 0x0046680001107983 */ /* 0x000ee40000300a00 */
[----:B---3--:R-:W-:Y:S01]  /*30760*/  HMMA.16816.F32 R16, R16, R8, R4 ;  /* 0x000000081010723c */ /* 0x008fe20000001804 */
[----:B------:R-:W4:Y:S01]  /*30770*/  LDL.LU.64 R6, [R1+0x4660] ;  /* 0x0046600001067983 */ /* 0x000f220000300a00 */
[----:B------:R-:W4:Y:S11]  /*30780*/  LDL.LU.64 R4, [R1+0x4658] ;  /* 0x0046580001047983 */ /* 0x000f360000300a00 */
[----:B------:R-:W-:Y:S10]  /*30790*/  @!UPT UIADD3 URZ, URZ, URZ, URZ ;  /* 0x0000003f3f3ff290 */ /* 0x000ff4000fffe03f */
[----:B------:R0:W-:Y:S01]  /*307a0*/  STL.64 [R1+0xd0], R16 ;  /* 0x0000d01001007387 */ /* 0x0001e20000100a00 */
[----:B------:R1:W-:Y:S03]  /*307b0*/  STL.64 [R1+0xd8], R18 ;  /* 0x0000d81201007387 */ /* 0x0003e60000100a00 */
[----:B0-----:R-:W2:Y:S01]  /*307c0*/  LDL.LU R16, [R1+0xc0] ;  /* 0x0000c00001107983 */ /* 0x001ea20000300800 */
[----:B------:R-:W2:Y:S01]  /*307d0*/  LDL.LU R17, [R1+0xc4] ;  /* 0x0000c40001117983 */ /* 0x000ea20000300800 */
[----:B-1----:R-:W-:Y:S01]  /*307e0*/  MOV R18, R28 ;  /* 0x0000001c00127202 */ /* 0x002fe20000000f00 */
[----:B------:R-:W-:Y:S01]  /*307f0*/  IMAD.MOV.U32 R19, RZ, RZ, R3 ;  /* 0x000000ffff137224 */ /* 0x000fe200078e0003 */
[----:B------:R-:W0:Y:S02]  /*30800*/  S2R R10, SR_TID.X ;  /* 0x00000000000a7919 */ /* 0x000e240000002100 */
[----:B0-----:R-:W-:-:S05]  /*30810*/  LOP3.LUT R29, R10, 0x7, RZ, 0xc0, !PT ;  /* 0x000000070a1d7812 */ /* 0x001fca00078ec0ff */
[----:B------:R-:W-:Y:S01]  /*30820*/  IMAD R29, R29, 0x210, RZ ;  /* 0x000002101d1d7824 */ /* 0x000fe200078e02ff */
[-C--:B----4-:R-:W-:Y:S08]  /*30830*/  HMMA.16816.F32 R4, R24, R8.reuse, R4 ;  /* 0x000000081804723c */ /* 0x090ff00000001804 */
[----:B--2---:R-:W-:Y:S11]  /*30840*/  HMMA.16816.F32 R20, R20, R8, R16 ;  /* 0x000000081414723c */ /* 0x004ff60000001810 */
[----:B------:R-:W-:Y:S11]  /*30850*/  @!UPT UIADD3 URZ, URZ, URZ, URZ ;  /* 0x0000003f3f3ff290 */ /* 0x000ff6000fffe03f */
[----:B------:R-:W-:Y:S02]  /*30860*/  @!UPT UIADD3 URZ, URZ, URZ, URZ ;  /* 0x0000003f3f3ff290 */ /* 0x000fe4000fffe03f */
[----:B------:R-:W-:Y:S01]  /*30870*/  IMAD.MOV.U32 R3, RZ, RZ, R23 ;  /* 0x000000ffff037224 */ /* 0x000fe200078e0017 */
[----:B------:R-:W-:Y:S01]  /*30880*/  MOV R28, R22 ;  /* 0x00000016001c7202 */ /* 0x000fe20000000f00 */
[----:B------:R-:W-:Y:S03]  /*30890*/  STL.64 [R1+0xc0], R20 ;  /* 0x0000c01401007387 */ /* 0x000fe60000100a00 */
[----:B------:R-:W-:Y:S01]  /*308a0*/  STL [R1+0x45f4], R3 ;  /* 0x0045f40301007387 */ /* 0x000fe20000100800 */
[----:B------:R-:W-:Y:S01]  /*308b0*/  STL [R1+0x45f0], R28 ;  /* 0x0045f01c01007387 */ /* 0x000fe20000100800 */
[----:B------:R-:W-:Y:S02]  /*308c0*/  STL.64 [R1+0x4420], R6 ;  /* 0x0044200601007387 */ /* 0x000fe40000100a00 */
[----:B------:R0:W-:Y:S02]  /*308d0*/  STL.64 [R1+0x4418], R4 ;  /* 0x0044180401007387 */ /* 0x0001e40000100a00 */
[----:B0-----:R-:W-:Y:S01]  /*308e0*/  IMAD.MOV.U32 R5, RZ, RZ, R2 ;  /* 0x000000ffff057224 */ /* 0x001fe200078e0002 */
[C---:B------:R-:W-:Y:S01]  /*308f0*/  LOP3.LUT R2, R10.reuse, 0x10, RZ, 0xc0, !PT ;  /* 0x000000100a027812 */ /* 0x040fe200078ec0ff */
[----:B------:R-:W-:Y:S01]  /*30900*/  SHF.L.U32 R10, R10, 0x1, RZ ;  /* 0x000000010a0a7819 */ /* 0x000fe200000006ff */
[----:B------:R-:W-:-:S03]  /*30910*/  MOV R6, R11 ;  /* 0x0000000b00067202 */ /* 0x000fc60000000f00 */
[----:B------:R-:W-:Y:S01]  /*30920*/  IMAD.SHL.U32 R2, R2, 0x100, RZ ;  /* 0x0000010002027824 */ /* 0x000fe200078e00ff */
[----:B------:R-:W-:Y:S01]  /*30930*/  LOP3.LUT R29, R29, 0x10, R10, 0x78, !PT ;  /* 0x000000101d1d7812 */ /* 0x000fe200078e780a */
[----:B------:R-:W-:Y:S01]  /*30940*/  IMAD.MOV.U32 R7, RZ, RZ, R0 ;  /* 0x000000ffff077224 */ /* 0x000fe200078e0000 */
[----:B------:R-:W-:Y:S02]  /*30950*/  MOV R4, R12 ;  /* 0x0000000c00047202 */ /* 0x000fe40000000f00 */
[----:B------:R-:W-:Y:S02]  /*30960*/  LOP3.LUT R29, R29, R2, RZ, 0xfc, !PT ;  /* 0x000000021d1d7212 */ /* 0x000fe400078efcff */
[----:B------:R-:W-:Y:S01]  /*30970*/  STL.64 [R1+0x4430], R6 ;  /* 0x0044300601007387 */ /* 0x000fe20000100a00 */
[----:B------:R-:W-:Y:S02]  /*30980*/  STL.64 [R1+0x4428], R4 ;  /* 0x0044280401007387 */ /* 0x000fe40000100a00 */
[----:B------:R-:W0:Y:S01]  /*30990*/  LDSM.16.MT88.4 R4, [R29+0x16080] ;  /* 0x016080001d04783b */ /* 0x000e220000004200 */
[----:B------:R-:W1:Y:S04]  /*309a0*/  LDSM.16.MT88.4 R12, [R29+0x16000] ;  /* 0x016000001d0c783b */ /* 0x000e680000004200 */
[----:B------:R-:W2:Y:S01]  /*309b0*/  S2R R0, SR_TID.X ;  /* 0x0000000000007919 */ /* 0x000ea20000002100 */
[----:B0-----:R-:W-:Y:S01]  /*309c0*/  MOV R21, R4 ;  /* 0x0000000400157202 */ /* 0x001fe20000000f00 */
[----:B------:R-:W-:Y:S01]  /*309d0*/  IMAD.MOV.U32 R20, RZ, RZ, R5 ;  /* 0x000000ffff147224 */ /* 0x000fe200078e0005 */
[----:B------:R-:W-:Y:S01]  /*309e0*/  MOV R19, R6 ;  /* 0x0000000600137202 */ /* 0x000fe20000000f00 */
[----:B------:R-:W-:-:S02]  /*309f0*/  IMAD.MOV.U32 R18, RZ, RZ, R7 ;  /* 0x000000ffff127224 */ /* 0x000fc400078e0007 */
[----:B------:R-:W0:Y:S01]  /*30a00*/  LDSM.16.MT88.4 R4, [R29+0x16100] ;  /* 0x016100001d04783b */ /* 0x000e220000004200 */
[----:B-1----:R-:W-:Y:S01]  /*30a10*/  IMAD.MOV.U32 R16, RZ, RZ, R13 ;  /* 0x000000ffff107224 */ /* 0x002fe200078e000d */
[C---:B--2---:R-:W-:Y:S02]  /*30a20*/  LOP3.LUT R13, R0.reuse, 0x7, RZ, 0xc0, !PT ;  /* 0x00000007000d7812 */ /* 0x044fe400078ec0ff */
[----:B------:R-:W-:Y:S01]  /*30a30*/  MOV R9, R14 ;  /* 0x0000000e00097202 */ /* 0x000fe20000000f00 */
[----:B------:R-:W-:Y:S01]  /*30a40*/  IMAD.MOV.U32 R8, RZ, RZ, R15 ;  /* 0x000000ffff087224 */ /* 0x000fe200078e000f */
[C---:B------:R-:W-:Y:S02]  /*30a50*/  LOP3.LUT R15, R0.reuse, 0x10, RZ, 0xc0, !PT ;  /* 0x00000010000f7812 */ /* 0x040fe400078ec0ff */
[----:B------:R-:W-:Y:S01]  /*30a60*/  SHF.L.U32 R14, R0, 0x1, RZ ;  /* 0x00000001000e7819 */ /* 0x000fe200000006ff */
[----:B------:R-:W-:Y:S02]  /*30a70*/  IMAD R0, R13, 0x210, RZ ;  /* 0x000002100d007824 */ /* 0x000fe400078e02ff */
[----:B------:R-:W-:Y:S01]  /*30a80*/  IMAD.SHL.U32 R15, R15, 0x100, RZ ;  /* 0x000001000f0f7824 */ /* 0x000fe200078e00ff */
[----:B0-----:R-:W-:Y:S01]  /*30a90*/  MOV R25, R4 ;  /* 0x0000000400197202 */ /* 0x001fe20000000f00 */
[----:B------:R-:W-:Y:S01]  /*30aa0*/  IMAD.MOV.U32 R24, RZ, RZ, R5 ;  /* 0x000000ffff187224 */ /* 0x000fe200078e0005 */
[----:B------:R-:W-:Y:S01]  /*30ab0*/  MOV R23, R6 ;  /* 0x0000000600177202 */ /* 0x000fe20000000f00 */
[----:B------:R-:W-:-:S02]  /*30ac0*/  IMAD.MOV.U32 R22, RZ, RZ, R7 ;  /* 0x000000ffff167224 */ /* 0x000fc400078e0007 */
[----:B------:R-:W0:Y:S01]  /*30ad0*/  LDSM.16.MT88.4 R4, [R29+0x16180] ;  /* 0x016180001d04783b */ /* 0x000e220000004200 */
        /* <DEDUP_REMOVED lines=8> */
[----:B------:R-:W-:-:S03]  /*30b60*/  MOV R17, R12 ;  /* 0x0000000c00117202 */ /* 0x000fc60000000f00 */
[----:B------:R-:W-:Y:S01]  /*30b70*/  STL [R1+0x4604], R8 ;  /* 0x0046040801007387 */ /* 0x000fe20000100800 */
[----:B0-----:R-:W-:Y:S01]  /*30b80*/  MOV R3, R4 ;  /* 0x0000000400037202 */ /* 0x001fe20000000f00 */
[----:B------:R-:W-:Y:S01]  /*30b90*/  IMAD.MOV.U32 R28, RZ, RZ, R5 ;  /* 0x000000ffff1c7224 */ /* 0x000fe200078e0005 */
[----:B------:R-:W-:Y:S01]  /*30ba0*/  MOV R10, R6 ;  /* 0x00000006000a7202 */ /* 0x000fe20000000f00 */
[----:B------:R-:W-:Y:S02]  /*30bb0*/  IMAD.MOV.U32 R11, RZ, RZ, R7 ;  /* 0x000000ffff0b7224 */ /* 0x000fe400078e0007 */
[----:B------:R-:W0:Y:S04]  /*30bc0*/  LDSM.16.MT88.4 R4, [R0+0x16080] ;  /* 0x016080000004783b */ /* 0x000e280000004200 */
[----:B------:R1:W-:Y:S01]  /*30bd0*/  STL [R1+0x4600], R9 ;  /* 0x0046000901007387 */ /* 0x0003e20000100800 */
[----:B------:R2:W-:Y:S02]  /*30be0*/  STL [R1+0x45fc], R16 ;  /* 0x0045fc1001007387 */ /* 0x0005e40000100800 */
[----:B------:R3:W-:Y:S01]  /*30bf0*/  STL [R1+0x45f8], R17 ;  /* 0x0045f81101007387 */ /* 0x0007e20000100800 */
[----:B0-----:R-:W-:Y:S01]  /*30c00*/  MOV R8, R4 ;  /* 0x0000000400087202 */ /* 0x001fe20000000f00 */
[----:B-1----:R-:W-:Y:S01]  /*30c10*/  IMAD.MOV.U32 R9, RZ, RZ, R5 ;  /* 0x000000ffff097224 */ /* 0x002fe200078e0005 */
[----:B--2---:R-:W-:Y:S01]  /*30c20*/  MOV R16, R6 ;  /* 0x0000000600107202 */ /* 0x004fe20000000f00 */
[----:B---3--:R-:W-:-:S02]  /*30c30*/  IMAD.MOV.U32 R17, RZ, RZ, R7 ;  /* 0x000000ffff117224 */ /* 0x008fc400078e0007 */
[----:B------:R-:W0:Y:S04]  /*30c40*/  LDSM.16.MT88.4 R4, [R0+0x16100] ;  /* 0x016100000004783b */ /* 0x000e280000004200 */
[----:B------:R-:W-:Y:S01]  /*30c50*/  STL [R1+0x4614], R18 ;  /* 0x0046141201007387 */ /* 0x000fe20000100800 */
[----:B------:R-:W-:Y:S02]  /*30c60*/  STL [R1+0x4610], R19 ;  /* 0x0046101301007387 */ /* 0x000fe40000100800 */
[----:B------:R-:W-:Y:S02]  /*30c70*/  STL [R1+0x460c], R20 ;  /* 0x00460c1401007387 */ /* 0x000fe40000100800 */
[----:B------:R0:W-:Y:S01]  /*30c80*/  STL [R1+0x4608], R21 ;  /* 0x0046081501007387 */ /* 0x0001e20000100800 */
        /* <DEDUP_REMOVED lines=11> */
[----:B0-----:R-:W-:-:S02]  /*30d40*/  IMAD.MOV.U32 R21, RZ, RZ, R7 ;  /* 0x000000ffff157224 */ /* 0x001fc400078e0007 */
[----:B------:R-:W-:-:S05]  /*30d50*/  IMAD R7, R13, 0x210, RZ ;  /* 0x000002100d077824 */ /* 0x000fca00078e02ff */
[----:B------:R-:W-:Y:S02]  /*30d60*/  LOP3.LUT R7, R7, 0x10, R14, 0x78, !PT ;  /* 0x0000001007077812 */ /* 0x000fe400078e780e */
[----:B------:R-:W-:Y:S01]  /*30d70*/  MOV R18, R4 ;  /* 0x0000000400127202 */ /* 0x000fe20000000f00 */
[----:B------:R-:W-:Y:S01]  /*30d80*/  IMAD.MOV.U32 R19, RZ, RZ, R5 ;  /* 0x000000ffff137224 */ /* 0x000fe200078e0005 */
[----:B------:R-:W-:Y:S02]  /*30d90*/  LOP3.LUT R7, R7, R15, RZ, 0xfc, !PT ;  /* 0x0000000f07077212 */ /* 0x000fe400078efcff */
[----:B------:R-:W0:Y:S02]  /*30da0*/  LDSM.16.MT88.4 R12, [R0+0x16180] ;  /* 0x01618000000c783b */ /* 0x000e240000004200 */
[----:B------:R-:W-:Y:S02]  /*30db0*/  LOP3.LUT R7, R7, 0x40, RZ, 0x3c, !PT ;  /* 0x0000004007077812 */ /* 0x000fe400078e3cff */
[----:B------:R-:W-:Y:S01]  /*30dc0*/  STL.64 [R1+0x4650], R18 ;  /* 0x0046501201007387 */ /* 0x000fe20000100a00 */
[----:B------:R-:W-:Y:S03]  /*30dd0*/  STL.64 [R1+0x4648], R16 ;  /* 0x0046481001007387 */ /* 0x000fe60000100a00 */
        /* <DEDUP_REMOVED lines=15> */
[----:B------:R-:W0:Y:S02]  /*30ed0*/  LDSM.16.MT88.4 R16, [R7+0x16100] ;  /* 0x016100000710783b */ /* 0x000e240000004200 */
[----:B------:R-:W1:Y:S01]  /*30ee0*/  LDSM.16.MT88.4 R4, [R7+0x16180] ;  /* 0x016180000704783b */ /* 0x000e620000004200 */
[----:B0-----:R-:W-:-:S02]  /*30ef0*/  MOV R10, R16 ;  /* 0x00000010000a7202 */ /* 0x001fc40000000f00 */
[----:B------:R-:W-:Y:S01]  /*30f00*/  MOV R3, R18 ;  /* 0x0000001200037202 */ /* 0x000fe20000000f00 */
[----:B------:R-:W-:Y:S02]  /*30f10*/  IMAD.MOV.U32 R26, RZ, RZ, R19 ;  /* 0x000000ffff1a7224 */ /* 0x000fe400078e0013 */
[----:B------:R-:W-:Y:S01]  /*30f20*/  IMAD.MOV.U32 R28, RZ, RZ, R17 ;  /* 0x000000ffff1c7224 */ /* 0x000fe200078e0011 */
[----:B------:R-:W2:Y:S01]  /*30f30*/  LDL.LU.64 R18, [R1+0x4650] ;  /* 0x0046500001127983 */ /* 0x000ea20000300a00 */
[----:B------:R-:W3:Y:S02]  /*30f40*/  LDL.LU.64 R16, [R1+0x4648] ;  /* 0x0046480001107983 */ /* 0x000ee40000300a00 */
[----:B-1----:R0:W-:Y:S02]  /*30f50*/  STL.64 [R1+0x4450], R6 ;  /* 0x0044500601007387 */ /* 0x0021e40000100a00 */
[----:B------:R1:W-:Y:S01]  /*30f60*/  STL.64 [R1+0x4448], R4 ;  /* 0x0044480401007387 */ /* 0x0003e20000100a00 */
[----:B0-----:R-:W-:-:S02]  /*30f70*/  MOV R6, R3 ;  /* 0x0000000300067202 */ /* 0x001fc40000000f00 */
[----:B-1----:R-:W-:Y:S01]  /*30f80*/  MOV R4, R10 ;  /* 0x0000000a00047202 */ /* 0x002fe20000000f00 */
[----:B------:R-:W-:Y:S01]  /*30f90*/  IMAD.MOV.U32 R7, RZ, RZ, R26 ;  /* 0x000000ffff077224 */ /* 0x000fe200078e001a */
[----:B------:R-:W4:Y:S01]  /*30fa0*/  LDL.LU R10, [R1+0x4644] ;  /* 0x00464400010a7983 */ /* 0x000f220000300800 */
[----:B------:R-:W-:Y:S02]  /*30fb0*/  IMAD.MOV.U32 R5, RZ, RZ, R28 ;  /* 0x000000ffff057224 */ /* 0x000fe400078e001c */
[----:B------:R-:W2:Y:S02]  /*30fc0*/  LDL.LU R28, [R1+0x4640] ;  /* 0x00464000011c7983 */ /* 0x000ea40000300800 */
[----:B------:R-:W2:Y:S01]  /*30fd0*/  LDL.LU R3, [R1+0x463c] ;  /* 0x00463c0001037983 */ /* 0x000ea20000300800 */
[----:B------:R-:W2:Y:S01]  /*30fe0*/  LDL.LU R26, [R1+0x4638] ;  /* 0x00463800011a7983 */ /* 0x000ea20000300800 */
[----:B------:R-:W-:Y:S02]  /*30ff0*/  STL.64 [R1+0x4470], R6 ;  /* 0x0044700601007387 */ /* 0x000fe40000100a00 */
[----:B------:R0:W-:Y:S02]  /*31000*/  STL.64 [R1+0x4468], R4 ;  /* 0x0044680401007387 */ /* 0x0001e40000100a00 */
[----:B0-----:R-:W-:Y:S01]  /*31010*/  MOV R4, R27 ;  /* 0x0000001b00047202 */ /* 0x001fe20000000f00 */
[----:B------:R-:W-:Y:S01]  /*31020*/  IMAD.MOV.U32 R5, RZ, RZ, R2 ;  /* 0x000000ffff057224 */ /* 0x000fe200078e0002 */
[----:B------:R-:W2:Y:S01]  /*31030*/  LDL.LU R27, [R1+0x4634] ;  /* 0x00463400011b7983 */ /* 0x000ea20000300800 */
[----:B------:R-:W2:Y:S01]  /*31040*/  LDL.LU R2, [R1+0x4630] ;  /* 0x0046300001027983 */ /* 0x000ea20000300800 */
[----:B------:R-:W-:-:S02]  /*31050*/  MOV R6, R0 ;  /* 0x0000000000067202 */ /* 0x000fc40000000f00 */
[----:B------:R-:W2:Y:S01]  /*31060*/  LDL.LU R0, [R1+0x462c] ;  /* 0x00462c0001007983 */ /* 0x000ea20000300800 */
[----:B------:R-:W-:Y:S02]  /*31070*/  IMAD.MOV.U32 R7, RZ, RZ, R29 ;  /* 0x000000ffff077224 */ /* 0x000fe400078e001d */
[----:B------:R-:W3:Y:S03]  /*31080*/  LDL.LU R29, [R1+0x4628] ;  /* 0x00462800011d7983 */ /* 0x000ee60000300800 */
[----:B------:R0:W-:Y:S01]  /*31090*/  STL.64 [R1+0x4490], R6 ;  /* 0x0044900601007387 */ /* 0x0001e20000100a00 */
[----:B------:R1:W-:Y:S01]  /*310a0*/  STL.64 [R1+0x4488], R4 ;  /* 0x0044880401007387 */ /* 0x0003e20000100a00 */
[----:B0-----:R-:W-:Y:S02]  /*310b0*/  MOV R6, R13 ;  /* 0x0000000d00067202 */ /* 0x001fe40000000f00 */
[----:B-1----:R-:W-:Y:S01]  /*310c0*/  MOV R4, R15 ;  /* 0x0000000f00047202 */ /* 0x002fe20000000f00 */
[----:B------:R-:W-:-:S02]  /*310d0*/  IMAD.MOV.U32 R5, RZ, RZ, R14 ;  /* 0x000000ffff057224 */ /* 0x000fc400078e000e */
[----:B------:R-:W-:-:S05]  /*310e0*/  IMAD.MOV.U32 R7, RZ, RZ, R12 ;  /* 0x000000ffff077224 */ /* 0x000fca00078e000c */
[----:B------:R-:W-:Y:S01]  /*310f0*/  STL.64 [R1+0x44b0], R6 ;  /* 0x0044b00601007387 */ /* 0x000fe20000100a00 */
[----:B------:R-:W-:Y:S03]  /*31100*/  STL.64 [R1+0x44a8], R4 ;  /* 0x0044a80401007387 */ /* 0x000fe60000100a00 */
[----:B--2---:R-:W0:Y:S04]  /*31110*/  LDSM.16.MT88.4 R12, [R0+0x16000] ;  /* 0x01600000000c783b */ /* 0x004e280000004200 */
[----:B0-----:R-:W-:Y:S01]  /*31120*/  STL.64 [R1+0x4440], R14 ;  /* 0x0044400e01007387 */ /* 0x001fe20000100a00 */
[----:B------:R0:W-:Y:S03]  /*31130*/  STL.64 [R1+0x4438], R12 ;  /* 0x0044380c01007387 */ /* 0x0001e60000100a00 */
[----:B0-----:R-:W2:Y:S01]  /*31140*/  LDL.LU R12, [R1+0xf0] ;  /* 0x0000f000010c7983 */ /* 0x001ea20000300800 */
[----:B------:R-:W2:Y:S02]  /*31150*/  LDL.LU R13, [R1+0xf4] ;  /* 0x0000f400010d7983 */ /* 0x000ea40000300800 */
[----:B------:R-:W2:Y:S02]  /*31160*/  LDL.LU R14, [R1+0xf8] ;  /* 0x0000f800010e7983 */ /* 0x000ea40000300800 */
[----:B------:R-:W2:Y:S01]  /*31170*/  LDL.LU R15, [R1+0xfc] ;  /* 0x0000fc00010f7983 */ /* 0x000ea20000300800 */
[----:B------:R-:W-:-:S02]  /*31180*/  MOV R4, R22 ;  /* 0x0000001600047202 */ /* 0x000fc40000000f00 */
[----:B------:R-:W-:Y:S01]  /*31190*/  MOV R6, R24 ;  /* 0x0000001800067202 */ /* 0x000fe20000000f00 */
[----:B------:R-:W-:Y:S01]  /*311a0*/  IMAD.MOV.U32 R7, RZ, RZ, R25 ;  /* 0x000000ffff077224 */ /* 0x000fe200078e0019 */
[----:B------:R-:W3:Y:S01]  /*311b0*/  LDL.LU R22, [R1+0x4624] ;  /* 0x0046240001167983 */ /* 0x000ee20000300800 */
[----:B------:R-:W-:Y:S02]  /*311c0*/  IMAD.MOV.U32 R5, RZ, RZ, R23 ;  /* 0x000000ffff057224 */ /* 0x000fe400078e0017 */
[----:B------:R-:W3:Y:S02]  /*311d0*/  LDL.LU R23, [R1+0x4620] ;  /* 0x0046200001177983 */ /* 0x000ee40000300800 */
[----:B------:R-:W3:Y:S01]  /*311e0*/  LDL.LU R24, [R1+0x461c] ;  /* 0x00461c0001187983 */ /* 0x000ee20000300800 */
[----:B------:R-:W3:Y:S01]  /*311f0*/  LDL.LU R25, [R1+0x4618] ;  /* 0x0046180001197983 */ /* 0x000ee20000300800 */
[----:B------:R0:W-:Y:S02]  /*31200*/  STL.64 [R1+0x44d0], R6 ;  /* 0x0044d00601007387 */ /* 0x0001e40000100a00 */
[----:B------:R1:W-:Y:S01]  /*31210*/  STL.64 [R1+0x44c8], R4 ;  /* 0x0044c80401007387 */ /* 0x0003e20000100a00 */
[----:B0-----:R-:W-:-:S02]  /*31220*/  MOV R6, R20 ;  /* 0x0000001400067202 */ /* 0x001fc40000000f00 */
[----:B-1----:R-:W-:Y:S01]  /*31230*/  MOV R4, R18 ;  /* 0x0000001200047202 */ /* 0x002fe20000000f00 */
[----:B------:R-:W-:Y:S01]  /*31240*/  IMAD.MOV.U32 R7, RZ, RZ, R21 ;  /* 0x000000ffff077224 */ /* 0x000fe200078e0015 */
[----:B------:R-:W4:Y:S01]  /*31250*/  LDL.LU R18, [R1+0x4614] ;  /* 0x0046140001127983 */ /* 0x000f220000300800 */
[----:B------:R-:W-:Y:S02]  /*31260*/  IMAD.MOV.U32 R5, RZ, RZ, R19 ;  /* 0x000000ffff057224 */ /* 0x000fe400078e0013 */
[----:B------:R-:W4:Y:S02]  /*31270*/  LDL.LU R19, [R1+0x4610] ;  /* 0x0046100001137983 */ /* 0x000f240000300800 */
[----:B------:R-:W4:Y:S01]  /*31280*/  LDL.LU R20, [R1+0x460c] ;  /* 0x00460c0001147983 */ /* 0x000f220000300800 */
[----:B------:R-:W4:Y:S01]  /*31290*/  LDL.LU R21, [R1+0x4608] ;  /* 0x0046080001157983 */ /* 0x000f220000300800 */
[----:B------:R-:W-:Y:S02]  /*312a0*/  STL.64 [R1+0x44f0], R6 ;  /* 0x0044f00601007387 */ /* 0x000fe40000100a00 */
[----:B------:R-:W-:Y:S01]  /*312b0*/  STL.64 [R1+0x44e8], R4 ;  /* 0x0044e80401007387 */ /* 0x000fe20000100a00 */
[----:B--2---:R-:W-:Y:S01]  /*312c0*/  STL.64 [R1+0x4460], R14 ;  /* 0x0044600e01007387 */ /* 0x004fe20000100a00 */
[----:B------:R0:W-:Y:S03]  /*312d0*/  STL.64 [R1+0x4458], R12 ;  /* 0x0044580c01007387 */ /* 0x0001e60000100a00 */
[----:B0-----:R-:W2:Y:S01]  /*312e0*/  LDL.LU R12, [R1+0x100] ;  /* 0x00010000010c7983 */ /* 0x001ea20000300800 */
[----:B------:R-:W2:Y:S02]  /*312f0*/  LDL.LU R13, [R1+0x104] ;  /* 0x00010400010d7983 */ /* 0x000ea40000300800 */
[----:B------:R-:W2:Y:S02]  /*31300*/  LDL.LU R14, [R1+0x108] ;  /* 0x00010800010e7983 */ /* 0x000ea40000300800 */
[----:B------:R-:W2:Y:S01]  /*31310*/  LDL.LU R15, [R1+0x10c] ;  /* 0x00010c00010f7983 */ /* 0x000ea20000300800 */
[----:B------:R-:W-:-:S02]  /*31320*/  MOV R4, R8 ;  /* 0x0000000800047202 */ /* 0x000fc40000000f00 */
[----:B---3--:R-:W-:Y:S01]  /*31330*/  MOV R6, R16 ;  /* 0x0000001000067202 */ /* 0x008fe20000000f00 */
[----:B------:R-:W-:Y:S01]  /*31340*/  IMAD.MOV.U32 R7, RZ, RZ, R17 ;  /* 0x000000ffff077224 */ /* 0x000fe200078e0011 */
[----:B------:R-:W3:Y:S01]  /*31350*/  LDL.LU R8, [R1+0x4604] ;  /* 0x0046040001087983 */ /* 0x000ee20000300800 */
[----:B------:R-:W-:Y:S02]  /*31360*/  IMAD.MOV.U32 R5, RZ, RZ, R9 ;  /* 0x000000ffff057224 */ /* 0x000fe400078e0009 */
[----:B------:R-:W3:Y:S02]  /*31370*/  LDL.LU R9, [R1+0x4600] ;  /* 0x0046000001097983 */ /* 0x000ee40000300800 */
[----:B------:R-:W3:Y:S01]  /*31380*/  LDL.LU R16, [R1+0x45fc] ;  /* 0x0045fc0001107983 */ /* 0x000ee20000300800 */
[----:B------:R-:W3:Y:S01]  /*31390*/  LDL.LU R17, [R1+0x45f8] ;  /* 0x0045f80001117983 */ /* 0x000ee20000300800 */
        /* <DEDUP_REMOVED lines=9> */
[----:B----4-:R-:W-:Y:S01]  /*31430*/  MOV R6, R10 ;  /* 0x0000000a00067202 */ /* 0x010fe20000000f00 */
[----:B------:R-:W-:Y:S01]  /*31440*/  IMAD.MOV.U32 R7, RZ, RZ, R11 ;  /* 0x000000ffff077224 */ /* 0x000fe200078e000b */
[----:B------:R-:W4:Y:S01]  /*31450*/  LDL.LU R3, [R1+0x45f4] ;  /* 0x0045f40001037983 */ /* 0x000f220000300800 */
        /* <DEDUP_REMOVED lines=14> */
[----:B------:R-:W-:Y:S01]  /*31540*/  MOV R4, R29 ;  /* 0x0000001d00047202 */ /* 0x000fe20000000f00 */
[----:B------:R-:W-:Y:S01]  /*31550*/  IMAD.MOV.U32 R5, RZ, RZ, R2 ;  /* 0x000000ffff057224 */ /* 0x000fe200078e0002 */
[----:B------:R-:W3:Y:S01]  /*31560*/  LDL.LU R29, [R1+0x45e4] ;  /* 0x0045e400011d7983 */ /* 0x000ee20000300800 */
[----:B------:R-:W3:Y:S02]  /*31570*/  LDL.LU R2, [R1+0x45e0] ;  /* 0x0045e00001027983 */ /* 0x000ee40000300800 */
[----:B------:R0:W-:Y:S01]  /*31580*/  STL.64 [R1+0x4550], R6 ;  /* 0x0045500601007387 */ /* 0x0001e20000100a00 */
[----:B------:R1:W-:Y:S01]  /*31590*/  STL.64 [R1+0x4548], R4 ;  /* 0x0045480401007387 */ /* 0x0003e20000100a00 */
[----:B0-----:R-:W-:Y:S01]  /*315a0*/  MOV R6, R23 ;  /* 0x0000001700067202 */ /* 0x001fe20000000f00 */
[----:B------:R-:W-:Y:S01]  /*315b0*/  IMAD.MOV.U32 R7, RZ, RZ, R22 ;  /* 0x000000ffff077224 */ /* 0x000fe200078e0016 */
[----:B-1----:R-:W-:Y:S01]  /*315c0*/  MOV R4, R25 ;  /* 0x0000001900047202 */ /* 0x002fe20000000f00 */
[----:B------:R-:W-:-:S02]  /*315d0*/  IMAD.MOV.U32 R5, RZ, RZ, R24 ;  /* 0x000000ffff057224 */ /* 0x000fc400078e0018 */
[----:B------:R-:W-:Y:S04]  /*315e0*/  LDSM.16.MT88.4 R24, [R0+0x16180] ;  /* 0x016180000018783b */ /* 0x000fe80000004200 */
[----:B------:R-:W-:Y:S01]  /*315f0*/  STL.64 [R1+0x4570], R6 ;  /* 0x0045700601007387 */ /* 0x000fe20000100a00 */
[----:B------:R-:W-:Y:S03]  /*31600*/  STL.64 [R1+0x4568], R4 ;  /* 0x0045680401007387 */ /* 0x000fe60000100a00 */
[----:B--2---:R-:W-:Y:S01]  /*31610*/  STL.64 [R1+0x44c0], R14 ;  /* 0x0044c00e01007387 */ /* 0x004fe20000100a00 */
[----:B------:R0:W-:Y:S03]  /*31620*/  STL.64 [R1+0x44b8], R12 ;  /* 0x0044b80c01007387 */ /* 0x0001e60000100a00 */
[----:B0-----:R-:W2:Y:S01]  /*31630*/  LDL.LU R12, [R1+0x130] ;  /* 0x00013000010c7983 */ /* 0x001ea20000300800 */
[----:B------:R-:W2:Y:S01]  /*31640*/  LDL.LU R13, [R1+0x134] ;  /* 0x00013400010d7983 */ /* 0x000ea20000300800 */
[----:B------:R-:W-:Y:S01]  /*31650*/  MOV R6, R19 ;  /* 0x0000001300067202 */ /* 0x000fe20000000f00 */
[----:B------:R-:W-:Y:S01]  /*31660*/  IMAD.MOV.U32 R7, RZ, RZ, R18 ;  /* 0x000000ffff077224 */ /* 0x000fe200078e0012 */
[----:B------:R-:W-:Y:S01]  /*31670*/  MOV R4, R21 ;  /* 0x0000001500047202 */ /* 0x000fe20000000f00 */
[----:B------:R-:W-:Y:S01]  /*31680*/  IMAD.MOV.U32 R5, RZ, RZ, R20 ;  /* 0x000000ffff057224 */ /* 0x000fe200078e0014 */
[----:B---3--:R-:W-:Y:S01]  /*31690*/  MOV R14, R11 ;  /* 0x0000000b000e7202 */ /* 0x008fe20000000f00 */
[----:B------:R-:W-:Y:S01]  /*316a0*/  IMAD.MOV.U32 R15, RZ, RZ, R10 ;  /* 0x000000ffff0f7224 */ /* 0x000fe200078e000a */
[----:B------:R-:W3:Y:S01]  /*316b0*/  LDL.LU R11, [R1+0x45dc] ;  /* 0x0045dc00010b7983 */ /* 0x000ee20000300800 */
[----:B------:R-:W3:Y:S02]  /*316c0*/  LDL.LU R10, [R1+0x45d8] ;  /* 0x0045d800010a7983 */ /* 0x000ee40000300800 */
[----:B------:R-:W-:Y:S02]  /*316d0*/  STL.64 [R1+0x4590], R6 ;  /* 0x0045900601007387 */ /* 0x000fe40000100a00 */
[----:B------:R-:W-:Y:S01]  /*316e0*/  STL.64 [R1+0x4588], R4 ;  /* 0x0045880401007387 */ /* 0x000fe20000100a00 */
[----:B------:R-:W-:Y:S04]  /*316f0*/  STL.64 [R1+0x44e0], R14 ;  /* 0x0044e00e01007387 */ /* 0x000fe80000100a00 */
[----:B------:R-:W-:Y:S04]  /*31700*/  LDSM.16.MT88.4 R20, [R0+0x16100] ;  /* 0x016100000014783b */ /* 0x000fe80000004200 */
[----:B--2---:R0:W-:Y:S04]  /*31710*/  STL.64 [R1+0x44d8], R12 ;  /* 0x0044d80c01007387 */ /* 0x0041e80000100a00 */
[----:B0-----:R-:W2:Y:S01]  /*31720*/  LDL.LU R12, [R1+0x140] ;  /* 0x00014000010c7983 */ /* 0x001ea20000300800 */
[----:B------:R-:W2:Y:S01]  /*31730*/  LDL.LU R13, [R1+0x144] ;  /* 0x00014400010d7983 */ /* 0x000ea20000300800 */
[----:B------:R-:W-:Y:S01]  /*31740*/  MOV R14, R2 ;  /* 0x00000002000e7202 */ /* 0x000fe20000000f00 */
[----:B------:R-:W-:Y:S01]  /*31750*/  IMAD.MOV.U32 R15, RZ, RZ, R29 ;  /* 0x000000ffff0f7224 */ /* 0x000fe200078e001d */
[----:B------:R-:W3:Y:S01]  /*31760*/  LDL.LU R2, [R1+0x45d4] ;  /* 0x0045d40001027983 */ /* 0x000ee20000300800 */
[----:B------:R-:W3:Y:S03]  /*31770*/  LDL.LU R29, [R1+0x45d0] ;  /* 0x0045d000011d7983 */ /* 0x000ee60000300800 */
[----:B------:R-:W-:Y:S04]  /*31780*/  STL.64 [R1+0x4500], R14 ;  /* 0x0045000e01007387 */ /* 0x000fe80000100a00 */
[----:B--2---:R0:W-:Y:S04]  /*31790*/  STL.64 [R1+0x44f8], R12 ;  /* 0x0044f80c01007387 */ /* 0x0041e80000100a00 */
[----:B0-----:R-:W2:Y:S01]  /*317a0*/  LDL.LU R12, [R1+0x150] ;  /* 0x00015000010c7983 */ /* 0x001ea20000300800 */
[----:B------:R-:W2:Y:S01]  /*317b0*/  LDL.LU R13, [R1+0x154] ;  /* 0x00015400010d7983 */ /* 0x000ea20000300800 */
[----:B---3--:R-:W-:Y:S01]  /*317c0*/  MOV R14, R10 ;  /* 0x0000000a000e7202 */ /* 0x008fe20000000f00 */
[----:B------:R-:W-:Y:S01]  /*317d0*/  IMAD.MOV.U32 R15, RZ, RZ, R11 ;  /* 0x000000ffff0f7224 */ /* 0x000fe200078e000b */
[----:B------:R-:W3:Y:S01]  /*317e0*/  LDL.LU R10, [R1+0x45cc] ;  /* 0x0045cc00010a7983 */ /* 0x000ee20000300800 */
[----:B------:R-:W3:Y:S03]  /*317f0*/  LDL.LU R11, [R1+0x45c8] ;  /* 0x0045c800010b7983 */ /* 0x000ee60000300800 */
[----:B------:R-:W-:Y:S04]  /*31800*/  STL.64 [R1+0x4520], R14 ;  /* 0x0045200e01007387 */ /* 0x000fe80000100a00 */
        /* <DEDUP_REMOVED lines=33> */
[----:B0-----:R-:W3:Y:S01]  /*31a20*/  LDL.LU R12, [R1+0x1b0] ;  /* 0x0001b000010c7983 */ /* 0x001ee20000300800 */
        /* <DEDUP_REMOVED lines=9> */
[----:B------:R-:W2:Y:S01]  /*31ac0*/  LDL.LU.64 R14, [R1+0x45a0] ;  /* 0x0045a000010e7983 */ /* 0x000ea20000300a00 */
[----:B------:R-:W2:Y:S11]  /*31ad0*/  LDL.LU.64 R12, [R1+0x4598] ;  /* 0x00459800010c7983 */ /* 0x000eb60000300a00 */
[----:B------:R-:W-:Y:S10]  /*31ae0*/  @!UPT UIADD3 URZ, URZ, URZ, URZ ;  /* 0x0000003f3f3ff290 */ /* 0x000ff4000fffe03f */
[----:B------:R-:W-:Y:S01]  /*31af0*/  STL.64 [R1+0x1b0], R4 ;  /* 0x0001b00401007387 */ /* 0x000fe20000100a00 */
[----:B------:R1:W-:Y:S03]  /*31b00*/  STL.64 [R1+0x1b8], R6 ;  /* 0x0001b80601007387 */ /* 0x0003e60000100a00 */
[----:B-1----:R-:W2:Y:S01]  /*31b10*/  LDL.LU.64 R6, [R1+0x4590] ;  /* 0x0045900001067983 */ /* 0x002ea20000300a00 */
[----:B------:R-:W2:Y:S02]  /*31b20*/  LDL.LU.64 R4, [R1+0x4588] ;  /* 0x0045880001047983 */ /* 0x000ea40000300a00 */
[-C--:B--2---:R-:W-:Y:S01]  /*31b30*/  HMMA.16816.F32 R4, R4, R10.reuse, R12 ;  /* 0x0000000a0404723c */ /* 0x084fe2000000180c */
        /* <DEDUP_REMOVED lines=15> */
[----:B-1----:R-:W2:Y:S02]  /*31c30*/  LDL.LU.64 R4, [R1+0x4548] ;  /* 0x0045480001047983 */ /* 0x002ea40000300a00 */
[-C--:B--2---:R-:W-:Y:S02]  /*31c40*/  HMMA.16816.F32 R4, R4, R10.reuse, R12 ;  /* 0x0000000a0404723c */ /* 0x084fe4000000180c */
[----:B------:R-:W2:Y:S01]  /*31c50*/  LDL.LU.64 R14, [R1+0x4540] ;  /* 0x00454000010e7983 */ /* 0x000ea20000300a00 */
[----:B------:R-:W2:Y:S11]  /*31c60*/  LDL.LU.64 R12, [R1+0x4538] ;  /* 0x00453800010c7983 */ /* 0x000eb60000300a00 */
[----:B------:R-:W-:Y:S09]  /*31c70*/  @!UPT UIADD3 URZ, URZ, URZ, URZ ;  /* 0x0000003f3f3ff290 */ /* 0x000ff2000fffe03f */
        /* <DEDUP_REMOVED lines=73> */
[----:B------:R3:W-:Y:S03]  /*32110*/  STL.64 [R1+0xe8], R14 ;  /* 0x0000e80e01007387 */ /* 0x0007e60000100a00 */
[----:B-1----:R-:W0:Y:S01]  /*32120*/  LDL.LU R12, [R1+0xd0] ;  /* 0x0000d000010c7983 */ /* 0x002e220000300800 */
[----:B------:R-:W0:Y:S02]  /*32130*/  LDL.LU R13, [R1+0xd4] ;  /* 0x0000d400010d7983 */ /* 0x000e240000300800 */
[----:B---3--:R-:W0:Y:S02]  /*32140*/  LDL.LU R14, [R1+0xd8] ;  /* 0x0000d800010e7983 */ /* 0x008e240000300800 */
[----:B------:R-:W0:Y:S01]  /*32150*/  LDL.LU R15, [R1+0xdc] ;  /* 0x0000dc00010f7983 */ /* 0x000e220000300800 */
[----:B------:R-:W1:Y:S01]  /*32160*/  S2R R8, SR_TID.X ;  /* 0x0000000000087919 */ /* 0x000e620000002100 */
[----:B0-----:R-:W-:Y:S03]  /*32170*/  HMMA.16816.F32 R12, R16, R10, R12 ;  /* 0x0000000a100c723c */ /* 0x001fe6000000180c */
[----:B------:R-:W3:Y:S11]  /*32180*/  LDL.LU R16, [R1+0xc0] ;  /* 0x0000c00001107983 */ /* 0x000ef60000300800 */
[----:B------:R-:W-:Y:S09]  /*32190*/  @!UPT UIADD3 URZ, URZ, URZ, URZ ;  /* 0x0000003f3f3ff290 */ /* 0x000ff2000fffe03f */
[----:B------:R-:W-:Y:S01]  /*321a0*/  STL.64 [R1+0xd0], R12 ;  /* 0x0000d00c01007387 */ /* 0x000fe20000100a00 */
[----:B------:R1:W-:Y:S02]  /*321b0*/  STL.64 [R1+0xd8], R14 ;  /* 0x0000d80e01007387 */ /* 0x0003e40000100a00 */
[----:B------:R-:W3:Y:S01]  /*321c0*/  LDL.LU R17, [R1+0xc4] ;  /* 0x0000c40001117983 */ /* 0x000ee20000300800 */
[----:B------:R-:W0:Y:S01]  /*321d0*/  S2R R9, SR_TID.X ;  /* 0x0000000000097919 */ /* 0x000e220000002100 */
[----:B------:R-:W-:Y:S01]  /*321e0*/  MOV R18, R28 ;  /* 0x0000001c00127202 */ /* 0x000fe20000000f00 */
[----:B----4-:R-:W-:Y:S01]  /*321f0*/  IMAD.MOV.U32 R19, RZ, RZ, R3 ;  /* 0x000000ffff137224 */ /* 0x010fe200078e0003 */
[C---:B-1----:R-:W-:Y:S02]  /*32200*/  LOP3.LUT R15, R8.reuse, 0x7, RZ, 0xc0, !PT ;  /* 0x00000007080f7812 */ /* 0x042fe400078ec0ff */
[C---:B------:R-:W-:Y:S02]  /*32210*/  SHF.L.U32 R14, R8.reuse, 0x1, RZ ;  /* 0x00000001080e7819 */ /* 0x040fe400000006ff */
[----:B0-----:R-:W-:Y:S01]  /*32220*/  LOP3.LUT R13, R9, 0x10, RZ, 0xc0, !PT ;  /* 0x00000010090d7812 */ /* 0x001fe200078ec0ff */
[----:B------:R-:W-:-:S04]  /*32230*/  LOP3.LUT R9, R8, 0x7, RZ, 0xc0, !PT ;  /* 0x0000000708097812 */ /* 0x000fc800078ec0ff */
[----:B------:R-:W-:Y:S01]  /*32240*/  IMAD.SHL.U32 R13, R13, 0x100, RZ ;  /* 0x000001000d0d7824 */ /* 0x000fe200078e00ff */
[----:B------:R-:W-:Y:S01]  /*32250*/  SHF.L.U32 R12, R9, 0x4, RZ ;  /* 0x00000004090c7819 */ /* 0x000fe200000006ff */
[----:B---3--:R-:W-:Y:S07]  /*32260*/  HMMA.16816.F32 R20, R20, R10, R16 ;  /* 0x0000000a1414723c */ /* 0x008fee0000001810 */
[----:B------:R-:W-:-:S05]  /*32270*/  IMAD R19, R15, 0x210, RZ ;  /* 0x000002100f137824 */ /* 0x000fca00078e02ff */
[----:B------:R-:W-:-:S04]  /*32280*/  LOP3.LUT R19, R19, 0x10, R14, 0x78, !PT ;  /* 0x0000001013137812 */ /* 0x000fc800078e780e */
[----:B------:R-:W-:Y:S01]  /*32290*/  LOP3.LUT R19, R19, R13, RZ, 0xfc, !PT ;  /* 0x0000000d13137212 */ /* 0x000fe200078efcff */
[----:B------:R-:W-:Y:S02]  /*322a0*/  LOP3.LUT R13, R8, 0xe0, RZ, 0xc0, !PT ;  /* 0x000000e0080d7812 */ /* 0x000fe400078ec0ff */
[----:B--2---:R-:W-:Y:S02]  /*322b0*/  HMMA.16816.F32 R8, R24, R10, R4 ;  /* 0x0000000a1808723c */ /* 0x004fe40000001804 */
[----:B------:R-:W0:Y:S03]  /*322c0*/  LDSM.16.MT88.4 R4, [R19+0x18000] ;  /* 0x018000001304783b */ /* 0x000e260000004200 */
[----:B------:R-:W-:Y:S01]  /*322d0*/  IMAD.MOV.U32 R3, RZ, RZ, R23 ;  /* 0x000000ffff037224 */ /* 0x000fe200078e0017 */
[----:B------:R-:W-:Y:S01]  /*322e0*/  MOV R28, R22 ;  /* 0x00000016001c7202 */ /* 0x000fe20000000f00 */
[----:B------:R-:W-:Y:S03]  /*322f0*/  STL.64 [R1+0xc0], R20 ;  /* 0x0000c01401007387 */ /* 0x000fe60000100a00 */
[----:B------:R-:W-:Y:S01]  /*32300*/  STL [R1+0x4374], R3 ;  /* 0x0043740301007387 */ /* 0x000fe20000100800 */
[----:B------:R-:W-:Y:S11]  /*32310*/  STL [R1+0x4370], R28 ;  /* 0x0043701c01007387 */ /* 0x000ff60000100800 */
[----:B------:R-:W-:Y:S01]  /*32320*/  @!UPT UIADD3 URZ, URZ, URZ, URZ ;  /* 0x0000003f3f3ff290 */ /* 0x000fe2000fffe03f */
[----:B------:R-:W-:Y:S01]  /*32330*/  STL.64 [R1+0x4258], R10 ;  /* 0x0042580a01007387 */ /* 0x000fe20000100a00 */
[----:B------:R-:W-:Y:S02]  /*32340*/  STL.64 [R1+0x4250], R8 ;  /* 0x0042500801007387 */ /* 0x000fe40000100a00 */
[----:B------:R-:W1:Y:S04]  /*32350*/  LDSM.16.MT88.4 R8, [R19+0x18080] ;  /* 0x018080001308783b */ /* 0x000e680000004200 */
        /* <DEDUP_REMOVED lines=13> */
[----:B------:R-:W1:Y:S04]  /*32430*/  LDSM.16.MT88.4 R8, [R19+0x18100] ;  /* 0x018100001308783b */ /* 0x000e680000004200 */
[----:B------:R3:W-:Y:S01]  /*32440*/  STL.64 [R1+0x4400], R14 ;  /* 0x0044000e01007387 */ /* 0x0007e20000100a00 */
[C---:B0-----:R-:W-:Y:S02]  /*32450*/  LOP3.LUT R27, R18.reuse, 0x7, RZ, 0xc0, !PT ;  /* 0x00000007121b7812 */ /* 0x041fe400078ec0ff */
[----:B---3--:R-:W-:-:S03]  /*32460*/  LOP3.LUT R15, R18, 0x10, RZ, 0xc0, !PT ;  /* 0x00000010120f7812 */ /* 0x008fc600078ec0ff */
[----:B------:R-:W-:Y:S01]  /*32470*/  IMAD R26, R27, 0x210, RZ ;  /* 0x000002101b1a7824 */ /* 0x000fe200078e02ff */
[----:B------:R-:W-:Y:S01]  /*32480*/  SHF.L.U32 R14, R18, 0x1, RZ ;  /* 0x00000001120e7819 */ /* 0x000fe200000006ff */
[----:B------:R-:W-:-:S03]  /*32490*/  IMAD.SHL.U32 R15, R15, 0x100, RZ ;  /* 0x000001000f0f7824 */ /* 0x000fc600078e00ff */
[----:B------:R-:W-:-:S04]  /*324a0*/  LOP3.LUT R26, R26, 0x10, R14, 0x78, !PT ;  /* 0x000000101a1a7812 */ /* 0x000fc800078e780e */
[----:B------:R-:W-:Y:S01]  /*324b0*/  LOP3.LUT R26, R26, R15, RZ, 0xfc, !PT ;  /* 0x0000000f1a1a7212 */ /* 0x000fe200078efcff */
[----:B------:R-:W-:Y:S01]  /*324c0*/  STL.64 [R1+0x43f8], R12 ;  /* 0x0043f80c01007387 */ /* 0x000fe20000100a00 */
[----:B--2---:R-:W-:Y:S02]  /*324d0*/  STL [R1+0x41a4], R6 ;  /* 0x0041a40601007387 */ /* 0x004fe40000100800 */
[----:B------:R-:W-:Y:S01]  /*324e0*/  LOP3.LUT R26, R26, 0x20, RZ, 0x3c, !PT ;  /* 0x000000201a1a7812 */ /* 0x000fe200078e3cff */
[----:B------:R0:W-:Y:S01]  /*324f0*/  STL [R1+0x41a0], R7 ;  /* 0x0041a00701007387 */ /* 0x0001e20000100800 */
[----:B------:R-:W-:Y:S02]  /*32500*/  STL.64 [R1+0x4410], R22 ;  /* 0x0044101601007387 */ /* 0x000fe40000100a00 */
[----:B------:R-:W-:Y:S02]  /*32510*/  STL.64 [R1+0x4408], R20 ;  /* 0x0044081401007387 */ /* 0x000fe40000100a00 */
[----:B------:R-:W-:Y:S01]  /*32520*/  LDSM.16.MT88.4 R20, [R26+0x18000] ;  /* 0x018000001a14783b */ /* 0x000fe20000004200 */
[----:B-1----:R-:W-:Y:S01]  /*32530*/  IMAD.MOV.U32 R25, RZ, RZ, R8 ;  /* 0x000000ffff197224 */ /* 0x002fe200078e0008 */
[----:B------:R-:W-:Y:S01]  /*32540*/  MOV R24, R9 ;  /* 0x0000000900187202 */ /* 0x000fe20000000f00 */
[----:B0-----:R-:W-:Y:S01]  /*32550*/  IMAD.MOV.U32 R7, RZ, RZ, R10 ;  /* 0x000000ffff077224 */ /* 0x001fe200078e000a */
[----:B------:R-:W-:-:S02]  /*32560*/  MOV R6, R11 ;  /* 0x0000000b00067202 */ /* 0x000fc40000000f00 */
[----:B------:R-:W0:Y:S02]  /*32570*/  LDSM.16.MT88.4 R8, [R19+0x18180] ;  /* 0x018180001308783b */ /* 0x000e240000004200 */
[----:B0-----:R-:W-:Y:S01]  /*32580*/  IMAD.MOV.U32 R19, RZ, RZ, R8 ;  /* 0x000000ffff137224 */ /* 0x001fe200078e0008 */
[----:B------:R-:W-:Y:S01]  /*32590*/  MOV R18, R9 ;  /* 0x0000000900127202 */ /* 0x000fe20000000f00 */
[----:B------:R-:W-:Y:S01]  /*325a0*/  IMAD.MOV.U32 R17, RZ, RZ, R10 ;  /* 0x000000ffff117224 */ /* 0x000fe200078e000a */
[----:B------:R-:W-:Y:S01]  /*325b0*/  MOV R16, R11 ;  /* 0x0000000b00107202 */ /* 0x000fe20000000f00 */
[----:B------:R-:W-:Y:S01]  /*325c0*/  IMAD.MOV.U32 R11, RZ, RZ, R20 ;  /* 0x000000ffff0b7224 */ /* 0x000fe200078e0014 */
[----:B------:R-:W-:Y:S01]  /*325d0*/  MOV R10, R21 ;  /* 0x00000015000a7202 */ /* 0x000fe20000000f00 */
[----:B------:R-:W-:Y:S01]  /*325e0*/  IMAD.MOV.U32 R9, RZ, RZ, R22 ;  /* 0x000000ffff097224 */ /* 0x000fe200078e0016 */
[----:B------:R-:W-:Y:S02]  /*325f0*/  MOV R8, R23 ;  /* 0x0000001700087202 */ /* 0x000fe40000000f00 */
[----:B------:R-:W0:Y:S04]  /*32600*/  LDSM.16.MT88.4 R20, [R26+0x18080] ;  /* 0x018080001a14783b */ /* 0x000e280000004200 */
[----:B------:R-:W-:Y:S01]  /*32610*/  STL [R1+0x4384], R8 ;  /* 0x0043840801007387 */ /* 0x000fe20000100800 */
[----:B------:R-:W-:Y:S02]  /*32620*/  STL [R1+0x4380], R9 ;  /* 0x0043800901007387 */ /* 0x000fe40000100800 */
[----:B------:R-:W-:Y:S02]  /*32630*/  STL [R1+0x437c], R10 ;  /* 0x00437c0a01007387 */ /* 0x000fe40000100800 */
[----:B------:R-:W-:Y:S02]  /*32640*/  STL [R1+0x4378], R11 ;  /* 0x0043780b01007387 */ /* 0x000fe40000100800 */
[----:B------:R-:W-:-:S02]  /*32650*/  IMAD R27, R27, 0x210, RZ ;  /* 0x000002101b1b7824 */ /* 0x000fc400078e02ff */
[----:B0-----:R-:W-:Y:S01]  /*32660*/  IMAD.MOV.U32 R3, RZ, RZ, R22 ;  /* 0x000000ffff037224 */ /* 0x001fe200078e0016 */
[----:B------:R-:W-:Y:S01]  /*32670*/  STL.64 [R1+0x60], R20 ;  /* 0x0000601401007387 */ /* 0x000fe20000100a00 */
[----:B------:R-:W-:Y:S02]  /*32680*/  MOV R28, R23 ;  /* 0x00000017001c7202 */ /* 0x000fe40000000f00 */
[----:B------:R-:W0:Y:S01]  /*32690*/  LDSM.16.MT88.4 R20, [R26+0x18100] ;  /* 0x018100001a14783b */ /* 0x000e220000004200 */
[----:B------:R-:W-:Y:S02]  /*326a0*/  LOP3.LUT R27, R27, 0x10, R14, 0x78, !PT ;  /* 0x000000101b1b7812 */ /* 0x000fe400078e780e */
[----:B------:R-:W-:Y:S01]  /*326b0*/  STL [R1+0x438c], R28 ;  /* 0x00438c1c01007387 */ /* 0x000fe20000100800 */
[----:B------:R-:W-:Y:S01]  /*326c0*/  STL [R1+0x4388], R3 ;  /* 0x0043880301007387 */ /* 0x000fe20000100800 */
[----:B------:R-:W-:-:S04]  /*326d0*/  LOP3.LUT R27, R27, R15, RZ, 0xfc, !PT ;  /* 0x0000000f1b1b7212 */ /* 0x000fc800078efcff */
[----:B------:R-:W-:-:S05]  /*326e0*/  LOP3.LUT R27, R27, 0x40, RZ, 0x3c, !PT ;  /* 0x000000401b1b7812 */ /* 0x000fca00078e3cff */
[----:B------:R-:W1:Y:S01]  /*326f0*/  LDSM.16.MT88.4 R12, [R27+0x18000] ;  /* 0x018000001b0c783b */ /* 0x000e620000004200 */
[----:B0-----:R-:W-:Y:S01]  /*32700*/  MOV R9, R21 ;  /* 0x0000001500097202 */ /* 0x001fe20000000f00 */
[----:B------:R-:W-:Y:S02]  /*32710*/  IMAD.MOV.U32 R8, RZ, RZ, R20 ;  /* 0x000000ffff087224 */ /* 0x000fe400078e0014 */
[----:B------:R-:W-:Y:S01]  /*32720*/  IMAD.MOV.U32 R10, RZ, RZ, R22 ;  /* 0x000000ffff0a7224 */ /* 0x000fe200078e0016 */
[----:B------:R-:W-:Y:S02]  /*32730*/  MOV R11, R23 ;  /* 0x00000017000b7202 */ /* 0x000fe40000000f00 */
[----:B------:R-:W2:Y:S01]  /*32740*/  LDL.LU.64 R22, [R1+0x4410] ;  /* 0x0044100001167983 */ /* 0x000ea20000300a00 */
[----:B------:R-:W3:Y:S02]  /*32750*/  LDL.LU.64 R20, [R1+0x4408] ;  /* 0x0044080001147983 */ /* 0x000ee40000300a00 */
[----:B------:R-:W-:Y:S02]  /*32760*/  STL [R1+0x439c], R9 ;  /* 0x00439c0901007387 */ /* 0x000fe40000100800 */
[----:B------:R-:W-:Y:S01]  /*32770*/  STL [R1+0x4398], R8 ;  /* 0x0043980801007387 */ /* 0x000fe20000100800 */
[----:B------:R-:W-:Y:S01]  /*32780*/  STL [R1+0x4394], R10 ;  /* 0x0043940a01007387 */ /* 0x000fe20000100800 */
[----:B------:R-:W-:Y:S02]  /*32790*/  STL [R1+0x4390], R11 ;  /* 0x0043900b01007387 */ /* 0x000fe40000100800 */
[----:B------:R-:W0:Y:S04]  /*327a0*/  LDSM.16.MT88.4 R8, [R26+0x18180] ;  /* 0x018180001a08783b */ /* 0x000e280000004200 */
[----:B-1----:R-:W-:Y:S01]  /*327b0*/  IMAD.MOV.U32 R28, RZ, RZ, R14 ;  /* 0x000000ffff1c7224 */ /* 0x002fe200078e000e */
[----:B------:R-:W-:Y:S01]  /*327c0*/  MOV R3, R15 ;  /* 0x0000000f00037202 */ /* 0x000fe20000000f00 */
[----:B0-----:R-:W-:Y:S01]  /*327d0*/  STL.64 [R1+0x40], R8 ;  /* 0x0000400801007387 */ /* 0x001fe20000100a00 */
[----:B------:R0:W-:Y:S02]  /*327e0*/  STL.64 [R1+0x48], R10 ;  /* 0x0000480a01007387 */ /* 0x0001e40000100a00 */
[----:B0-----:R-:W-:Y:S01]  /*327f0*/  IMAD.MOV.U32 R10, RZ, RZ, R12 ;  /* 0x000000ffff0a7224 */ /* 0x001fe200078e000c */
[----:B------:R-:W-:-:S02]  /*32800*/  MOV R11, R13 ;  /* 0x0000000d000b7202 */ /* 0x000fc40000000f00 */
[----:B------:R-:W0:Y:S04]  /*32810*/  LDSM.16.MT88.4 R12, [R27+0x18080] ;  /* 0x018080001b0c783b */ /* 0x000e280000004200 */
[----:B------:R-:W-:Y:S01]  /*32820*/  STL [R1+0x43ac], R3 ;  /* 0x0043ac0301007387 */ /* 0x000fe20000100800 */
[----:B------:R-:W-:Y:S02]  /*32830*/  STL [R1+0x43a8], R28 ;  /* 0x0043a81c01007387 */ /* 0x000fe40000100800 */
[----:B------:R-:W-:Y:S02]  /*32840*/  STL [R1+0x43a4], R11 ;  /* 0x0043a40b01007387 */ /* 0x000fe40000100800 */
[----:B------:R-:W-:Y:S02]  /*32850*/  STL [R1+0x43a0], R10 ;  /* 0x0043a00a01007387 */ /* 0x000fe40000100800 */
[----:B0-----:R-:W-:Y:S01]  /*32860*/  IMAD.MOV.U32 R9, RZ, RZ, R14 ;  /* 0x000000ffff097224 */ /* 0x001fe200078e000e */
[----:B------:R-:W-:Y:S01]  /*32870*/  STL.64 [R1+0x20], R12 ;  /* 0x0000200c01007387 */ /* 0x000fe20000100a00 */
[----:B------:R-:W-:-:S02]  /*32880*/  MOV R8, R15 ;  /* 0x0000000f00087202 */ /* 0x000fc40000000f00 */
[----:B------:R-:W0:Y:S04]  /*32890*/  LDSM.16.MT88.4 R12, [R27+0x18100] ;  /* 0x018100001b0c783b */ /* 0x000e280000004200 */
[----:B0-----:R-:W-:Y:S01]  /*328a0*/  IMAD.MOV.U32 R3, RZ, RZ, R12 ;  /* 0x000000ffff037224 */ /* 0x001fe200078e000c */
[----:B------:R-:W-:Y:S01]  /*328b0*/  MOV R28, R13 ;  /* 0x0000000d001c7202 */ /* 0x000fe20000000f00 */
[----:B------:R-:W-:Y:S01]  /*328c0*/  IMAD.MOV.U32 R11, RZ, RZ, R14 ;  /* 0x000000ffff0b7224 */ /* 0x000fe200078e000e */
[----:B------:R-:W-:Y:S02]  /*328d0*/  MOV R10, R15 ;  /* 0x0000000f000a7202 */ /* 0x000fe40000000f00 */
[----:B------:R-:W0:Y:S04]  /*328e0*/  LDSM.16.MT88.4 R12, [R27+0x18180] ;  /* 0x018180001b0c783b */ /* 0x000e280000004200 */
[----:B------:R0:W-:Y:S01]  /*328f0*/  STL [R1+0x43b4], R8 ;  /* 0x0043b40801007387 */ /* 0x0001e20000100800 */
[----:B------:R1:W-:Y:S02]  /*32900*/  STL [R1+0x43b0], R9 ;  /* 0x0043b00901007387 */ /* 0x0003e40000100800 */
[----:B0-----:R-:W-:Y:S01]  /*32910*/  IMAD.MOV.U32 R8, RZ, RZ, R14 ;  /* 0x000000ffff087224 */ /* 0x001fe200078e000e */
[----:B------:R0:W-:Y:S01]  /*32920*/  STL.64 [R1], R12 ;  /* 0x0000000c01007387 */ /* 0x0001e20000100a00 */
[----:B-1----:R-:W-:-:S02]  /*32930*/  MOV R9, R15 ;  /* 0x0000000f00097202 */ /* 0x002fc40000000f00 */
[----:B------:R-:W4:Y:S01]  /*32940*/  LDL.LU.64 R14, [R1+0x4400] ;  /* 0x00440000010e7983 */ /* 0x000f220000300a00 */
[----:B0-----:R-:W4:Y:S01]  /*32950*/  LDL.LU.64 R12, [R1+0x43f8] ;  /* 0x0043f800010c7983 */ /* 0x001f220000300a00 */
[----:B------:R-:W-:Y:S02]  /*32960*/  STL.64 [R1+0x43c0], R10 ;  /* 0x0043c00a01007387 */ /* 0x000fe40000100a00 */
[----:B------:R2:W-:Y:S02]  /*32970*/  STL.64 [R1+0x43b8], R8 ;  /* 0x0043b80801007387 */ /* 0x0005e40000100a00 */
[----:B--2---:R-:W-:Y:S02]  /*32980*/  IMAD.MOV.U32 R8, RZ, RZ, R23 ;  /* 0x000000ffff087224 */ /* 0x004fe400078e0017 */
[----:B---3--:R-:W-:Y:S01]  /*32990*/  IMAD.MOV.U32 R10, RZ, RZ, R21 ;  /* 0x000000ffff0a7224 */ /* 0x008fe200078e0015 */
[----:B------:R-:W-:Y:S02]  /*329a0*/  MOV R11, R20 ;  /* 0x00000014000b7202 */ /* 0x000fe40000000f00 */
[----:B------:R-:W-:-:S02]  /*329b0*/  MOV R9, R22 ;  /* 0x0000001600097202 */ /* 0x000fc40000000f00 */
[----:B------:R-:W-:Y:S04]  /*329c0*/  LDSM.16.MT88.4 R20, [R0+0x18100] ;  /* 0x018100000014783b */ /* 0x000fe80000004200 */
[----:B------:R-:W-:Y:S01]  /*329d0*/  STL.64 [R1+0x43e0], R10 ;  /* 0x0043e00a01007387 */ /* 0x000fe20000100a00 */
[----:B------:R4:W-:Y:S02]  /*329e0*/  STL.64 [R1+0x43d8], R8 ;  /* 0x0043d80801007387 */ /* 0x0009e40000100a00 */
[----:B----4-:R-:W-:Y:S01]  /*329f0*/  IMAD.MOV.U32 R8, RZ, RZ, R15 ;  /* 0x000000ffff087224 */ /* 0x010fe200078e000f */
[----:B------:R-:W-:Y:S01]  /*32a00*/  MOV R9, R14 ;  /* 0x0000000e00097202 */ /* 0x000fe20000000f00 */
[----:B------:R-:W-:Y:S01]  /*32a10*/  IMAD.MOV.U32 R10, RZ, RZ, R13 ;  /* 0x000000ffff0a7224 */ /* 0x000fe200078e000d */
[----:B------:R-:W-:-:S02]  /*32a20*/  MOV R11, R12 ;  /* 0x0000000c000b7202 */ /* 0x000fc40000000f00 */
[----:B------:R-:W0:Y:S04]  /*32a30*/  LDSM.16.MT88.4 R12, [R0+0x18000] ;  /* 0x01800000000c783b */ /* 0x000e280000004200 */
[----:B0-----:R0:W-:Y:S01]  /*32a40*/  STL.64 [R1+0x4278], R14 ;  /* 0x0042780e01007387 */ /* 0x0011e20000100a00 */
[----:B------:R1:W-:Y:S02]  /*32a50*/  STL.64 [R1+0x4270], R12 ;  /* 0x0042700c01007387 */ /* 0x0003e40000100a00 */
[----:B0-----:R-:W-:Y:S01]  /*32a60*/  IMAD.MOV.U32 R14, RZ, RZ, R17 ;  /* 0x000000ffff0e7224 */ /* 0x001fe200078e0011 */
[----:B------:R-:W-:Y:S01]  /*32a70*/  MOV R15, R16 ;  /* 0x00000010000f7202 */ /* 0x000fe20000000f00 */
[----:B-1----:R-:W-:Y:S01]  /*32a80*/  IMAD.MOV.U32 R12, RZ, RZ, R19 ;  /* 0x000000ffff0c7224 */ /* 0x002fe200078e0013 */
[----:B------:R-:W-:-:S02]  /*32a90*/  MOV R13, R18 ;  /* 0x00000012000d7202 */ /* 0x000fc40000000f00 */
[----:B------:R-:W0:Y:S04]  /*32aa0*/  LDSM.16.MT88.4 R16, [R0+0x18080] ;  /* 0x018080000010783b */ /* 0x000e280000004200 */
[----:B------:R-:W-:Y:S01]  /*32ab0*/  STL.64 [R1+0x43d0], R14 ;  /* 0x0043d00e01007387 */ /* 0x000fe20000100a00 */
[----:B------:R1:W-:Y:S03]  /*32ac0*/  STL.64 [R1+0x43c8], R12 ;  /* 0x0043c80c01007387 */ /* 0x0003e60000100a00 */
[----:B-1----:R-:W2:Y:S01]  /*32ad0*/  LDL.LU R12, [R1+0x1a0] ;  /* 0x0001a000010c7983 */ /* 0x002ea20000300800 */
[----:B------:R-:W2:Y:S02]  /*32ae0*/  LDL.LU R13, [R1+0x1a4] ;  /* 0x0001a400010d7983 */ /* 0x000ea40000300800 */
[----:B------:R-:W3:Y:S02]  /*32af0*/  LDL.LU R14, [R1+0x1a8] ;  /* 0x0001a800010e7983 */ /* 0x000ee40000300800 */
[----:B------:R-:W3:Y:S02]  /*32b00*/  LDL.LU R15, [R1+0x1ac] ;  /* 0x0001ac00010f7983 */ /* 0x000ee40000300800 */
[----:B---3--:R-:W-:Y:S01]  /*32b10*/  STL.64 [R1+0x43f0], R14 ;  /* 0x0043f00e01007387 */ /* 0x008fe20000100a00 */
[----:B--2---:R1:W-:Y:S03]  /*32b20*/  STL.64 [R1+0x43e8], R12 ;  /* 0x0043e80c01007387 */ /* 0x0043e60000100a00 */
[----:B-1----:R-:W2:Y:S01]  /*32b30*/  LDL.LU R12, [R1+0x1b0] ;  /* 0x0001b000010c7983 */ /* 0x002ea20000300800 */
[----:B------:R-:W2:Y:S02]  /*32b40*/  LDL.LU R13, [R1+0x1b4] ;  /* 0x0001b400010d7983 */ /* 0x000ea40000300800 */
[----:B------:R-:W2:Y:S02]  /*32b50*/  LDL.LU R14, [R1+0x1b8] ;  /* 0x0001b800010e7983 */ /* 0x000ea40000300800 */
[----:B------:R-:W2:Y:S01]  /*32b60*/  LDL.LU R15, [R1+0x1bc] ;  /* 0x0001bc00010f7983 */ /* 0x000ea20000300800 */
[----:B0-----:R-:W-:Y:S01]  /*32b70*/  STL.64 [R1+0x4268], R18 ;  /* 0x0042681201007387 */ /* 0x001fe20000100a00 */
[----:B------:R0:W-:Y:S03]  /*32b80*/  STL.64 [R1+0x4260], R16 ;  /* 0x0042601001007387 */ /* 0x0001e60000100a00 */
[----:B0-----:R-:W3:Y:S01]  /*32b90*/  LDL.LU R16, [R1+0x180] ;  /* 0x0001800001107983 */ /* 0x001ee20000300800 */
[----:B------:R-:W3:Y:S02]  /*32ba0*/  LDL.LU R17, [R1+0x184] ;  /* 0x0001840001117983 */ /* 0x000ee40000300800 */
[----:B------:R-:W3:Y:S02]  /*32bb0*/  LDL.LU R18, [R1+0x188] ;  /* 0x0001880001127983 */ /* 0x000ee40000300800 */
[----:B------:R-:W3:Y:S01]  /*32bc0*/  LDL.LU R19, [R1+0x18c] ;  /* 0x00018c0001137983 */ /* 0x000ee20000300800 */
[----:B------:R-:W-:Y:S01]  /*32bd0*/  STL.64 [R1+0x4288], R22 ;  /* 0x0042881601007387 */ /* 0x000fe20000100a00 */
[----:B------:R0:W-:Y:S02]  /*32be0*/  STL.64 [R1+0x4280], R20 ;  /* 0x0042801401007387 */ /* 0x0001e40000100a00 */
[----:B0-----:R-:W-:Y:S01]  /*32bf0*/  IMAD.MOV.U32 R20, RZ, RZ, R25 ;  /* 0x000000ffff147224 */ /* 0x001fe200078e0019 */
[----:B------:R-:W-:-:S02]  /*32c00*/  MOV R21, R24 ;  /* 0x0000001800157202 */ /* 0x000fc40000000f00 */
[----:B------:R-:W0:Y:S04]  /*32c10*/  LDSM.16.MT88.4 R24, [R0+0x18180] ;  /* 0x018180000018783b */ /* 0x000e280000004200 */
[----:B0-----:R-:W-:Y:S01]  /*32c20*/  STL.64 [R1+0x4298], R26 ;  /* 0x0042981a01007387 */ /* 0x001fe20000100a00 */
[----:B------:R0:W-:Y:S03]  /*32c30*/  STL.64 [R1+0x4290], R24 ;  /* 0x0042901801007387 */ /* 0x0001e60000100a00 */
[----:B0-----:R-:W4:Y:S01]  /*32c40*/  LDL.LU R24, [R1+0x190] ;  /* 0x0001900001187983 */ /* 0x001f220000300800 */
[----:B------:R-:W4:Y:S02]  /*32c50*/  LDL.LU R25, [R1+0x194] ;  /* 0x0001940001197983 */ /* 0x000f240000300800 */
[----:B------:R-:W-:Y:S02]  /*32c60*/  STL [R1+0x4224], R0 ;  /* 0x0042240001007387 */ /* 0x000fe40000100800 */
[----:B------:R-:W-:Y:S01]  /*32c70*/  IMAD.MOV.U32 R26, RZ, RZ, R29 ;  /* 0x000000ffff1a7224 */ /* 0x000fe200078e001d */
[----:B------:R-:W-:Y:S01]  /*32c80*/  MOV R27, R2 ;  /* 0x00000002001b7202 */ /* 0x000fe20000000f00 */
[-C--:B--2---:R-:W-:Y:S01]  /*32c90*/  HMMA.16816.F32 R8, R8, R4.reuse, R12 ;  /* 0x000000040808723c */ /* 0x084fe2000000180c */
[----:B------:R-:W2:Y:S01]  /*32ca0*/  LDL.LU.64 R14, [R1+0x43f0] ;  /* 0x0043f000010e7983 */ /* 0x000ea20000300a00 */
[----:B------:R-:W2:Y:S11]  /*32cb0*/  LDL.LU.64 R12, [R1+0x43e8] ;  /* 0x0043e800010c7983 */ /* 0x000eb60000300a00 */
[----:B------:R-:W-:Y:S10]  /*32cc0*/  @!UPT UIADD3 URZ, URZ, URZ, URZ ;  /* 0x0000003f3f3ff290 */ /* 0x000ff4000fffe03f */
[----:B------:R0:W-:Y:S01]  /*32cd0*/  STL.64 [R1+0x1b0], R8 ;  /* 0x0001b00801007387 */ /* 0x0001e20000100a00 */
[----:B------:R-:W-:Y:S01]  /*32ce0*/  IMAD.MOV.U32 R29, RZ, RZ, R10 ;  /* 0x000000ffff1d7224 */ /* 0x000fe200078e000a */
[----:B------:R-:W-:Y:S02]  /*32cf0*/  MOV R2, R11 ;  /* 0x0000000b00027202 */ /* 0x000fe40000000f00 */
[----:B------:R-:W2:Y:S04]  /*32d00*/  LDL.LU.64 R10, [R1+0x43e0] ;  /* 0x0043e000010a7983 */ /* 0x000ea80000300a00 */
[----:B0-----:R-:W2:Y:S01]  /*32d10*/  LDL.LU.64 R8, [R1+0x43d8] ;  /* 0x0043d80001087983 */ /* 0x001ea20000300a00 */
[----:B------:R-:W-:Y:S02]  /*32d20*/  STL [R1+0x41ac], R2 ;  /* 0x0041ac0201007387 */ /* 0x000fe40000100800 */
[----:B------:R0:W-:Y:S02]  /*32d30*/  STL [R1+0x41a8], R29 ;  /* 0x0041a81d01007387 */ /* 0x0001e40000100800 */
[----:B------:R-:W-:Y:S01]  /*32d40*/  IMAD.MOV.U32 R22, RZ, RZ, R7 ;  /* 0x000000ffff167224 */ /* 0x000fe200078e0007 */
[----:B------:R-:W-:Y:S01]  /*32d50*/  MOV R23, R6 ;  /* 0x0000000600177202 */ /* 0x000fe20000000f00 */
[-C--:B--2---:R-:W-:Y:S01]  /*32d60*/  HMMA.16816.F32 R8, R8, R4.reuse, R12 ;  /* 0x000000040808723c */ /* 0x084fe2000000180c */
[----:B------:R-:W3:Y:S01]  /*32d70*/  LDL.LU.64 R14, [R1+0x43d0] ;  /* 0x0043d000010e7983 */ /* 0x000ee20000300a00 */
[----:B------:R-:W3:Y:S06]  /*32d80*/  LDL.LU.64 R12, [R1+0x43c8] ;  /* 0x0043c800010c7983 */ /* 0x000eec0000300a00 */
[-C--:B----4-:R-:W-:Y:S11]  /*32d90*/  HMMA.16816.F32 R20, R20, R4.reuse, R24 ;  /* 0x000000041414723c */ /* 0x090ff60000001818 */
[----:B------:R-:W-:Y:S05]  /*32da0*/  @!UPT UIADD3 URZ, URZ, URZ, URZ ;  /* 0x0000003f3f3ff290 */ /* 0x000fea000fffe03f */
[----:B------:R-:W-:Y:S01]  /*32db0*/  MOV R7, R11 ;  /* 0x0000000b00077202 */ /* 0x000fe20000000f00 */
[----:B------:R-:W-:Y:S01]  /*32dc0*/  IMAD.MOV.U32 R6, RZ, RZ, R10 ;  /* 0x000000ffff067224 */ /* 0x000fe200078e000a */
[----:B------:R1:W-:Y:S01]  /*32dd0*/  STL.64 [R1+0x1a0], R8 ;  /* 0x0001a00801007387 */ /* 0x0003e20000100a00 */
[----:B------:R-:W2:Y:S05]  /*32de0*/  LDL.LU.64 R10, [R1+0x43c0] ;  /* 0x0043c000010a7983 */ /* 0x000eaa0000300a00 */
[----:B0-----:R-:W-:Y:S01]  /*32df0*/  MOV R29, R23 ;  /* 0x00000017001d7202 */ /* 0x001fe20000000f00 */
[----:B------:R-:W-:Y:S01]  /*32e00*/  IMAD.MOV.U32 R2, RZ, RZ, R22 ;  /* 0x000000ffff027224 */ /* 0x000fe200078e0016 */
[----:B-1----:R-:W4:Y:S01]  /*32e10*/  LDL.LU.64 R8, [R1+0x43b8] ;  /* 0x0043b80001087983 */ /* 0x002f220000300a00 */
[----:B------:R-:W-:Y:S02]  /*32e20*/  STL [R1+0x41b4], R7 ;  /* 0x0041b40701007387 */ /* 0x000fe40000100800 */
[----:B------:R-:W-:Y:S02]  /*32e30*/  STL [R1+0x41b0], R6 ;  /* 0x0041b00601007387 */ /* 0x000fe40000100800 */
[----:B------:R-:W-:Y:S01]  /*32e40*/  STL.64 [R1+0x190], R20 ;  /* 0x0001901401007387 */ /* 0x000fe20000100a00 */
[----:B------:R-:W-:Y:S01]  /*32e50*/  STL [R1+0x41bc], R29 ;  /* 0x0041bc1d01007387 */ /* 0x000fe20000100800 */
[----:B------:R-:W-:Y:S01]  /*32e60*/  STL [R1+0x41b8], R2 ;  /* 0x0041b80201007387 */ /* 0x000fe20000100800 */
[----:B---3--:R-:W-:Y:S11]  /*32e70*/  HMMA.16816.F32 R12, R12, R4, R16 ;  /* 0x000000040c0c723c */ /* 0x008ff60000001810 */
[----:B------:R-:W-:Y:S11]  /*32e80*/  @!UPT UIADD3 URZ, URZ, URZ, URZ ;  /* 0x0000003f3f3ff290 */ /* 0x000ff6000fffe03f */
[----:B------:R-:W-:Y:S01]  /*32e90*/  @!UPT UIADD3 URZ, URZ, URZ, URZ ;  /* 0x0000003f3f3ff290 */ /* 0x000fe2000fffe03f */
[----:B------:R0:W-:Y:S04]  /*32ea0*/  STL.64 [R1+0x170], R12 ;  /* 0x0001700c01007387 */ /* 0x0001e80000100a00 */
[----:B0-----:R-:W3:Y:S01]  /*32eb0*/  LDL.LU R12, [R1] ;  /* 0x00000000010c7983 */ /* 0x001ee20000300800 */
[----:B------:R-:W3:Y:S02]  /*32ec0*/  LDL.LU R13, [R1+0x4] ;  /* 0x00000400010d7983 */ /* 0x000ee40000300800 */
[----:B------:R-:W-:Y:S01]  /*32ed0*/  IMAD.MOV.U32 R7, RZ, RZ, R14 ;  /* 0x000000ffff077224 */ /* 0x000fe200078e000e */
[----:B------:R-:W-:Y:S01]  /*32ee0*/  MOV R6, R15 ;  /* 0x0000000f00067202 */ /* 0x000fe20000000f00 */
[----:B----4-:R-:W-:Y:S01]  /*32ef0*/  IMAD.MOV.U32 R14, RZ, RZ, R8 ;  /* 0x000000ffff0e7224 */ /* 0x010fe200078e0008 */
[----:B------:R-:W-:Y:S01]  /*32f00*/  MOV R15, R9 ;  /* 0x00000009000f7202 */ /* 0x000fe20000000f00 */
[----:B------:R-:W4:Y:S01]  /*32f10*/  LDL.LU R8, [R1+0x43b4] ;  /* 0x0043b40001087983 */ /* 0x000f220000300800 */
[----:B------:R-:W2:Y:S03]  /*32f20*/  LDL.LU R9, [R1+0x43b0] ;  /* 0x0043b00001097983 */ /* 0x000ea60000300800 */
[----:B------:R-:W-:Y:S04]  /*32f30*/  STL.64 [R1+0x42a8], R14 ;  /* 0x0042a80e01007387 */ /* 0x000fe80000100a00 */
[----:B---3--:R0:W-:Y:S01]  /*32f40*/  STL.64 [R1+0x42a0], R12 ;  /* 0x0042a00c01007387 */ /* 0x0081e20000100a00 */
[----:B------:R-:W3:Y:S02]  /*32f50*/  LDL.LU R20, [R1+0xf0] ;  /* 0x0000f00001147983 */ /* 0x000ee40000300800 */
[----:B------:R-:W3:Y:S02]  /*32f60*/  LDL.LU R21, [R1+0xf4] ;  /* 0x0000f40001157983 */ /* 0x000ee40000300800 */
[----:B------:R-:W3:Y:S01]  /*32f70*/  LDL.LU R22, [R1+0xf8] ;  /* 0x0000f80001167983 */ /* 0x000ee20000300800 */
[----:B------:R-:W3:Y:S01]  /*32f80*/  LDL.LU R23, [R1+0xfc] ;  /* 0x0000fc0001177983 */ /* 0x000ee20000300800 */
[----:B------:R-:W-:-:S02]  /*32f90*/  IMAD.MOV.U32 R24, RZ, RZ, R3 ;  /* 0x000000ffff187224 */ /* 0x000fc400078e0003 */
[----:B--2---:R-:W-:Y:S01]  /*32fa0*/  IMAD.MOV.U32 R26, RZ, RZ, R11 ;  /* 0x000000ffff1a7224 */ /* 0x004fe200078e000b */
[----:B------:R-:W-:Y:S02]  /*32fb0*/  MOV R27, R10 ;  /* 0x0000000a001b7202 */ /* 0x000fe40000000f00 */
[----:B------:R-:W-:Y:S01]  /*32fc0*/  MOV R25, R28 ;  /* 0x0000001c00197202 */ /* 0x000fe20000000f00 */
[----:B---3--:R1:W-:Y:S01]  /*32fd0*/  STL.64 [R1+0x42b8], R22 ;  /* 0x0042b81601007387 */ /* 0x0083e20000100a00 */
[----:B------:R2:W-:Y:S02]  /*32fe0*/  STL.64 [R1+0x42b0], R20 ;  /* 0x0042b01401007387 */ /* 0x0005e40000100a00 */
[----:B------:R-:W3:Y:S02]  /*32ff0*/  LDL.LU R3, [R1+0x43ac] ;  /* 0x0043ac0001037983 */ /* 0x000ee40000300800 */
[----:B------:R-:W2:Y:S01]  /*33000*/  LDL.LU R28, [R1+0x43a8] ;  /* 0x0043a800011c7983 */ /* 0x000ea20000300800 */
[----:B------:R-:W2:Y:S01]  /*33010*/  LDL.LU R11, [R1+0x43a4] ;  /* 0x0043a400010b7983 */ /* 0x000ea20000300800 */
[----:B------:R-:W2:Y:S02]  /*33020*/  LDL.LU R10, [R1+0x43a0] ;  /* 0x0043a000010a7983 */ /* 0x000ea40000300800 */
[----:B------:R-:W-:Y:S02]  /*33030*/  STL.64 [R1+0x42c8], R26 ;  /* 0x0042c81a01007387 */ /* 0x000fe40000100a00 */
[----:B------:R2:W-:Y:S01]  /*33040*/  STL.64 [R1+0x42c0], R24 ;  /* 0x0042c01801007387 */ /* 0x0005e20000100a00 */
[----:B0-----:R-:W2:Y:S01]  /*33050*/  LDL.LU R12, [R1+0x100] ;  /* 0x00010000010c7983 */ /* 0x001ea20000300800 */
[----:B------:R-:W2:Y:S02]  /*33060*/  LDL.LU R13, [R1+0x104] ;  /* 0x00010400010d7983 */ /* 0x000ea40000300800 */
[----:B------:R-:W2:Y:S02]  /*33070*/  LDL.LU R14, [R1+0x108] ;  /* 0x00010800010e7983 */ /* 0x000ea40000300800 */
[----:B------:R-:W2:Y:S02]  /*33080*/  LDL.LU R15, [R1+0x10c] ;  /* 0x00010c00010f7983 */ /* 0x000ea40000300800 */
[----:B-1----:R-:W-:Y:S01]  /*33090*/  IMAD.MOV.U32 R22, RZ, RZ, R9 ;  /* 0x000000ffff167224 */ /* 0x002fe200078e0009 */
[----:B----4-:R-:W-:Y:S01]  /*330a0*/  MOV R23, R8 ;  /* 0x0000000800177202 */ /* 0x010fe20000000f00 */
[----:B--2---:R-:W-:Y:S01]  /*330b0*/  STL.64 [R1+0x42d8], R14 ;  /* 0x0042d80e01007387 */ /* 0x004fe20000100a00 */
[----:B------:R-:W-:Y:S02]  /*330c0*/  STL.64 [R1+0x42d0], R12 ;  /* 0x0042d00c01007387 */ /* 0x000fe40000100a00 */
[----:B------:R-:W2:Y:S02]  /*330d0*/  LDL.LU R20, [R1+0x20] ;  /* 0x0000200001147983 */ /* 0x000ea40000300800 */
[----:B------:R-:W2:Y:S01]  /*330e0*/  LDL.LU R21, [R1+0x24] ;  /* 0x0000240001157983 */ /* 0x000ea20000300800 */
[----:B------:R-:W4:Y:S01]  /*330f0*/  LDL.LU R9, [R1+0x439c] ;  /* 0x00439c0001097983 */ /* 0x000f220000300800 */
[----:B------:R-:W3:Y:S02]  /*33100*/  LDL.LU R8, [R1+0x4398] ;  /* 0x0043980001087983 */ /* 0x000ee40000300800 */
[----:B------:R-:W-:Y:S01]  /*33110*/  STL.64 [R1+0x42e8], R22 ;  /* 0x0042e81601007387 */ /* 0x000fe20000100a00 */
[----:B--2---:R-:W-:Y:S01]  /*33120*/  STL.64 [R1+0x42e0], R20 ;  /* 0x0042e01401007387 */ /* 0x004fe20000100a00 */
[----:B------:R-:W2:Y:S02]  /*33130*/  LDL.LU R24, [R1+0x110] ;  /* 0x0001100001187983 */ /* 0x000ea40000300800 */
[----:B------:R-:W2:Y:S02]  /*33140*/  LDL.LU R25, [R1+0x114] ;  /* 0x0001140001197983 */ /* 0x000ea40000300800 */
[----:B------:R-:W2:Y:S01]  /*33150*/  LDL.LU R26, [R1+0x118] ;  /* 0x00011800011a7983 */ /* 0x000ea20000300800 */
[----:B------:R-:W2:Y:S04]  /*33160*/  LDL.LU R27, [R1+0x11c] ;  /* 0x00011c00011b7983 */ /* 0x000ea80000300800 */
[----:B--2---:R-:W-:Y:S01]  /*33170*/  STL.64 [R1+0x42f8], R26 ;  /* 0x0042f81a01007387 */ /* 0x004fe20000100a00 */
[----:B------:R0:W-:Y:S03]  /*33180*/  STL.64 [R1+0x42f0], R24 ;  /* 0x0042f01801007387 */ /* 0x0001e60000100a00 */
[----:B0-----:R-:W2:Y:S01]  /*33190*/  LDL.LU R24, [R1+0x40] ;  /* 0x0000400001187983 */ /* 0x001ea20000300800 */
[----:B------:R-:W2:Y:S02]  /*331a0*/  LDL.LU R25, [R1+0x44] ;  /* 0x0000440001197983 */ /* 0x000ea40000300800 */
[----:B------:R-:W2:Y:S02]  /*331b0*/  LDL.LU R26, [R1+0x48] ;  /* 0x00004800011a7983 */ /* 0x000ea40000300800 */
[----:B------:R-:W2:Y:S02]  /*331c0*/  LDL.LU R27, [R1+0x4c] ;  /* 0x00004c00011b7983 */ /* 0x000ea40000300800 */
[----:B------:R-:W-:Y:S01]  /*331d0*/  IMAD.MOV.U32 R12, RZ, RZ, R10 ;  /* 0x000000ffff0c7224 */ /* 0x000fe200078e000a */
[----:B------:R-:W-:Y:S01]  /*331e0*/  MOV R13, R11 ;  /* 0x0000000b000d7202 */ /* 0x000fe20000000f00 */
[----:B--2---:R-:W-:Y:S01]  /*331f0*/  STL.64 [R1+0x4318], R26 ;  /* 0x0043181a01007387 */ /* 0x004fe20000100a00 */
[----:B------:R0:W-:Y:S02]  /*33200*/  STL.64 [R1+0x4310], R24 ;  /* 0x0043101801007387 */ /* 0x0001e40000100a00 */
[----:B------:R-:W2:Y:S02]  /*33210*/  LDL.LU R10, [R1+0x4394] ;  /* 0x00439400010a7983 */ /* 0x000ea40000300800 */
[----:B------:R-:W2:Y:S02]  /*33220*/  LDL.LU R11, [R1+0x4390] ;  /* 0x00439000010b7983 */ /* 0x000ea40000300800 */
[----:B------:R-:W-:Y:S01]  /*33230*/  IMAD.MOV.U32 R14, RZ, RZ, R28 ;  /* 0x000000ffff0e7224 */ /* 0x000fe200078e001c */
[----:B---3--:R-:W-:Y:S01]  /*33240*/  MOV R15, R3 ;  /* 0x00000003000f7202 */ /* 0x008fe20000000f00 */
[----:B------:R-:W3:Y:S01]  /*33250*/  LDL.LU R28, [R1+0x438c] ;  /* 0x00438c00011c7983 */ /* 0x000ee20000300800 */
[----:B------:R-:W3:Y:S02]  /*33260*/  LDL.LU R3, [R1+0x4388] ;  /* 0x0043880001037983 */ /* 0x000ee40000300800 */
[----:B0-----:R-:W-:Y:S01]  /*33270*/  IMAD.MOV.U32 R24, RZ, RZ, R8 ;  /* 0x000000ffff187224 */ /* 0x001fe200078e0008 */
[----:B----4-:R-:W-:Y:S01]  /*33280*/  MOV R25, R9 ;  /* 0x0000000900197202 */ /* 0x010fe20000000f00 */
[----:B------:R-:W4:Y:S01]  /*33290*/  LDL.LU R8, [R1+0x4384] ;  /* 0x0043840001087983 */ /* 0x000f220000300800 */
[----:B------:R-:W3:Y:S02]  /*332a0*/  LDL.LU R9, [R1+0x4380] ;  /* 0x0043800001097983 */ /* 0x000ee40000300800 */
[----:B--2---:R-:W-:Y:S01]  /*332b0*/  IMAD.MOV.U32 R26, RZ, RZ, R10 ;  /* 0x000000ffff1a7224 */ /* 0x004fe200078e000a */
[----:B------:R-:W-:Y:S01]  /*332c0*/  MOV R27, R11 ;  /* 0x0000000b001b7202 */ /* 0x000fe20000000f00 */
[----:B------:R-:W2:Y:S01]  /*332d0*/  LDL.LU R10, [R1+0x437c] ;  /* 0x00437c00010a7983 */ /* 0x000ea20000300800 */
[----:B------:R-:W2:Y:S03]  /*332e0*/  LDL.LU R11, [R1+0x4378] ;  /* 0x00437800010b7983 */ /* 0x000ea60000300800 */
[----:B------:R-:W-:Y:S01]  /*332f0*/  STL.64 [R1+0x4338], R26 ;  /* 0x0043381a01007387 */ /* 0x000fe20000100a00 */
[----:B------:R0:W-:Y:S03]  /*33300*/  STL.64 [R1+0x4330], R24 ;  /* 0x0043301801007387 */ /* 0x0001e60000100a00 */
[----:B0-----:R-:W2:Y:S01]  /*33310*/  LDL.LU R24, [R1+0x60] ;  /* 0x0000600001187983 */ /* 0x001ea20000300800 */
[----:B------:R-:W2:Y:S02]  /*33320*/  LDL.LU R25, [R1+0x64] ;  /* 0x0000640001197983 */ /* 0x000ea40000300800 */
[----:B---3--:R-:W-:Y:S01]  /*33330*/  IMAD.MOV.U32 R26, RZ, RZ, R3 ;  /* 0x000000ffff1a7224 */ /* 0x008fe200078e0003 */
[----:B------:R-:W-:Y:S01]  /*33340*/  MOV R27, R28 ;  /* 0x0000001c001b7202 */ /* 0x000fe20000000f00 */
        /* <DEDUP_REMOVED lines=25> */
[----:B------:R0:W-:Y:S03]  /*334e0*/  STL.64 [R1+0x4360], R12 ;  /* 0x0043600c01007387 */ /* 0x0001e60000100a00 */
[----:B0-----:R-:W2:Y:S01]  /*334f0*/  LDL.LU R12, [R1+0x160] ;  /* 0x00016000010c7983 */ /* 0x001ea20000300800 */
[----:B------:R-:W2:Y:S02]  /*33500*/  LDL.LU R13, [R1+0x164] ;  /* 0x00016400010d7983 */ /* 0x000ea40000300800 */
[----:B------:R-:W2:Y:S02]  /*33510*/  LDL.LU R14, [R1+0x168] ;  /* 0x00016800010e7983 */ /* 0x000ea40000300800 */
[----:B------:R-:W2:Y:S02]  /*33520*/  LDL.LU R15, [R1+0x16c] ;  /* 0x00016c00010f7983 */ /* 0x000ea40000300800 */
[----:B------:R-:W-:Y:S01]  /*33530*/  IMAD.MOV.U32 R26, RZ, RZ, R9 ;  /* 0x000000ffff1a7224 */ /* 0x000fe200078e0009 */
[----:B----4-:R-:W-:Y:S01]  /*33540*/  MOV R27, R8 ;  /* 0x00000008001b7202 */ /* 0x010fe20000000f00 */
        /* <DEDUP_REMOVED lines=19> */
[----:B------:R-:W-:Y:S01]  /*33680*/  IMAD.MOV.U32 R29, RZ, RZ, R26 ;  /* 0x000000ffff1d7224 */ /* 0x000fe200078e001a */
[----:B------:R-:W-:Y:S02]  /*33690*/  MOV R2, R27 ;  /* 0x0000001b00027202 */ /* 0x000fe40000000f00 */
        /* <DEDUP_REMOVED lines=30> */
[----:B------:R-:W-:Y:S01]  /*33880*/  MOV R6, R27 ;  /* 0x0000001b00067202 */ /* 0x000fe20000000f00 */
[----:B------:R-:W-:Y:S01]  /*33890*/  IMAD.MOV.U32 R7, RZ, RZ, R26 ;  /* 0x000000ffff077224 */ /* 0x000fe200078e001a */
        /* <DEDUP_REMOVED lines=40> */
[----:B------:R-:W-:Y:S01]  /*33b20*/  IMAD.MOV.U32 R7, RZ, RZ, R18 ;  /* 0x000000ffff077224 */ /* 0x000fe200078e0012 */
[----:B------:R-:W-:Y:S01]  /*33b30*/  MOV R0, R19 ;  /* 0x0000001300007202 */ /* 0x000fe20000000f00 */
[----:B------:R-:W-:Y:S01]  /*33b40*/  IMAD.MOV.U32 R12, RZ, RZ, R16 ;  /* 0x000000ffff0c7224 */ /* 0x000fe200078e0010 */
[----:B------:R-:W-:Y:S01]  /*33b50*/  MOV R2, R17 ;  /* 0x0000001100027202 */ /* 0x000fe20000000f00 */
        /* <DEDUP_REMOVED lines=9> */
[----:B------:R-:W2:Y:S02]  /*33bf0*/  LDL.LU R17, [R1+0xc4] ;  /* 0x0000c40001117983 */ /* 0x000ea40000300800 */
[----:B-1----:R-:W-:Y:S01]  /*33c00*/  IMAD.MOV.U32 R18, RZ, RZ, R28 ;  /* 0x000000ffff127224 */ /* 0x002fe200078e001c */
[----:B------:R-:W-:Y:S01]  /*33c10*/  MOV R19, R3 ;  /* 0x0000000300137202 */ /* 0x000fe20000000f00 */
[----:B------:R-:W0:Y:S02]  /*33c20*/  S2R R6, SR_TID.X ;  /* 0x0000000000067919 */ /* 0x000e240000002100 */
[----:B0-----:R-:W-:-:S05]  /*33c30*/  LOP3.LUT R29, R6, 0x7, RZ, 0xc0, !PT ;  /* 0x00000007061d7812 */ /* 0x001fca00078ec0ff */
[----:B------:R-:W-:Y:S01]  /*33c40*/  IMAD R29, R29, 0x210, RZ ;  /* 0x000002101d1d7824 */ /* 0x000fe200078e02ff */
[-C--:B----4-:R-:W-:Y:S08]  /*33c50*/  HMMA.16816.F32 R8, R24, R4.reuse, R8 ;  /* 0x000000041808723c */ /* 0x090ff00000001808 */
[----:B--2---:R-:W-:Y:S11]  /*33c60*/  HMMA.16816.F32 R20, R20, R4, R16 ;  /* 0x000000041414723c */ /* 0x004ff60000001810 */
[----:B------:R-:W-:Y:S11]  /*33c70*/  @!UPT UIADD3 URZ, URZ, URZ, URZ ;  /* 0x0000003f3f3ff290 */ /* 0x000ff6000fffe03f */
[----:B------:R-:W-:Y:S02]  /*33c80*/  @!UPT UIADD3 URZ, URZ, URZ, URZ ;  /* 0x0000003f3f3ff290 */ /* 0x000fe4000fffe03f */
[----:B------:R-:W-:Y:S01]  /*33c90*/  MOV R3, R23 ;  /* 0x0000001700037202 */ /* 0x000fe20000000f00 */
[----:B------:R-:W-:Y:S01]  /*33ca0*/  IMAD.MOV.U32 R28, RZ, RZ, R22 ;  /* 0x000000ffff1c7224 */ /* 0x000fe200078e0016 */
[----:B------:R-:W-:Y:S03]  /*33cb0*/  STL.64 [R1+0xc0], R20 ;  /* 0x0000c01401007387 */ /* 0x000fe60000100a00 */
[----:B------:R-:W-:Y:S01]  /*33cc0*/  STL [R1+0x41ec], R3 ;  /* 0x0041ec0301007387 */ /* 0x000fe20000100800 */
[----:B------:R-:W-:Y:S01]  /*33cd0*/  STL [R1+0x41e8], R28 ;  /* 0x0041e81c01007387 */ /* 0x000fe20000100800 */
[----:B------:R-:W-:Y:S02]  /*33ce0*/  STL.64 [R1+0x4018], R10 ;  /* 0x0040180a01007387 */ /* 0x000fe40000100a00 */
[----:B------:R0:W-:Y:S02]  /*33cf0*/  STL.64 [R1+0x4010], R8 ;  /* 0x0040100801007387 */ /* 0x0001e40000100a00 */
[----:B0-----:R-:W-:Y:S01]  /*33d00*/  MOV R9, R2 ;  /* 0x0000000200097202 */ /* 0x001fe20000000f00 */
[----:B------:R-:W-:-:S02]  /*33d10*/  LOP3.LUT R2, R6, 0x10, RZ, 0xc0, !PT ;  /* 0x0000001006027812 */ /* 0x000fc400078ec0ff */
[----:B------:R-:W-:Y:S02]  /*33d20*/  IMAD.SHL.U32 R6, R6, 0x2, RZ ;  /* 0x0000000206067824 */ /* 0x000fe400078e00ff */
[----:B------:R-:W-:-:S03]  /*33d30*/  SHF.L.U32 R2, R2, 0x8, RZ ;  /* 0x0000000802027819 */ /* 0x000fc600000006ff */
[----:B------:R-:W-:-:S04]  /*33d40*/  LOP3.LUT R29, R29, 0x10, R6, 0x78, !PT ;  /* 0x000000101d1d7812 */ /* 0x000fc800078e7806 */
[----:B------:R-:W-:Y:S01]  /*33d50*/  LOP3.LUT R29, R29, R2, RZ, 0xfc, !PT ;  /* 0x000000021d1d7212 */ /* 0x000fe200078efcff */
[----:B------:R-:W-:-:S04]  /*33d60*/  IMAD.MOV.U32 R8, RZ, RZ, R12 ;  /* 0x000000ffff087224 */ /* 0x000fc800078e000c */
[----:B------:R-:W0:Y:S01]  /*33d70*/  LDSM.16.MT88.4 R12, [R29+0x1a000] ;  /* 0x01a000001d0c783b */ /* 0x000e220000004200 */
[----:B------:R-:W-:Y:S01]  /*33d80*/  IMAD.MOV.U32 R10, RZ, RZ, R7 ;  /* 0x000000ffff0a7224 */ /* 0x000fe200078e0007 */
[----:B------:R-:W-:Y:S02]  /*33d90*/  MOV R11, R0 ;  /* 0x00000000000b7202 */ /* 0x000fe40000000f00 */
[----:B------:R-:W1:Y:S04]  /*33da0*/  S2R R0, SR_TID.X ;  /* 0x0000000000007919 */ /* 0x000e680000002100 */
[----:B------:R-:W-:Y:S01]  /*33db0*/  STL.64 [R1+0x4028], R10 ;  /* 0x0040280a01007387 */ /* 0x000fe20000100a00 */
[----:B------:R-:W-:Y:S02]  /*33dc0*/  STL.64 [R1+0x4020], R8 ;  /* 0x0040200801007387 */ /* 0x000fe40000100a00 */
[----:B------:R-:W2:Y:S01]  /*33dd0*/  LDSM.16.MT88.4 R8, [R29+0x1a080] ;  /* 0x01a080001d08783b */ /* 0x000ea20000004200 */
[----:B0-----:R-:W-:-:S03]  /*33de0*/  MOV R4, R15 ;  /* 0x0000000f00047202 */ /* 0x001fc60000000f00 */
[----:B------:R-:W-:Y:S02]  /*33df0*/  IMAD.MOV.U32 R5, RZ, RZ, R14 ;  /* 0x000000ffff057224 */ /* 0x000fe400078e000e */
[----:B------:R-:W-:Y:S03]  /*33e00*/  STL [R1+0x41fc], R4 ;  /* 0x0041fc0401007387 */ /* 0x000fe60000100800 */
[----:B------:R-:W-:Y:S02]  /*33e10*/  STL [R1+0x41f8], R5 ;  /* 0x0041f80501007387 */ /* 0x000fe40000100800 */
[----:B------:R-:W0:Y:S01]  /*33e20*/  LDSM.16.MT88.4 R4, [R29+0x1a100] ;  /* 0x01a100001d04783b */ /* 0x000e220000004200 */
[----:B------:R-:W-:-:S03]  /*33e30*/  MOV R16, R13 ;  /* 0x0000000d00107202 */ /* 0x000fc60000000f00 */
[C---:B-1----:R-:W-:Y:S01]  /*33e40*/  LOP3.LUT R13, R0.reuse, 0x7, RZ, 0xc0, !PT ;  /* 0x00000007000d7812 */ /* 0x042fe200078ec0ff */
[C---:B------:R-:W-:Y:S01]  /*33e50*/  LOP3.LUT R15, R0.reuse, 0x10, RZ, 0xc0, !PT ;  /* 0x00000010000f7812 */ /* 0x040fe200078ec0ff */
[----:B------:R-:W-:-:S03]  /*33e60*/  IMAD.SHL.U32 R14, R0, 0x2, RZ ;  /* 0x00000002000e7824 */ /* 0x000fc600078e00ff */
        /* <DEDUP_REMOVED lines=22> */
[----:B------:R-:W-:-:S03]  /*33fd0*/  IMAD.MOV.U32 R17, RZ, RZ, R12 ;  /* 0x000000ffff117224 */ /* 0x000fc600078e000c */
[----:B------:R1:W-:Y:S01]  /*33fe0*/  STL [R1+0x41f4], R16 ;  /* 0x0041f41001007387 */ /* 0x0003e20000100800 */
[----:B------:R-:W-:Y:S01]  /*33ff0*/  IMAD.MOV.U32 R29, RZ, RZ, R4 ;  /* 0x000000ffff1d7224 */ /* 0x000fe200078e0004 */
[----:B------:R-:W-:Y:S02]  /*34000*/  MOV R2, R5 ;  /* 0x0000000500027202 */ /* 0x000fe40000000f00 */
[----:B------:R2:W-:Y:S01]  /*34010*/  STL [R1+0x41f0], R17 ;  /* 0x0041f01101007387 */ /* 0x0005e20000100800 */
[----:B0-----:R-:W-:Y:S01]  /*34020*/  IMAD.MOV.U32 R4, RZ, RZ, R8 ;  /* 0x000000ffff047224 */ /* 0x001fe200078e0008 */
[----:B------:R-:W-:Y:S01]  /*34030*/  MOV R5, R9 ;  /* 0x0000000900057202 */ /* 0x000fe20000000f00 */
[----:B-1----:R-:W-:Y:S01]  /*34040*/  IMAD.MOV.U32 R16, RZ, RZ, R10 ;  /* 0x000000ffff107224 */ /* 0x002fe200078e000a */
[----:B--2---:R-:W-:Y:S02]  /*34050*/  MOV R17, R11 ;  /* 0x0000000b00117202 */ /* 0x004fe40000000f00 */
        /* <DEDUP_REMOVED lines=15> */
[----:B------:R-:W-:Y:S01]  /*34150*/  STL [R1+0x4234], R3 ;  /* 0x0042340301007387 */ /* 0x000fe20000100800 */
[----:B0-----:R-:W-:Y:S01]  /*34160*/  MOV R21, R11 ;  /* 0x0000000b00157202 */ /* 0x001fe20000000f00 */
[----:B------:R-:W-:-:S05]  /*34170*/  IMAD R11, R13, 0x210, RZ ;  /* 0x000002100d0b7824 */ /* 0x000fca00078e02ff */
[----:B------:R-:W-:Y:S01]  /*34180*/  LOP3.LUT R11, R11, 0x10, R14, 0x78, !PT ;  /* 0x000000100b0b7812 */ /* 0x000fe200078e780e */
[----:B------:R-:W-:Y:S01]  /*34190*/  IMAD.MOV.U32 R18, RZ, RZ, R8 ;  /* 0x000000ffff127224 */ /* 0x000fe200078e0008 */
[----:B------:R-:W-:Y:S02]  /*341a0*/  MOV R19, R9 ;  /* 0x0000000900137202 */ /* 0x000fe40000000f00 */
[----:B------:R-:W-:Y:S02]  /*341b0*/  LOP3.LUT R11, R11, R15, RZ, 0xfc, !PT ;  /* 0x0000000f0b0b7212 */ /* 0x000fe400078efcff */
[----:B------:R-:W0:Y:S02]  /*341c0*/  LDSM.16.MT88.4 R12, [R0+0x1a180] ;  /* 0x01a18000000c783b */ /* 0x000e240000004200 */
[----:B------:R-:W-:Y:S02]  /*341d0*/  LOP3.LUT R11, R11, 0x40, RZ, 0x3c, !PT ;  /* 0x000000400b0b7812 */ /* 0x000fe400078e3cff */
[----:B------:R-:W-:Y:S01]  /*341e0*/  STL.64 [R1+0x4248], R18 ;  /* 0x0042481201007387 */ /* 0x000fe20000100a00 */
[----:B------:R-:W-:Y:S03]  /*341f0*/  STL.64 [R1+0x4240], R16 ;  /* 0x0042401001007387 */ /* 0x000fe60000100a00 */
        /* <DEDUP_REMOVED lines=15> */
[----:B------:R-:W0:Y:S02]  /*342f0*/  LDSM.16.MT88.4 R16, [R11+0x1a100] ;  /* 0x01a100000b10783b */ /* 0x000e240000004200 */
[----:B------:R-:W1:Y:S04]  /*34300*/  LDSM.16.MT88.4 R8, [R11+0x1a180] ;  /* 0x01a180000b08783b */ /* 0x000e680000004200 */
[----:B0-----:R-:W-:-:S02]  /*34310*/  IMAD.MOV.U32 R6, RZ, RZ, R16 ;  /* 0x000000ffff067224 */ /* 0x001fc400078e0010 */
[----:B------:R-:W-:Y:S01]  /*34320*/  IMAD.MOV.U32 R3, RZ, RZ, R18 ;  /* 0x000000ffff037224 */ /* 0x000fe200078e0012 */
[----:B------:R-:W-:Y:S02]  /*34330*/  MOV R26, R19 ;  /* 0x00000013001a7202 */ /* 0x000fe40000000f00 */
[----:B------:R-:W-:Y:S01]  /*34340*/  MOV R28, R17 ;  /* 0x00000011001c7202 */ /* 0x000fe20000000f00 */
[----:B------:R-:W2:Y:S01]  /*34350*/  LDL.LU.64 R18, [R1+0x4248] ;  /* 0x0042480001127983 */ /* 0x000ea20000300a00 */
[----:B------:R-:W3:Y:S02]  /*34360*/  LDL.LU.64 R16, [R1+0x4240] ;  /* 0x0042400001107983 */ /* 0x000ee40000300a00 */
[----:B-1----:R0:W-:Y:S02]  /*34370*/  STL.64 [R1+0x4048], R10 ;  /* 0x0040480a01007387 */ /* 0x0021e40000100a00 */
[----:B------:R1:W-:Y:S02]  /*34380*/  STL.64 [R1+0x4040], R8 ;  /* 0x0040400801007387 */ /* 0x0003e40000100a00 */
[----:B0-----:R-:W-:-:S02]  /*34390*/  IMAD.MOV.U32 R10, RZ, RZ, R3 ;  /* 0x000000ffff0a7224 */ /* 0x001fc400078e0003 */
[----:B-1----:R-:W-:Y:S01]  /*343a0*/  IMAD.MOV.U32 R8, RZ, RZ, R6 ;  /* 0x000000ffff087224 */ /* 0x002fe200078e0006 */
[----:B------:R-:W-:Y:S01]  /*343b0*/  MOV R11, R26 ;  /* 0x0000001a000b7202 */ /* 0x000fe20000000f00 */
[----:B------:R-:W4:Y:S01]  /*343c0*/  LDL.LU R6, [R1+0x423c] ;  /* 0x00423c0001067983 */ /* 0x000f220000300800 */
[----:B------:R-:W-:Y:S02]  /*343d0*/  MOV R9, R28 ;  /* 0x0000001c00097202 */ /* 0x000fe40000000f00 */
[----:B------:R-:W2:Y:S02]  /*343e0*/  LDL.LU R28, [R1+0x4238] ;  /* 0x00423800011c7983 */ /* 0x000ea40000300800 */
[----:B------:R-:W2:Y:S01]  /*343f0*/  LDL.LU R3, [R1+0x4234] ;  /* 0x0042340001037983 */ /* 0x000ea20000300800 */
[----:B------:R-:W2:Y:S01]  /*34400*/  LDL.LU R26, [R1+0x4230] ;  /* 0x00423000011a7983 */ /* 0x000ea20000300800 */
[----:B------:R-:W-:Y:S02]  /*34410*/  STL.64 [R1+0x4068], R10 ;  /* 0x0040680a01007387 */ /* 0x000fe40000100a00 */
[----:B------:R0:W-:Y:S02]  /*34420*/  STL.64 [R1+0x4060], R8 ;  /* 0x0040600801007387 */ /* 0x0001e40000100a00 */
[----:B0-----:R-:W-:Y:S01]  /*34430*/  IMAD.MOV.U32 R8, RZ, RZ, R27 ;  /* 0x000000ffff087224 */ /* 0x001fe200078e001b */
[----:B------:R-:W-:Y:S01]  /*34440*/  MOV R9, R2 ;  /* 0x0000000200097202 */ /* 0x000fe20000000f00 */
[----:B------:R-:W2:Y:S01]  /*34450*/  LDL.LU R27, [R1+0x422c] ;  /* 0x00422c00011b7983 */ /* 0x000ea20000300800 */
[----:B------:R-:W2:Y:S02]  /*34460*/  LDL.LU R2, [R1+0x4228] ;  /* 0x0042280001027983 */ /* 0x000ea40000300800 */
[----:B------:R-:W-:-:S02]  /*34470*/  IMAD.MOV.U32 R10, RZ, RZ, R0 ;  /* 0x000000ffff0a7224 */ /* 0x000fc400078e0000 */
[----:B------:R-:W2:Y:S01]  /*34480*/  LDL.LU R0, [R1+0x4224] ;  /* 0x0042240001007983 */ /* 0x000ea20000300800 */
[----:B------:R-:W-:Y:S02]  /*34490*/  MOV R11, R29 ;  /* 0x0000001d000b7202 */ /* 0x000fe40000000f00 */
[----:B------:R-:W3:Y:S03]  /*344a0*/  LDL.LU R29, [R1+0x4220] ;  /* 0x00422000011d7983 */ /* 0x000ee60000300800 */
[----:B------:R0:W-:Y:S01]  /*344b0*/  STL.64 [R1+0x4088], R10 ;  /* 0x0040880a01007387 */ /* 0x0001e20000100a00 */
[----:B------:R1:W-:Y:S02]  /*344c0*/  STL.64 [R1+0x4080], R8 ;  /* 0x0040800801007387 */ /* 0x0003e40000100a00 */
[----:B0-----:R-:W-:Y:S02]  /*344d0*/  IMAD.MOV.U32 R10, RZ, RZ, R13 ;  /* 0x000000ffff0a7224 */ /* 0x001fe400078e000d */
[----:B-1----:R-:W-:Y:S01]  /*344e0*/  IMAD.MOV.U32 R8, RZ, RZ, R15 ;  /* 0x000000ffff087224 */ /* 0x002fe200078e000f */
[----:B------:R-:W-:-:S02]  /*344f0*/  MOV R9, R14 ;  /* 0x0000000e00097202 */ /* 0x000fc40000000f00 */
[----:B------:R-:W-:-:S05]  /*34500*/  MOV R11, R12 ;  /* 0x0000000c000b7202 */ /* 0x000fca0000000f00 */
        /* <DEDUP_REMOVED lines=8> */
[----:B------:R-:W2:Y:S02]  /*34590*/  LDL.LU R15, [R1+0xfc] ;  /* 0x0000fc00010f7983 */ /* 0x000ea40000300800 */
[----:B------:R-:W-:-:S02]  /*345a0*/  IMAD.MOV.U32 R8, RZ, RZ, R22 ;  /* 0x000000ffff087224 */ /* 0x000fc400078e0016 */
[----:B------:R-:W-:Y:S01]  /*345b0*/  IMAD.MOV.U32 R10, RZ, RZ, R24 ;  /* 0x000000ffff0a7224 */ /* 0x000fe200078e0018 */
[----:B------:R-:W-:Y:S01]  /*345c0*/  MOV R11, R25 ;  /* 0x00000019000b7202 */ /* 0x000fe20000000f00 */
[----:B------:R-:W3:Y:S01]  /*345d0*/  LDL.LU R22, [R1+0x421c] ;  /* 0x00421c0001167983 */ /* 0x000ee20000300800 */
[----:B------:R-:W-:Y:S02]  /*345e0*/  MOV R9, R23 ;  /* 0x0000001700097202 */ /* 0x000fe40000000f00 */
[----:B------:R-:W3:Y:S02]  /*345f0*/  LDL.LU R23, [R1+0x4218] ;  /* 0x0042180001177983 */ /* 0x000ee40000300800 */
[----:B------:R-:W3:Y:S01]  /*34600*/  LDL.LU R24, [R1+0x4214] ;  /* 0x0042140001187983 */ /* 0x000ee20000300800 */
[----:B------:R-:W3:Y:S01]  /*34610*/  LDL.LU R25, [R1+0x4210] ;  /* 0x0042100001197983 */ /* 0x000ee20000300800 */
[----:B------:R0:W-:Y:S02]  /*34620*/  STL.64 [R1+0x40c8], R10 ;  /* 0x0040c80a01007387 */ /* 0x0001e40000100a00 */
[----:B------:R1:W-:Y:S02]  /*34630*/  STL.64 [R1+0x40c0], R8 ;  /* 0x0040c00801007387 */ /* 0x0003e40000100a00 */
[----:B0-----:R-:W-:-:S02]  /*34640*/  IMAD.MOV.U32 R10, RZ, RZ, R20 ;  /* 0x000000ffff0a7224 */ /* 0x001fc400078e0014 */
[----:B-1----:R-:W-:Y:S01]  /*34650*/  IMAD.MOV.U32 R8, RZ, RZ, R18 ;  /* 0x000000ffff087224 */ /* 0x002fe200078e0012 */
[----:B------:R-:W-:Y:S01]  /*34660*/  MOV R11, R21 ;  /* 0x00000015000b7202 */ /* 0x000fe20000000f00 */
[----:B------:R-:W4:Y:S01]  /*34670*/  LDL.LU R18, [R1+0x420c] ;  /* 0x00420c0001127983 */ /* 0x000f220000300800 */
[----:B------:R-:W-:Y:S02]  /*34680*/  MOV R9, R19 ;  /* 0x0000001300097202 */ /* 0x000fe40000000f00 */
        /* <DEDUP_REMOVED lines=10> */
[----:B------:R-:W2:Y:S02]  /*34730*/  LDL.LU R15, [R1+0x10c] ;  /* 0x00010c00010f7983 */ /* 0x000ea40000300800 */
[----:B------:R-:W-:-:S02]  /*34740*/  IMAD.MOV.U32 R8, RZ, RZ, R4 ;  /* 0x000000ffff087224 */ /* 0x000fc400078e0004 */
[----:B---3--:R-:W-:Y:S01]  /*34750*/  IMAD.MOV.U32 R10, RZ, RZ, R16 ;  /* 0x000000ffff0a7224 */ /* 0x008fe200078e0010 */
[----:B------:R-:W-:Y:S01]  /*34760*/  MOV R11, R17 ;  /* 0x00000011000b7202 */ /* 0x000fe20000000f00 */
[----:B------:R-:W3:Y:S01]  /*34770*/  LDL.LU R4, [R1+0x41fc] ;  /* 0x0041fc0001047983 */ /* 0x000ee20000300800 */
[----:B------:R-:W-:Y:S02]  /*34780*/  MOV R9, R5 ;  /* 0x0000000500097202 */ /* 0x000fe40000000f00 */
        /* <DEDUP_REMOVED lines=12> */
[----:B----4-:R-:W-:Y:S01]  /*34850*/  IMAD.MOV.U32 R10, RZ, RZ, R6 ;  /* 0x000000ffff0a7224 */ /* 0x010fe200078e0006 */
[----:B------:R-:W-:Y:S01]  /*34860*/  MOV R11, R7 ;  /* 0x00000007000b7202 */ /* 0x000fe20000000f00 */
[----:B------:R-:W4:Y:S01]  /*34870*/  LDL.LU R3, [R1+0x41ec] ;  /* 0x0041ec0001037983 */ /* 0x000f220000300800 */
        /* <DEDUP_REMOVED lines=14> */
[----:B------:R-:W-:Y:S01]  /*34960*/  IMAD.MOV.U32 R8, RZ, RZ, R29 ;  /* 0x000000ffff087224 */ /* 0x000fe200078e001d */
[----:B------:R-:W-:Y:S01]  /*34970*/  MOV R9, R2 ;  /* 0x0000000200097202 */ /* 0x000fe20000000f00 */
[----:B------:R-:W3:Y:S01]  /*34980*/  LDL.LU R29, [R1+0x41dc] ;  /* 0x0041dc00011d7983 */ /* 0x000ee20000300800 */
[----:B------:R-:W3:Y:S02]  /*34990*/  LDL.LU R2, [R1+0x41d8] ;  /* 0x0041d80001027983 */ /* 0x000ee40000300800 */
[----:B------:R0:W-:Y:S01]  /*349a0*/  STL.64 [R1+0x4148], R10 ;  /* 0x0041480a01007387 */ /* 0x0001e20000100a00 */
[----:B------:R1:W-:Y:S01]  /*349b0*/  STL.64 [R1+0x4140], R8 ;  /* 0x0041400801007387 */ /* 0x0003e20000100a00 */
[----:B0-----:R-:W-:Y:S01]  /*349c0*/  IMAD.MOV.U32 R10, RZ, RZ, R23 ;  /* 0x000000ffff0a7224 */ /* 0x001fe200078e0017 */
[----:B------:R-:W-:Y:S01]  /*349d0*/  MOV R11, R22 ;  /* 0x00000016000b7202 */ /* 0x000fe20000000f00 */
[----:B-1----:R-:W-:Y:S01]  /*349e0*/  IMAD.MOV.U32 R8, RZ, RZ, R25 ;  /* 0x000000ffff087224 */ /* 0x002fe200078e0019 */
[----:B------:R-:W-:-:S02]  /*349f0*/  MOV R9, R24 ;  /* 0x0000001800097202 */ /* 0x000fc40000000f00 */
[----:B------:R-:W-:Y:S04]  /*34a00*/  LDSM.16.MT88.4 R24, [R0+0x1a180] ;  /* 0x01a180000018783b */ /* 0x000fe80000004200 */
[----:B------:R-:W-:Y:S01]  /*34a10*/  STL.64 [R1+0x4168], R10 ;  /* 0x0041680a01007387 */ /* 0x000fe20000100a00 */
[----:B------:R-:W-:Y:S03]  /*34a20*/  STL.64 [R1+0x4160], R8 ;  /* 0x0041600801007387 */ /* 0x000fe60000100a00 */
[----:B--2---:R-:W-:Y:S01]  /*34a30*/  STL.64 [R1+0x40b8], R14 ;  /* 0x0040b80e01007387 */ /* 0x004fe20000100a00 */
[----:B------:R0:W-:Y:S03]  /*34a40*/  STL.64 [R1+0x40b0], R12 ;  /* 0x0040b00c01007387 */ /* 0x0001e60000100a00 */
[----:B0-----:R-:W2:Y:S01]  /*34a50*/  LDL.LU R12, [R1+0x130] ;  /* 0x00013000010c7983 */ /* 0x001ea20000300800 */
[----:B------:R-:W2:Y:S02]  /*34a60*/  LDL.LU R13, [R1+0x134] ;  /* 0x00013400010d7983 */ /* 0x000ea40000300800 */
[----:B------:R-:W-:Y:S01]  /*34a70*/  IMAD.MOV.U32 R10, RZ, RZ, R19 ;  /* 0x000000ffff0a7224 */ /* 0x000fe200078e0013 */
[----:B------:R-:W-:Y:S01]  /*34a80*/  MOV R11, R18 ;  /* 0x00000012000b7202 */ /* 0x000fe20000000f00 */
[----:B------:R-:W-:Y:S01]  /*34a90*/  IMAD.MOV.U32 R8, RZ, RZ, R21 ;  /* 0x000000ffff087224 */ /* 0x000fe200078e0015 */
[----:B------:R-:W-:Y:S01]  /*34aa0*/  MOV R9, R20 ;  /* 0x0000001400097202 */ /* 0x000fe20000000f00 */
[----:B---3--:R-:W-:Y:S01]  /*34ab0*/  IMAD.MOV.U32 R14, RZ, RZ, R7 ;  /* 0x000000ffff0e7224 */ /* 0x008fe200078e0007 */
[----:B------:R-:W-:Y:S01]  /*34ac0*/  MOV R15, R6 ;  /* 0x00000006000f7202 */ /* 0x000fe20000000f00 */
        /* <DEDUP_REMOVED lines=8> */
[----:B------:R-:W2:Y:S02]  /*34b50*/  LDL.LU R13, [R1+0x144] ;  /* 0x00014400010d7983 */ /* 0x000ea40000300800 */
[----:B------:R-:W-:Y:S01]  /*34b60*/  IMAD.MOV.U32 R14, RZ, RZ, R2 ;  /* 0x000000ffff0e7224 */ /* 0x000fe200078e0002 */
[----:B------:R-:W-:Y:S01]  /*34b70*/  MOV R15, R29 ;  /* 0x0000001d000f7202 */ /* 0x000fe20000000f00 */
[----:B------:R-:W3:Y:S01]  /*34b80*/  LDL.LU R2, [R1+0x41cc] ;  /* 0x0041cc0001027983 */ /* 0x000ee20000300800 */
[----:B------:R-:W3:Y:S03]  /*34b90*/  LDL.LU R29, [R1+0x41c8] ;  /* 0x0041c800011d7983 */ /* 0x000ee60000300800 */
[----:B------:R-:W-:Y:S04]  /*34ba0*/  STL.64 [R1+0x40f8], R14 ;  /* 0x0040f80e01007387 */ /* 0x000fe80000100a00 */
[----:B--2---:R0:W-:Y:S04]  /*34bb0*/  STL.64 [R1+0x40f0], R12 ;  /* 0x0040f00c01007387 */ /* 0x0041e80000100a00 */
[----:B0-----:R-:W2:Y:S01]  /*34bc0*/  LDL.LU R12, [R1+0x150] ;  /* 0x00015000010c7983 */ /* 0x001ea20000300800 */
[----:B------:R-:W2:Y:S02]  /*34bd0*/  LDL.LU R13, [R1+0x154] ;  /* 0x00015400010d7983 */ /* 0x000ea40000300800 */
[----:B---3--:R-:W-:Y:S01]  /*34be0*/  IMAD.MOV.U32 R14, RZ, RZ, R6 ;  /* 0x000000ffff0e7224 */ /* 0x008fe200078e0006 */
[----:B------:R-:W-:Y:S01]  /*34bf0*/  MOV R15, R7 ;  /* 0x00000007000f7202 */ /* 0x000fe20000000f00 */
[----:B------:R-:W3:Y:S01]  /*34c00*/  LDL.LU R6, [R1+0x41c4] ;  /* 0x0041c40001067983 */ /* 0x000ee20000300800 */
[----:B------:R-:W3:Y:S03]  /*34c10*/  LDL.LU R7, [R1+0x41c0] ;  /* 0x0041c00001077983 */ /* 0x000ee60000300800 */
[----:B------:R-:W-:Y:S04]  /*34c20*/  STL.64 [R1+0x4118], R14 ;  /* 0x0041180e01007387 */ /* 0x000fe80000100a00 */
        /* <DEDUP_REMOVED lines=33> */
[----:B0-----:R-:W3:Y:S01]  /*34e40*/  LDL.LU R12, [R1+0x1b0] ;  /* 0x0001b000010c7983 */ /* 0x001ee20000300800 */
[----:B------:R-:W3:Y:S02]  /*34e50*/  LDL.LU R13, [R1+0x1b4] ;  /* 0x0001b400010d7983 */ /* 0x000ee40000300800 */
        /* <DEDUP_REMOVED lines=122> */
[----:B------:R-:W-:Y:S01]  /*35600*/  IMAD.MOV.U32 R18, RZ, RZ, R28 ;  /* 0x000000ffff127224 */ /* 0x000fe200078e001c */
[----:B----4-:R-:W-:Y:S02]  /*35610*/  MOV R19, R3 ;  /* 0x0000000300137202 */ /* 0x010fe40000000f00 */
[C---:B-1----:R-:W-:Y:S01]  /*35620*/  LOP3.LUT R15, R4.reuse, 0x7, RZ, 0xc0, !PT ;  /* 0x00000007040f7812 */ /* 0x042fe200078ec0ff */
[C---:B------:R-:W-:Y:S01]  /*35630*/  IMAD.SHL.U32 R14, R4.reuse, 0x2, RZ ;  /* 0x00000002040e7824 */ /* 0x040fe200078e00ff */
[----:B0-----:R-:W-:Y:S01]  /*35640*/  LOP3.LUT R13, R5, 0x10, RZ, 0xc0, !PT ;  /* 0x00000010050d7812 */ /* 0x001fe200078ec0ff */
[----:B------:R-:W-:-:S03]  /*35650*/  LOP3.LUT R5, R4, 0x7, RZ, 0xc0, !PT ;  /* 0x0000000704057812 */ /* 0x000fc600078ec0ff */
[----:B------:R-:W-:Y:S02]  /*35660*/  SHF.L.U32 R13, R13, 0x8, RZ ;  /* 0x000000080d0d7819 */ /* 0x000fe400000006ff */
[----:B------:R-:W-:Y:S01]  /*35670*/  IMAD.SHL.U32 R12, R5, 0x10, RZ ;  /* 0x00000010050c7824 */ /* 0x000fe200078e00ff */
[----:B---3--:R-:W-:Y:S07]  /*35680*/  HMMA.16816.F32 R20, R20, R6, R16 ;  /* 0x000000061414723c */ /* 0x008fee0000001810 */
[----:B------:R-:W-:-:S05]  /*35690*/  IMAD R19, R15, 0x210, RZ ;  /* 0x000002100f137824 */ /* 0x000fca00078e02ff */
[----:B------:R-:W-:-:S04]  /*356a0*/  LOP3.LUT R19, R19, 0x10, R14, 0x78, !PT ;  /* 0x0000001013137812 */ /* 0x000fc800078e780e */
[----:B------:R-:W-:Y:S01]  /*356b0*/  LOP3.LUT R19, R19, R13, RZ, 0xfc, !PT ;  /* 0x0000000d13137212 */ /* 0x000fe200078efcff */
[----:B------:R-:W-:Y:S02]  /*356c0*/  LOP3.LUT R13, R4, 0xe0, RZ, 0xc0, !PT ;  /* 0x000000e0040d7812 */ /* 0x000fe400078ec0ff */
[----:B--2---:R-:W-:Y:S05]  /*356d0*/  HMMA.16816.F32 R4, R24, R6, R8 ;  /* 0x000000061804723c */ /* 0x004fea0000001808 */
[----:B------:R-:W-:Y:S01]  /*356e0*/  MOV R3, R23 ;  /* 0x0000001700037202 */ /* 0x000fe20000000f00 */
[----:B------:R-:W-:Y:S01]  /*356f0*/  IMAD.MOV.U32 R28, RZ, RZ, R22 ;  /* 0x000000ffff1c7224 */ /* 0x000fe200078e0016 */
[----:B------:R-:W-:Y:S03]  /*35700*/  STL.64 [R1+0xc0], R20 ;  /* 0x0000c01401007387 */ /* 0x000fe60000100a00 */
[----:B------:R-:W-:Y:S01]  /*35710*/  STL [R1+0x3f6c], R3 ;  /* 0x003f6c0301007387 */ /* 0x000fe20000100800 */
[----:B------:R-:W-:Y:S11]  /*35720*/  STL [R1+0x3f68], R28 ;  /* 0x003f681c01007387 */ /* 0x000ff60000100800 */
[----:B------:R-:W-:Y:S01]  /*35730*/  @!UPT UIADD3 URZ, URZ, URZ, URZ ;  /* 0x0000003f3f3ff290 */ /* 0x000fe2000fffe03f */
[----:B------:R-:W-:Y:S01]  /*35740*/  STL.64 [R1+0x3e50], R6 ;  /* 0x003e500601007387 */ /* 0x000fe20000100a00 */
[----:B------:R-:W-:Y:S02]  /*35750*/  STL.64 [R1+0x3e48], R4 ;  /* 0x003e480401007387 */ /* 0x000fe40000100a00 */
        /* <DEDUP_REMOVED lines=11> */
[----:B-1----:R-:W1:Y:S04]  /*35810*/  S2R R18, SR_TID.X ;  /* 0x0000000000127919 */ /* 0x002e680000002100 */
[----:B------:R3:W-:Y:S01]  /*35820*/  STL.64 [R1+0x3ff8], R14 ;  /* 0x003ff80e01007387 */ /* 0x0007e20000100a00 */
[----:B0-----:R-:W-:Y:S01]  /*35830*/  MOV R23, R4 ;  /* 0x0000000400177202 */ /* 0x001fe20000000f00 */
[----:B------:R-:W-:Y:S01]  /*35840*/  IMAD.MOV.U32 R22, RZ, RZ, R5 ;  /* 0x000000ffff167224 */ /* 0x000fe200078e0005 */
[----:B------:R-:W-:Y:S01]  /*35850*/  MOV R21, R6 ;  /* 0x0000000600157202 */ /* 0x000fe20000000f00 */
[----:B------:R-:W-:-:S02]  /*35860*/  IMAD.MOV.U32 R20, RZ, RZ, R7 ;  /* 0x000000ffff147224 */ /* 0x000fc400078e0007 */
[----:B------:R-:W0:Y:S01]  /*35870*/  LDSM.16.MT88.4 R4, [R19+0x1c100] ;  /* 0x01c100001304783b */ /* 0x000e220000004200 */
[C---:B-1----:R-:W-:Y:S01]  /*35880*/  LOP3.LUT R27, R18.reuse, 0x7, RZ, 0xc0, !PT ;  /* 0x00000007121b7812 */ /* 0x042fe200078ec0ff */
[C---:B---3--:R-:W-:Y:S01]  /*35890*/  IMAD.SHL.U32 R14, R18.reuse, 0x2, RZ ;  /* 0x00000002120e7824 */ /* 0x048fe200078e00ff */
[----:B------:R-:W-:-:S03]  /*358a0*/  LOP3.LUT R15, R18, 0x10, RZ, 0xc0, !PT ;  /* 0x00000010120f7812 */ /* 0x000fc600078ec0ff */
[----:B------:R-:W-:Y:S01]  /*358b0*/  IMAD R26, R27, 0x210, RZ ;  /* 0x000002101b1a7824 */ /* 0x000fe200078e02ff */
[----:B------:R-:W-:-:S04]  /*358c0*/  SHF.L.U32 R15, R15, 0x8, RZ ;  /* 0x000000080f0f7819 */ /* 0x000fc800000006ff */
        /* <DEDUP_REMOVED lines=23> */
[----:B------:R-:W-:Y:S01]  /*35a40*/  STL [R1+0x3f7c], R4 ;  /* 0x003f7c0401007387 */ /* 0x000fe20000100800 */
[----:B------:R-:W-:Y:S02]  /*35a50*/  STL [R1+0x3f78], R5 ;  /* 0x003f780501007387 */ /* 0x000fe40000100800 */
[----:B------:R-:W-:Y:S02]  /*35a60*/  STL [R1+0x3f74], R6 ;  /* 0x003f740601007387 */ /* 0x000fe40000100800 */
[----:B------:R-:W-:Y:S02]  /*35a70*/  STL [R1+0x3f70], R7 ;  /* 0x003f700701007387 */ /* 0x000fe40000100800 */
[----:B------:R-:W-:Y:S01]  /*35a80*/  IMAD R27, R27, 0x210, RZ ;  /* 0x000002101b1b7824 */ /* 0x000fe200078e02ff */
[----:B0-----:R-:W-:Y:S01]  /*35a90*/  MOV R3, R22 ;  /* 0x0000001600037202 */ /* 0x001fe20000000f00 */
[----:B------:R-:W-:Y:S01]  /*35aa0*/  STL.64 [R1+0x60], R20 ;  /* 0x0000601401007387 */ /* 0x000fe20000100a00 */
[----:B------:R-:W-:-:S02]  /*35ab0*/  IMAD.MOV.U32 R28, RZ, RZ, R23 ;  /* 0x000000ffff1c7224 */ /* 0x000fc400078e0017 */
[----:B------:R-:W0:Y:S01]  /*35ac0*/  LDSM.16.MT88.4 R20, [R26+0x1c100] ;  /* 0x01c100001a14783b */ /* 0x000e220000004200 */
[----:B------:R-:W-:Y:S02]  /*35ad0*/  LOP3.LUT R27, R27, 0x10, R14, 0x78, !PT ;  /* 0x000000101b1b7812 */ /* 0x000fe400078e780e */
[----:B------:R-:W-:Y:S01]  /*35ae0*/  STL [R1+0x3f84], R28 ;  /* 0x003f841c01007387 */ /* 0x000fe20000100800 */
[----:B------:R-:W-:Y:S01]  /*35af0*/  STL [R1+0x3f80], R3 ;  /* 0x003f800301007387 */ /* 0x000fe20000100800 */
[----:B------:R-:W-:-:S04]  /*35b00*/  LOP3.LUT R27, R27, R15, RZ, 0xfc, !PT ;  /* 0x0000000f1b1b7212 */ /* 0x000fc800078efcff */
[----:B------:R-:W-:-:S05]  /*35b10*/  LOP3.LUT R27, R27, 0x40, RZ, 0x3c, !PT ;  /* 0x000000401b1b7812 */ /* 0x000fca00078e3cff */
[----:B------:R-:W1:Y:S01]  /*35b20*/  LDSM.16.MT88.4 R12, [R27+0x1c000] ;  /* 0x01c000001b0c783b */ /* 0x000e620000004200 */
[----:B0-----:R-:W-:Y:S01]  /*35b30*/  IMAD.MOV.U32 R5, RZ, RZ, R21 ;  /* 0x000000ffff057224 */ /* 0x001fe200078e0015 */
[----:B------:R-:W-:Y:S02]  /*35b40*/  MOV R4, R20 ;  /* 0x0000001400047202 */ /* 0x000fe40000000f00 */
[----:B------:R-:W-:Y:S01]  /*35b50*/  MOV R6, R22 ;  /* 0x0000001600067202 */ /* 0x000fe20000000f00 */
[----:B------:R-:W-:Y:S02]  /*35b60*/  IMAD.MOV.U32 R7, RZ, RZ, R23 ;  /* 0x000000ffff077224 */ /* 0x000fe400078e0017 */
[----:B------:R-:W2:Y:S01]  /*35b70*/  LDL.LU.64 R22, [R1+0x4008] ;  /* 0x0040080001167983 */ /* 0x000ea20000300a00 */
[----:B------:R-:W3:Y:S02]  /*35b80*/  LDL.LU.64 R20, [R1+0x4000] ;  /* 0x0040000001147983 */ /* 0x000ee40000300a00 */
[----:B------:R-:W-:Y:S02]  /*35b90*/  STL [R1+0x3f94], R5 ;  /* 0x003f940501007387 */ /* 0x000fe40000100800 */
[----:B------:R-:W-:Y:S01]  /*35ba0*/  STL [R1+0x3f90], R4 ;  /* 0x003f900401007387 */ /* 0x000fe20000100800 */
[----:B------:R-:W-:Y:S01]  /*35bb0*/  STL [R1+0x3f8c], R6 ;  /* 0x003f8c0601007387 */ /* 0x000fe20000100800 */
[----:B------:R-:W-:Y:S02]  /*35bc0*/  STL [R1+0x3f88], R7 ;  /* 0x003f880701007387 */ /* 0x000fe40000100800 */
[----:B------:R-:W0:Y:S01]  /*35bd0*/  LDSM.16.MT88.4 R4, [R26+0x1c180] ;  /* 0x01c180001a04783b */ /* 0x000e220000004200 */
[----:B-1----:R-:W-:-:S03]  /*35be0*/  MOV R28, R14 ;  /* 0x0000000e001c7202 */ /* 0x002fc60000000f00 */
[----:B------:R-:W-:Y:S01]  /*35bf0*/  IMAD.MOV.U32 R3, RZ, RZ, R15 ;  /* 0x000000ffff037224 */ /* 0x000fe200078e000f */
[----:B0-----:R-:W-:Y:S01]  /*35c00*/  STL.64 [R1+0x40], R4 ;  /* 0x0000400401007387 */ /* 0x001fe20000100a00 */
[----:B------:R0:W-:Y:S02]  /*35c10*/  STL.64 [R1+0x48], R6 ;  /* 0x0000480601007387 */ /* 0x0001e40000100a00 */
[----:B0-----:R-:W-:Y:S01]  /*35c20*/  MOV R6, R12 ;  /* 0x0000000c00067202 */ /* 0x001fe20000000f00 */
[----:B------:R-:W-:Y:S02]  /*35c30*/  IMAD.MOV.U32 R7, RZ, RZ, R13 ;  /* 0x000000ffff077224 */ /* 0x000fe400078e000d */
[----:B------:R-:W0:Y:S04]  /*35c40*/  LDSM.16.MT88.4 R12, [R27+0x1c080] ;  /* 0x01c080001b0c783b */ /* 0x000e280000004200 */
[----:B------:R-:W-:Y:S01]  /*35c50*/  STL [R1+0x3fa4], R3 ;  /* 0x003fa40301007387 */ /* 0x000fe20000100800 */
[----:B------:R-:W-:Y:S02]  /*35c60*/  STL [R1+0x3fa0], R28 ;  /* 0x003fa01c01007387 */ /* 0x000fe40000100800 */
[----:B------:R-:W-:Y:S02]  /*35c70*/  STL [R1+0x3f9c], R7 ;  /* 0x003f9c0701007387 */ /* 0x000fe40000100800 */
[----:B------:R-:W-:Y:S01]  /*35c80*/  STL [R1+0x3f98], R6 ;  /* 0x003f980601007387 */ /* 0x000fe20000100800 */
[----:B0-----:R-:W-:Y:S01]  /*35c90*/  MOV R5, R14 ;  /* 0x0000000e00057202 */ /* 0x001fe20000000f00 */
[----:B------:R-:W-:Y:S01]  /*35ca0*/  STL.64 [R1+0x20], R12 ;  /* 0x0000200c01007387 */ /* 0x000fe20000100a00 */
[----:B------:R-:W-:-:S02]  /*35cb0*/  IMAD.MOV.U32 R4, RZ, RZ, R15 ;  /* 0x000000ffff047224 */ /* 0x000fc400078e000f */
[----:B------:R-:W0:Y:S02]  /*35cc0*/  LDSM.16.MT88.4 R12, [R27+0x1c100] ;  /* 0x01c100001b0c783b */ /* 0x000e240000004200 */
[----:B0-----:R-:W-:Y:S02]  /*35cd0*/  MOV R3, R12 ;  /* 0x0000000c00037202 */ /* 0x001fe40000000f00 */
[----:B------:R-:W-:Y:S01]  /*35ce0*/  IMAD.MOV.U32 R28, RZ, RZ, R13 ;  /* 0x000000ffff1c7224 */ /* 0x000fe200078e000d */
[----:B------:R-:W-:Y:S01]  /*35cf0*/  MOV R7, R14 ;  /* 0x0000000e00077202 */ /* 0x000fe20000000f00 */
[----:B------:R-:W-:Y:S02]  /*35d00*/  IMAD.MOV.U32 R6, RZ, RZ, R15 ;  /* 0x000000ffff067224 */ /* 0x000fe400078e000f */
[----:B------:R-:W0:Y:S04]  /*35d10*/  LDSM.16.MT88.4 R12, [R27+0x1c180] ;  /* 0x01c180001b0c783b */ /* 0x000e280000004200 */
[----:B------:R0:W-:Y:S01]  /*35d20*/  STL [R1+0x3fac], R4 ;  /* 0x003fac0401007387 */ /* 0x0001e20000100800 */
[----:B------:R1:W-:Y:S01]  /*35d30*/  STL [R1+0x3fa8], R5 ;  /* 0x003fa80501007387 */ /* 0x0003e20000100800 */
[----:B0-----:R-:W-:-:S02]  /*35d40*/  MOV R4, R14 ;  /* 0x0000000e00047202 */ /* 0x001fc40000000f00 */
[----:B------:R0:W-:Y:S01]  /*35d50*/  STL.64 [R1], R12 ;  /* 0x0000000c01007387 */ /* 0x0001e20000100a00 */
[----:B-1----:R-:W-:Y:S02]  /*35d60*/  IMAD.MOV.U32 R5, RZ, RZ, R15 ;  /* 0x000000ffff057224 */ /* 0x002fe400078e000f */
[----:B------:R-:W4:Y:S01]  /*35d70*/  LDL.LU.64 R14, [R1+0x3ff8] ;  /* 0x003ff800010e7983 */ /* 0x000f220000300a00 */
[----:B0-----:R-:W4:Y:S01]  /*35d80*/  LDL.LU.64 R12, [R1+0x3ff0] ;  /* 0x003ff000010c7983 */ /* 0x001f220000300a00 */
[----:B------:R-:W-:Y:S02]  /*35d90*/  STL.64 [R1+0x3fb8], R6 ;  /* 0x003fb80601007387 */ /* 0x000fe40000100a00 */
[----:B------:R2:W-:Y:S02]  /*35da0*/  STL.64 [R1+0x3fb0], R4 ;  /* 0x003fb00401007387 */ /* 0x0005e40000100a00 */
[----:B--2---:R-:W-:Y:S02]  /*35db0*/  MOV R4, R23 ;  /* 0x0000001700047202 */ /* 0x004fe40000000f00 */
[----:B---3--:R-:W-:Y:S01]  /*35dc0*/  MOV R6, R21 ;  /* 0x0000001500067202 */ /* 0x008fe20000000f00 */
[----:B------:R-:W-:-:S02]  /*35dd0*/  IMAD.MOV.U32 R7, RZ, RZ, R20 ;  /* 0x000000ffff077224 */ /* 0x000fc400078e0014 */
[----:B------:R-:W-:Y:S02]  /*35de0*/  IMAD.MOV.U32 R5, RZ, RZ, R22 ;  /* 0x000000ffff057224 */ /* 0x000fe400078e0016 */
[----:B------:R-:W-:Y:S04]  /*35df0*/  LDSM.16.MT88.4 R20, [R0+0x1c100] ;  /* 0x01c100000014783b */ /* 0x000fe80000004200 */
[----:B------:R-:W-:Y:S01]  /*35e00*/  STL.64 [R1+0x3fd8], R6 ;  /* 0x003fd80601007387 */ /* 0x000fe20000100a00 */
[----:B------:R4:W-:Y:S02]  /*35e10*/  STL.64 [R1+0x3fd0], R4 ;  /* 0x003fd00401007387 */ /* 0x0009e40000100a00 */
[----:B----4-:R-:W-:Y:S01]  /*35e20*/  MOV R4, R15 ;  /* 0x0000000f00047202 */ /* 0x010fe20000000f00 */
[----:B------:R-:W-:Y:S01]  /*35e30*/  IMAD.MOV.U32 R5, RZ, RZ, R14 ;  /* 0x000000ffff057224 */ /* 0x000fe200078e000e */
[----:B------:R-:W-:Y:S01]  /*35e40*/  MOV R6, R13 ;  /* 0x0000000d00067202 */ /* 0x000fe20000000f00 */
[----:B------:R-:W-:-:S02]  /*35e50*/  IMAD.MOV.U32 R7, RZ, RZ, R12 ;  /* 0x000000ffff077224 */ /* 0x000fc400078e000c */
[----:B------:R-:W0:Y:S04]  /*35e60*/  LDSM.16.MT88.4 R12, [R0+0x1c000] ;  /* 0x01c00000000c783b */ /* 0x000e280000004200 */
[----:B0-----:R0:W-:Y:S01]  /*35e70*/  STL.64 [R1+0x3e70], R14 ;  /* 0x003e700e01007387 */ /* 0x0011e20000100a00 */
[----:B------:R1:W-:Y:S01]  /*35e80*/  STL.64 [R1+0x3e68], R12 ;  /* 0x003e680c01007387 */ /* 0x0003e20000100a00 */
[----:B0-----:R-:W-:Y:S01]  /*35e90*/  MOV R14, R17 ;  /* 0x00000011000e7202 */ /* 0x001fe20000000f00 */
[----:B------:R-:W-:Y:S01]  /*35ea0*/  IMAD.MOV.U32 R15, RZ, RZ, R16 ;  /* 0x000000ffff0f7224 */ /* 0x000fe200078e0010 */
[----:B-1----:R-:W-:Y:S01]  /*35eb0*/  MOV R12, R19 ;  /* 0x00000013000c7202 */ /* 0x002fe20000000f00 */
[----:B------:R-:W-:Y:S02]  /*35ec0*/  IMAD.MOV.U32 R13, RZ, RZ, R18 ;  /* 0x000000ffff0d7224 */ /* 0x000fe400078e0012 */
        /* <DEDUP_REMOVED lines=21> */
[----:B0-----:R-:W-:Y:S01]  /*36020*/  MOV R20, R25 ;  /* 0x0000001900147202 */ /* 0x001fe20000000f00 */
[----:B------:R-:W-:-:S02]  /*36030*/  IMAD.MOV.U32 R21, RZ, RZ, R24 ;  /* 0x000000ffff157224 */ /* 0x000fc400078e0018 */
[----:B------:R-:W0:Y:S04]  /*36040*/  LDSM.16.MT88.4 R24, [R0+0x1c180] ;  /* 0x01c180000018783b */ /* 0x000e280000004200 */
[----:B0-----:R-:W-:Y:S01]  /*36050*/  STL.64 [R1+0x3e90], R26 ;  /* 0x003e901a01007387 */ /* 0x001fe20000100a00 */
[----:B------:R0:W-:Y:S03]  /*36060*/  STL.64 [R1+0x3e88], R24 ;  /* 0x003e881801007387 */ /* 0x0001e60000100a00 */
[----:B0-----:R-:W4:Y:S01]  /*36070*/  LDL.LU R24, [R1+0x180] ;  /* 0x0001800001187983 */ /* 0x001f220000300800 */
[----:B------:R-:W4:Y:S02]  /*36080*/  LDL.LU R25, [R1+0x184] ;  /* 0x0001840001197983 */ /* 0x000f240000300800 */
[----:B------:R-:W-:Y:S01]  /*36090*/  STL [R1+0x3e1c], R0 ;  /* 0x003e1c0001007387 */ /* 0x000fe20000100800 */
[----:B------:R-:W-:Y:S01]  /*360a0*/  MOV R26, R29 ;  /* 0x0000001d001a7202 */ /* 0x000fe20000000f00 */
[----:B------:R-:W-:Y:S01]  /*360b0*/  IMAD.MOV.U32 R27, RZ, RZ, R2 ;  /* 0x000000ffff1b7224 */ /* 0x000fe200078e0002 */
        /* <DEDUP_REMOVED lines=10> */
[----:B------:R0:W-:Y:S01]  /*36160*/  STL [R1+0x3da0], R29 ;  /* 0x003da01d01007387 */ /* 0x0001e20000100800 */
[----:B------:R-:W-:Y:S01]  /*36170*/  MOV R22, R11 ;  /* 0x0000000b00167202 */ /* 0x000fe20000000f00 */
[----:B------:R-:W-:Y:S01]  /*36180*/  IMAD.MOV.U32 R23, RZ, RZ, R10 ;  /* 0x000000ffff177224 */ /* 0x000fe200078e000a */
[-C--:B--2---:R-:W-:Y:S01]  /*36190*/  HMMA.16816.F32 R4, R4, R8.reuse, R12 ;  /* 0x000000080404723c */ /* 0x084fe2000000180c */
[----:B------:R-:W3:Y:S01]  /*361a0*/  LDL.LU.64 R14, [R1+0x3fc8] ;  /* 0x003fc800010e7983 */ /* 0x000ee20000300a00 */
[----:B------:R-:W3:Y:S06]  /*361b0*/  LDL.LU.64 R12, [R1+0x3fc0] ;  /* 0x003fc000010c7983 */ /* 0x000eec0000300a00 */
[-C--:B----4-:R-:W-:Y:S11]  /*361c0*/  HMMA.16816.F32 R20, R20, R8.reuse, R24 ;  /* 0x000000081414723c */ /* 0x090ff60000001818 */
[----:B------:R-:W-:Y:S05]  /*361d0*/  @!UPT UIADD3 URZ, URZ, URZ, URZ ;  /* 0x0000003f3f3ff290 */ /* 0x000fea000fffe03f */
[----:B------:R-:W-:Y:S01]  /*361e0*/  IMAD.MOV.U32 R11, RZ, RZ, R7 ;  /* 0x000000ffff0b7224 */ /* 0x000fe200078e0007 */
[----:B------:R-:W-:Y:S01]  /*361f0*/  MOV R10, R6 ;  /* 0x00000006000a7202 */ /* 0x000fe20000000f00 */
[----:B------:R1:W-:Y:S01]  /*36200*/  STL.64 [R1+0x190], R4 ;  /* 0x0001900401007387 */ /* 0x0003e20000100a00 */
[----:B------:R-:W2:Y:S05]  /*36210*/  LDL.LU.64 R6, [R1+0x3fb8] ;  /* 0x003fb80001067983 */ /* 0x000eaa0000300a00 */
[----:B0-----:R-:W-:Y:S01]  /*36220*/  IMAD.MOV.U32 R29, RZ, RZ, R23 ;  /* 0x000000ffff1d7224 */ /* 0x001fe200078e0017 */
[----:B------:R-:W-:Y:S01]  /*36230*/  MOV R2, R22 ;  /* 0x0000001600027202 */ /* 0x000fe20000000f00 */
        /* <DEDUP_REMOVED lines=11> */
[----:B------:R-:W3:Y:S01]  /*362f0*/  LDL.LU R13, [R1+0x4] ;  /* 0x00000400010d7983 */ /* 0x000ee20000300800 */
[----:B------:R-:W-:Y:S01]  /*36300*/  MOV R11, R14 ;  /* 0x0000000e000b7202 */ /* 0x000fe20000000f00 */
[----:B------:R-:W-:Y:S01]  /*36310*/  IMAD.MOV.U32 R10, RZ, RZ, R15 ;  /* 0x000000ffff0a7224 */ /* 0x000fe200078e000f */
[----:B----4-:R-:W-:Y:S01]  /*36320*/  MOV R14, R4 ;  /* 0x00000004000e7202 */ /* 0x010fe20000000f00 */
[----:B------:R-:W-:Y:S01]  /*36330*/  IMAD.MOV.U32 R15, RZ, RZ, R5 ;  /* 0x000000ffff0f7224 */ /* 0x000fe200078e0005 */
        /* <DEDUP_REMOVED lines=8> */
[----:B------:R-:W-:-:S02]  /*363c0*/  MOV R24, R3 ;  /* 0x0000000300187202 */ /* 0x000fc40000000f00 */
[----:B--2---:R-:W-:Y:S01]  /*363d0*/  MOV R26, R7 ;  /* 0x00000007001a7202 */ /* 0x004fe20000000f00 */
[----:B------:R-:W-:Y:S02]  /*363e0*/  IMAD.MOV.U32 R27, RZ, RZ, R6 ;  /* 0x000000ffff1b7224 */ /* 0x000fe400078e0006 */
[----:B------:R-:W-:Y:S01]  /*363f0*/  IMAD.MOV.U32 R25, RZ, RZ, R28 ;  /* 0x000000ffff197224 */ /* 0x000fe200078e001c */
        /* <DEDUP_REMOVED lines=11> */
[----:B------:R-:W2:Y:S01]  /*364b0*/  LDL.LU R15, [R1+0x10c] ;  /* 0x00010c00010f7983 */ /* 0x000ea20000300800 */
[----:B-1----:R-:W-:Y:S01]  /*364c0*/  MOV R22, R5 ;  /* 0x0000000500167202 */ /* 0x002fe20000000f00 */
[----:B----4-:R-:W-:Y:S01]  /*364d0*/  IMAD.MOV.U32 R23, RZ, RZ, R4 ;  /* 0x000000ffff177224 */ /* 0x010fe200078e0004 */
        /* <DEDUP_REMOVED lines=4571> */
[----:B------:R-:W-:Y:S01]  /*48290*/  STL.64 [R1+0x2918], R10 ;  /* 0x0029180a01007387 */ /* 0x000fe20000100a00 */
[----:B------:R-:W-:Y:S04]  /*482a0*/  STL.64 [R1+0x2910], R8 ;  /* 0x0029100801007387 */ /* 0x000fe80000100a00 */
        /* <DEDUP_REMOVED lines=21> */
[----:B------:R-:W-:Y:S01]  /*48400*/  IMAD.MOV.U32 R8, RZ, RZ, R21 ;  /* 0x000000ffff087224 */ /* 0x000fe200078e0015 */
[----:B------:R-:W-:Y:S01]  /*48410*/  MOV R9, R20 ;  /* 0x0000001400097202 */ /* 0x000fe20000000f00 */
[----:B------:R-:W-:Y:S01]  /*48420*/  IMAD.MOV.U32 R14, RZ, RZ, R2 ;  /* 0x000000ffff0e7224 */ /* 0x000fe200078e0002 */
        /* <DEDUP_REMOVED lines=168> */
[----:B------:R1:W-:Y:S01]  /*48eb0*/  STL.64 [R1+0xd0], R12 ;  /* 0x0000d00c01007387 */ /* 0x0003e20000100a00 */
[----:B------:R0:W-:Y:S02]  /*48ec0*/  STL.64 [R1+0xd8], R14 ;  /* 0x0000d80e01007387 */ /* 0x0001e40000100a00 */
[----:B------:R-:W3:Y:S01]  /*48ed0*/  LDL.LU R17, [R1+0xc4] ;  /* 0x0000c40001117983 */ /* 0x000ee20000300800 */
[----:B------:R-:W2:Y:S01]  /*48ee0*/  S2R R5, SR_TID.X ;  /* 0x0000000000057919 */ /* 0x000ea20000002100 */
[----:B------:R-:W-:Y:S01]  /*48ef0*/  IMAD.MOV.U32 R18, RZ, RZ, R28 ;  /* 0x000000ffff127224 */ /* 0x000fe200078e001c */
[----:B----4-:R-:W-:Y:S02]  /*48f00*/  MOV R19, R3 ;  /* 0x0000000300137202 */ /* 0x010fe40000000f00 */
[C---:B-1----:R-:W-:Y:S01]  /*48f10*/  LOP3.LUT R13, R4.reuse, 0x7, RZ, 0xc0, !PT ;  /* 0x00000007040d7812 */ /* 0x042fe200078ec0ff */
[----:B------:R-:W-:-:S04]  /*48f20*/  IMAD.SHL.U32 R12, R4, 0x2, RZ ;  /* 0x00000002040c7824 */ /* 0x000fc800078e00ff */
[----:B0-----:R-:W-:-:S05]  /*48f30*/  IMAD R15, R13, 0x210, RZ ;  /* 0x000002100d0f7824 */ /* 0x001fca00078e02ff */
[----:B------:R-:W-:Y:S02]  /*48f40*/  LOP3.LUT R15, R15, 0x10, R12, 0x78, !PT ;  /* 0x000000100f0f7812 */ /* 0x000fe400078e780c */
[----:B--2---:R-:W-:Y:S01]  /*48f50*/  LOP3.LUT R14, R5, 0x10, RZ, 0xc0, !PT ;  /* 0x00000010050e7812 */ /* 0x004fe200078ec0ff */
[----:B------:R-:W-:-:S03]  /*48f60*/  LOP3.LUT R5, R4, 0x7, RZ, 0xc0, !PT ;  /* 0x0000000704057812 */ /* 0x000fc600078ec0ff */
[----:B------:R-:W-:-:S04]  /*48f70*/  SHF.L.U32 R14, R14, 0x8, RZ ;  /* 0x000000080e0e7819 */ /* 0x000fc800000006ff */
[----:B------:R-:W-:Y:S01]  /*48f80*/  LOP3.LUT R15, R15, R14, RZ, 0xfc, !PT ;  /* 0x0000000e0f0f7212 */ /* 0x000fe200078efcff */
[----:B------:R-:W-:Y:S01]  /*48f90*/  LOP3.LUT R14, R4, 0xe0, RZ, 0xc0, !PT ;  /* 0x000000e0040e7812 */ /* 0x000fe200078ec0ff */
[-C--:B---3--:R-:W-:Y:S07]  /*48fa0*/  HMMA.16816.F32 R20, R20, R6.reuse, R16 ;  /* 0x000000061414723c */ /* 0x088fee0000001810 */
[----:B------:R-:W-:Y:S02]  /*48fb0*/  IMAD.SHL.U32 R19, R5, 0x10, RZ ;  /* 0x0000001005137824 */ /* 0x000fe400078e00ff */
[----:B------:R-:W-:Y:S11]  /*48fc0*/  HMMA.16816.F32 R4, R24, R6, R8 ;  /* 0x000000061804723c */ /* 0x000ff60000001808 */
[----:B------:R-:W-:Y:S04]  /*48fd0*/  @!UPT UIADD3 URZ, URZ, URZ, URZ ;  /* 0x0000003f3f3ff290 */ /* 0x000fe8000fffe03f */
[----:B------:R-:W-:Y:S01]  /*48fe0*/  MOV R3, R23 ;  /* 0x0000001700037202 */ /* 0x000fe20000000f00 */
[----:B------:R-:W-:Y:S01]  /*48ff0*/  IMAD.MOV.U32 R28, RZ, RZ, R22 ;  /* 0x000000ffff1c7224 */ /* 0x000fe200078e0016 */
[----:B------:R-:W-:Y:S03]  /*49000*/  STL.64 [R1+0xc0], R20 ;  /* 0x0000c01401007387 */ /* 0x000fe60000100a00 */
[----:B------:R-:W-:Y:S02]  /*49010*/  STL [R1+0x276c], R3 ;  /* 0x00276c0301007387 */ /* 0x000fe40000100800 */
[----:B------:R-:W-:Y:S01]  /*49020*/  LDSM.16.MT88.4 R20, [R15+0x34100] ;  /* 0x034100000f14783b */ /* 0x000fe20000004200 */
[----:B------:R-:W-:Y:S03]  /*49030*/  STL [R1+0x2768], R28 ;  /* 0x0027681c01007387 */ /* 0x000fe60000100800 */
[----:B------:R-:W-:Y:S02]  /*49040*/  STL.64 [R1+0x2610], R6 ;  /* 0x0026100601007387 */ /* 0x000fe40000100a00 */
[----:B------:R-:W-:Y:S02]  /*49050*/  STL.64 [R1+0x2608], R4 ;  /* 0x0026080401007387 */ /* 0x000fe40000100a00 */
[----:B------:R-:W0:Y:S01]  /*49060*/  LDSM.16.MT88.4 R4, [R15+0x34000] ;  /* 0x034000000f04783b */ /* 0x000e220000004200 */
[----:B------:R-:W-:-:S04]  /*49070*/  LEA R14, R14, R19, 0x8 ;  /* 0x000000130e0e7211 */ /* 0x000fc800078e40ff */
[----:B------:R-:W-:Y:S02]  /*49080*/  LOP3.LUT R14, R14, 0x30, R12, 0x78, !PT ;  /* 0x000000300e0e7812 */ /* 0x000fe400078e780c */
[----:B0-----:R-:W-:Y:S01]  /*49090*/  MOV R27, R4 ;  /* 0x00000004001b7202 */ /* 0x001fe20000000f00 */
[----:B------:R-:W-:Y:S01]  /*490a0*/  IMAD.MOV.U32 R26, RZ, RZ, R5 ;  /* 0x000000ffff1a7224 */ /* 0x000fe200078e0005 */
[----:B------:R-:W-:Y:S01]  /*490b0*/  MOV R25, R6 ;  /* 0x0000000600197202 */ /* 0x000fe20000000f00 */
[----:B------:R-:W-:Y:S02]  /*490c0*/  IMAD.MOV.U32 R24, RZ, RZ, R7 ;  /* 0x000000ffff187224 */ /* 0x000fe400078e0007 */
[----:B------:R-:W0:Y:S01]  /*490d0*/  LDSM.16.MT88.4 R4, [R15+0x34080] ;  /* 0x034080000f04783b */ /* 0x000e220000004200 */
[----:B------:R-:W-:Y:S02]  /*490e0*/  IMAD R14, R13, 0x400, R14 ;  /* 0x000004000d0e7824 */ /* 0x000fe400078e020e */
[----:B------:R-:W1:Y:S03]  /*490f0*/  S2R R13, SR_TID.X ;  /* 0x00000000000d7919 */ /* 0x000e660000002100 */
[----:B------:R-:W-:-:S05]  /*49100*/  LOP3.LUT R14, R14, 0x40, RZ, 0x3c, !PT ;  /* 0x000000400e0e7812 */ /* 0x000fca00078e3cff */
[----:B------:R1:W2:Y:S01]  /*49110*/  LDSM.16.M88.4 R8, [R14+0x40300] ;  /* 0x040300000e08783b */ /* 0x0002a20000000200 */
        /* <DEDUP_REMOVED lines=8> */
[----:B------:R0:W3:Y:S01]  /*491a0*/  LDSM.16.MT88.4 R20, [R15+0x34180] ;  /* 0x034180000f14783b */ /* 0x0000e20000004200 */
[----:B-1----:R-:W-:-:S02]  /*491b0*/  LOP3.LUT R14, R13, 0x10, RZ, 0xc0, !PT ;  /* 0x000000100d0e7812 */ /* 0x002fc400078ec0ff */
[C---:B0-----:R-:W-:Y:S01]  /*491c0*/  LOP3.LUT R15, R13.reuse, 0x7, RZ, 0xc0, !PT ;  /* 0x000000070d0f7812 */ /* 0x041fe200078ec0ff */
[----:B------:R-:W-:-:S04]  /*491d0*/  SHF.L.U32 R13, R13, 0x1, RZ ;  /* 0x000000010d0d7819 */ /* 0x000fc800000006ff */
[----:B------:R-:W-:Y:S02]  /*491e0*/  IMAD R15, R15, 0x210, RZ ;  /* 0x000002100f0f7824 */ /* 0x000fe400078e02ff */
[----:B------:R-:W-:-:S03]  /*491f0*/  IMAD.SHL.U32 R14, R14, 0x100, RZ ;  /* 0x000001000e0e7824 */ /* 0x000fc600078e00ff */
[----:B------:R-:W-:-:S04]  /*49200*/  LOP3.LUT R15, R15, 0x10, R13, 0x78, !PT ;  /* 0x000000100f0f7812 */ /* 0x000fc800078e780d */
[----:B------:R-:W-:Y:S01]  /*49210*/  LOP3.LUT R15, R15, R14, RZ, 0xfc, !PT ;  /* 0x0000000e0f0f7212 */ /* 0x000fe200078efcff */
[----:B--2---:R-:W-:Y:S03]  /*49220*/  STL [R1+0x2564], R10 ;  /* 0x0025640a01007387 */ /* 0x004fe60000100800 */
[----:B------:R-:W-:Y:S01]  /*49230*/  LOP3.LUT R15, R15, 0x20, RZ, 0x3c, !PT ;  /* 0x000000200f0f7812 */ /* 0x000fe200078e3cff */
[----:B------:R0:W-:Y:S01]  /*49240*/  STL [R1+0x2560], R11 ;  /* 0x0025600b01007387 */ /* 0x0001e20000100800 */
[----:B---3--:R-:W-:Y:S01]  /*49250*/  MOV R3, R20 ;  /* 0x0000001400037202 */ /* 0x008fe20000000f00 */
[----:B------:R-:W-:Y:S01]  /*49260*/  IMAD.MOV.U32 R28, RZ, RZ, R21 ;  /* 0x000000ffff1c7224 */ /* 0x000fe200078e0015 */
[----:B0-----:R-:W-:Y:S01]  /*49270*/  MOV R11, R22 ;  /* 0x00000016000b7202 */ /* 0x001fe20000000f00 */
[----:B------:R-:W-:Y:S02]  /*49280*/  IMAD.MOV.U32 R10, RZ, RZ, R23 ;  /* 0x000000ffff0a7224 */ /* 0x000fe400078e0017 */
[----:B------:R-:W0:Y:S04]  /*49290*/  LDSM.16.MT88.4 R20, [R15+0x34000] ;  /* 0x034000000f14783b */ /* 0x000e280000004200 */
[----:B------:R0:W-:Y:S01]  /*492a0*/  STL [R1+0x277c], R4 ;  /* 0x00277c0401007387 */ /* 0x0001e20000100800 */
[----:B------:R1:W-:Y:S02]  /*492b0*/  STL [R1+0x2778], R5 ;  /* 0x0027780501007387 */ /* 0x0003e40000100800 */
[----:B------:R2:W-:Y:S02]  /*492c0*/  STL [R1+0x2774], R6 ;  /* 0x0027740601007387 */ /* 0x0005e40000100800 */
[----:B------:R3:W-:Y:S01]  /*492d0*/  STL [R1+0x2770], R7 ;  /* 0x0027700701007387 */ /* 0x0007e20000100800 */
[----:B------:R-:W-:Y:S01]  /*492e0*/  STL [R1+0x278c], R10 ;  /* 0x00278c0a01007387 */ /* 0x000fe20000100800 */
[----:B------:R-:W-:Y:S01]  /*492f0*/  STL [R1+0x2788], R11 ;  /* 0x0027880b01007387 */ /* 0x000fe20000100800 */
[----:B0-----:R-:W-:Y:S01]  /*49300*/  MOV R4, R20 ;  /* 0x0000001400047202 */ /* 0x001fe20000000f00 */
[----:B-1----:R-:W-:Y:S01]  /*49310*/  IMAD.MOV.U32 R5, RZ, RZ, R21 ;  /* 0x000000ffff057224 */ /* 0x002fe200078e0015 */
[----:B--2---:R-:W-:Y:S01]  /*49320*/  MOV R6, R22 ;  /* 0x0000001600067202 */ /* 0x004fe20000000f00 */
[----:B---3--:R-:W-:-:S02]  /*49330*/  IMAD.MOV.U32 R7, RZ, RZ, R23 ;  /* 0x000000ffff077224 */ /* 0x008fc400078e0017 */
[----:B------:R-:W0:Y:S04]  /*49340*/  LDSM.16.MT88.4 R20, [R15+0x34080] ;  /* 0x034080000f14783b */ /* 0x000e280000004200 */
[----:B------:R-:W-:Y:S01]  /*49350*/  STL [R1+0x2784], R28 ;  /* 0x0027841c01007387 */ /* 0x000fe20000100800 */
[----:B------:R-:W-:Y:S02]  /*49360*/  STL [R1+0x2780], R3 ;  /* 0x0027800301007387 */ /* 0x000fe40000100800 */
[----:B------:R-:W-:Y:S01]  /*49370*/  STL [R1+0x279c], R7 ;  /* 0x00279c0701007387 */ /* 0x000fe20000100800 */
[----:B------:R-:W1:Y:S01]  /*49380*/  S2R R13, SR_TID.X ;  /* 0x00000000000d7919 */ /* 0x000e620000002100 */
[----:B------:R-:W-:Y:S02]  /*49390*/  STL [R1+0x2798], R6 ;  /* 0x0027980601007387 */ /* 0x000fe40000100800 */
[----:B------:R-:W-:Y:S02]  /*493a0*/  STL [R1+0x2794], R5 ;  /* 0x0027940501007387 */ /* 0x000fe40000100800 */
[----:B------:R-:W-:Y:S02]  /*493b0*/  STL [R1+0x2790], R4 ;  /* 0x0027900401007387 */ /* 0x000fe40000100800 */
[----:B------:R-:W2:Y:S04]  /*493c0*/  LDSM.16.MT88.4 R4, [R15+0x34100] ;  /* 0x034100000f04783b */ /* 0x000ea80000004200 */
[----:B0-----:R-:W-:Y:S01]  /*493d0*/  STL.64 [R1+0x60], R20 ;  /* 0x0000601401007387 */ /* 0x001fe20000100a00 */
[----:B------:R-:W-:Y:S02]  /*493e0*/  STL.64 [R1+0x68], R22 ;  /* 0x0000681601007387 */ /* 0x000fe40000100a00 */
[----:B------:R0:W3:Y:S01]  /*493f0*/  LDSM.16.MT88.4 R20, [R15+0x34180] ;  /* 0x034180000f14783b */ /* 0x0000e20000004200 */
[----:B-1----:R-:W-:-:S02]  /*49400*/  LOP3.LUT R14, R13, 0x10, RZ, 0xc0, !PT ;  /* 0x000000100d0e7812 */ /* 0x002fc400078ec0ff */
[C---:B0-----:R-:W-:Y:S01]  /*49410*/  LOP3.LUT R15, R13.reuse, 0x7, RZ, 0xc0, !PT ;  /* 0x000000070d0f7812 */ /* 0x041fe200078ec0ff */
[----:B------:R-:W-:-:S04]  /*49420*/  SHF.L.U32 R13, R13, 0x1, RZ ;  /* 0x000000010d0d7819 */ /* 0x000fc800000006ff */
[----:B------:R-:W-:Y:S02]  /*49430*/  IMAD R15, R15, 0x210, RZ ;  /* 0x000002100f0f7824 */ /* 0x000fe400078e02ff */
[----:B------:R-:W-:-:S03]  /*49440*/  IMAD.SHL.U32 R14, R14, 0x100, RZ ;  /* 0x000001000e0e7824 */ /* 0x000fc600078e00ff */
[----:B------:R-:W-:-:S04]  /*49450*/  LOP3.LUT R15, R15, 0x10, R13, 0x78, !PT ;  /* 0x000000100f0f7812 */ /* 0x000fc800078e780d */
[----:B------:R-:W-:Y:S02]  /*49460*/  LOP3.LUT R15, R15, R14, RZ, 0xfc, !PT ;  /* 0x0000000e0f0f7212 */ /* 0x000fe400078efcff */
[----:B--2---:R-:W-:Y:S02]  /*49470*/  MOV R10, R4 ;  /* 0x00000004000a7202 */ /* 0x004fe40000000f00 */
[----:B------:R-:W-:Y:S01]  /*49480*/  LOP3.LUT R15, R15, 0x40, RZ, 0x3c, !PT ;  /* 0x000000400f0f7812 */ /* 0x000fe200078e3cff */
[----:B------:R-:W-:Y:S01]  /*49490*/  IMAD.MOV.U32 R11, RZ, RZ, R5 ;  /* 0x000000ffff0b7224 */ /* 0x000fe200078e0005 */
[----:B------:R-:W-:Y:S01]  /*494a0*/  MOV R28, R6 ;  /* 0x00000006001c7202 */ /* 0x000fe20000000f00 */
[----:B------:R-:W-:Y:S01]  /*494b0*/  IMAD.MOV.U32 R3, RZ, RZ, R7 ;  /* 0x000000ffff037224 */ /* 0x000fe200078e0007 */
[----:B---3--:R-:W-:Y:S01]  /*494c0*/  MOV R7, R20 ;  /* 0x0000001400077202 */ /* 0x008fe20000000f00 */
[----:B------:R-:W-:Y:S01]  /*494d0*/  IMAD.MOV.U32 R6, RZ, RZ, R21 ;  /* 0x000000ffff067224 */ /* 0x000fe200078e0015 */
[----:B------:R-:W-:Y:S01]  /*494e0*/  MOV R5, R22 ;  /* 0x0000001600057202 */ /* 0x000fe20000000f00 */
[----:B------:R-:W-:-:S02]  /*494f0*/  IMAD.MOV.U32 R4, RZ, RZ, R23 ;  /* 0x000000ffff047224 */ /* 0x000fc400078e0017 */
[----:B------:R-:W0:Y:S04]  /*49500*/  LDSM.16.MT88.4 R20, [R15+0x34000] ;  /* 0x034000000f14783b */ /* 0x000e280000004200 */
[----:B------:R0:W-:Y:S01]  /*49510*/  STL [R1+0x27ac], R3 ;  /* 0x0027ac0301007387 */ /* 0x0001e20000100800 */
[----:B------:R1:W-:Y:S02]  /*49520*/  STL [R1+0x27a8], R28 ;  /* 0x0027a81c01007387 */ /* 0x0003e40000100800 */
[----:B------:R2:W-:Y:S02]  /*49530*/  STL [R1+0x27a4], R11 ;  /* 0x0027a40b01007387 */ /* 0x0005e40000100800 */
[----:B------:R3:W-:Y:S01]  /*49540*/  STL [R1+0x27a0], R10 ;  /* 0x0027a00a01007387 */ /* 0x0007e20000100800 */
[----:B0-----:R-:W-:Y:S01]  /*49550*/  MOV R3, R20 ;  /* 0x0000001400037202 */ /* 0x001fe20000000f00 */
[----:B-1----:R-:W-:Y:S01]  /*49560*/  IMAD.MOV.U32 R28, RZ, RZ, R21 ;  /* 0x000000ffff1c7224 */ /* 0x002fe200078e0015 */
[----:B--2---:R-:W-:Y:S01]  /*49570*/  MOV R11, R22 ;  /* 0x00000016000b7202 */ /* 0x004fe20000000f00 */
[----:B---3--:R-:W-:-:S02]  /*49580*/  IMAD.MOV.U32 R10, RZ, RZ, R23 ;  /* 0x000000ffff0a7224 */ /* 0x008fc400078e0017 */
[----:B------:R-:W0:Y:S04]  /*49590*/  LDSM.16.MT88.4 R20, [R15+0x34080] ;  /* 0x034080000f14783b */ /* 0x000e280000004200 */
[----:B------:R0:W-:Y:S01]  /*495a0*/  STL [R1+0x27bc], R4 ;  /* 0x0027bc0401007387 */ /* 0x0001e20000100800 */
[----:B------:R1:W-:Y:S02]  /*495b0*/  STL [R1+0x27b8], R5 ;  /* 0x0027b80501007387 */ /* 0x0003e40000100800 */
[----:B------:R2:W-:Y:S02]  /*495c0*/  STL [R1+0x27b4], R6 ;  /* 0x0027b40601007387 */ /* 0x0005e40000100800 */
[----:B------:R3:W-:Y:S01]  /*495d0*/  STL [R1+0x27b0], R7 ;  /* 0x0027b00701007387 */ /* 0x0007e20000100800 */
[----:B------:R-:W-:Y:S01]  /*495e0*/  STL [R1+0x27cc], R10 ;  /* 0x0027cc0a01007387 */ /* 0x000fe20000100800 */
[----:B0-----:R-:W-:Y:S01]  /*495f0*/  MOV R4, R20 ;  /* 0x0000001400047202 */ /* 0x001fe20000000f00 */
[----:B-1----:R-:W-:Y:S01]  /*49600*/  IMAD.MOV.U32 R5, RZ, RZ, R21 ;  /* 0x000000ffff057224 */ /* 0x002fe200078e0015 */
[----:B--2---:R-:W-:Y:S01]  /*49610*/  MOV R6, R22 ;  /* 0x0000001600067202 */ /* 0x004fe20000000f00 */
[----:B---3--:R-:W-:-:S02]  /*49620*/  IMAD.MOV.U32 R7, RZ, RZ, R23 ;  /* 0x000000ffff077224 */ /* 0x008fc400078e0017 */
[----:B------:R-:W-:Y:S02]  /*49630*/  LDSM.16.MT88.4 R20, [R15+0x34100] ;  /* 0x034100000f14783b */ /* 0x000fe40000004200 */
[----:B------:R-:W0:Y:S02]  /*49640*/  LDSM.16.MT88.4 R12, [R15+0x34180] ;  /* 0x034180000f0c783b */ /* 0x000e240000004200 */
[----:B------:R-:W-:Y:S02]  /*49650*/  STL [R1+0x27c8], R11 ;  /* 0x0027c80b01007387 */ /* 0x000fe40000100800 */
[----:B------:R-:W-:Y:S02]  /*49660*/  STL [R1+0x27c4], R28 ;  /* 0x0027c41c01007387 */ /* 0x000fe40000100800 */
[----:B------:R-:W-:Y:S02]  /*49670*/  STL [R1+0x27c0], R3 ;  /* 0x0027c00301007387 */ /* 0x000fe40000100800 */
[----:B------:R0:W-:Y:S01]  /*49680*/  STL [R1+0x27dc], R7 ;  /* 0x0027dc0701007387 */ /* 0x0001e20000100800 */
[----:B------:R1:W-:Y:S01]  /*49690*/  STL [R1+0x27d8], R6 ;  /* 0x0027d80601007387 */ /* 0x0003e20000100800 */
[----:B------:R2:W-:Y:S02]  /*496a0*/  STL [R1+0x27d4], R5 ;  /* 0x0027d40501007387 */ /* 0x0005e40000100800 */
[----:B------:R3:W-:Y:S01]  /*496b0*/  STL [R1+0x27d0], R4 ;  /* 0x0027d00401007387 */ /* 0x0007e20000100800 */
[----:B0-----:R-:W-:Y:S01]  /*496c0*/  MOV R7, R12 ;  /* 0x0000000c00077202 */ /* 0x001fe20000000f00 */
[----:B-1----:R-:W-:Y:S01]  /*496d0*/  IMAD.MOV.U32 R6, RZ, RZ, R13 ;  /* 0x000000ffff067224 */ /* 0x002fe200078e000d */
[----:B--2---:R-:W-:Y:S01]  /*496e0*/  MOV R5, R14 ;  /* 0x0000000e00057202 */ /* 0x004fe20000000f00 */
[----:B---3--:R-:W-:-:S02]  /*496f0*/  IMAD.MOV.U32 R4, RZ, RZ, R15 ;  /* 0x000000ffff047224 */ /* 0x008fc400078e000f */
[----:B------:R-:W0:Y:S01]  /*49700*/  LDSM.16.MT88.4 R12, [R0+0x34000] ;  /* 0x03400000000c783b */ /* 0x000e220000004200 */
[----:B------:R-:W-:Y:S01]  /*49710*/  MOV R10, R20 ;  /* 0x00000014000a7202 */ /* 0x000fe20000000f00 */
[----:B------:R-:W-:Y:S01]  /*49720*/  IMAD.MOV.U32 R11, RZ, RZ, R21 ;  /* 0x000000ffff0b7224 */ /* 0x000fe200078e0015 */
[----:B------:R-:W-:Y:S01]  /*49730*/  MOV R28, R22 ;  /* 0x00000016001c7202 */ /* 0x000fe20000000f00 */
[----:B------:R-:W-:Y:S02]  /*49740*/  IMAD.MOV.U32 R3, RZ, RZ, R23 ;  /* 0x000000ffff037224 */ /* 0x000fe400078e0017 */
[----:B------:R-:W-:Y:S04]  /*49750*/  LDSM.16.MT88.4 R20, [R0+0x34100] ;  /* 0x034100000014783b */ /* 0x000fe80000004200 */
[----:B0-----:R0:W-:Y:S01]  /*49760*/  STL.64 [R1+0x2630], R14 ;  /* 0x0026300e01007387 */ /* 0x0011e20000100a00 */
[----:B------:R1:W-:Y:S01]  /*49770*/  STL.64 [R1+0x2628], R12 ;  /* 0x0026280c01007387 */ /* 0x0003e20000100a00 */
[----:B0-----:R-:W-:-:S02]  /*49780*/  MOV R14, R17 ;  /* 0x00000011000e7202 */ /* 0x001fc40000000f00 */
[----:B-1----:R-:W-:Y:S01]  /*49790*/  MOV R12, R19 ;  /* 0x00000013000c7202 */ /* 0x002fe20000000f00 */
[----:B------:R-:W-:Y:S01]  /*497a0*/  IMAD.MOV.U32 R13, RZ, RZ, R18 ;  /* 0x000000ffff0d7224 */ /* 0x000fe200078e0012 */
[----:B------:R-:W-:Y:S02]  /*497b0*/  MOV R15, R16 ;  /* 0x00000010000f7202 */ /* 0x000fe40000000f00 */
[----:B------:R-:W0:Y:S04]  /*497c0*/  LDSM.16.MT88.4 R16, [R0+0x34080] ;  /* 0x034080000010783b */ /* 0x000e280000004200 */
[----:B0-----:R-:W-:Y:S01]  /*497d0*/  STL.64 [R1+0x2620], R18 ;  /* 0x0026201201007387 */ /* 0x001fe20000100a00 */
[----:B------:R0:W-:Y:S03]  /*497e0*/  STL.64 [R1+0x2618], R16 ;  /* 0x0026181001007387 */ /* 0x0001e60000100a00 */
[----:B0-----:R-:W2:Y:S01]  /*497f0*/  LDL.LU R16, [R1+0x190] ;  /* 0x0001900001107983 */ /* 0x001ea20000300800 */
[----:B------:R-:W2:Y:S02]  /*49800*/  LDL.LU R17, [R1+0x194] ;  /* 0x0001940001117983 */ /* 0x000ea40000300800 */
[----:B------:R-:W2:Y:S02]  /*49810*/  LDL.LU R18, [R1+0x198] ;  /* 0x0001980001127983 */ /* 0x000ea40000300800 */
[----:B------:R-:W2:Y:S01]  /*49820*/  LDL.LU R19, [R1+0x19c] ;  /* 0x00019c0001137983 */ /* 0x000ea20000300800 */
[----:B------:R0:W-:Y:S01]  /*49830*/  STL.64 [R1+0x2640], R22 ;  /* 0x0026401601007387 */ /* 0x0001e20000100a00 */
[----:B------:R1:W-:Y:S01]  /*49840*/  STL.64 [R1+0x2638], R20 ;  /* 0x0026381401007387 */ /* 0x0003e20000100a00 */
[----:B0-----:R-:W-:Y:S01]  /*49850*/  MOV R22, R25 ;  /* 0x0000001900167202 */ /* 0x001fe20000000f00 */
[----:B-1----:R-:W-:Y:S01]  /*49860*/  IMAD.MOV.U32 R20, RZ, RZ, R27 ;  /* 0x000000ffff147224 */ /* 0x002fe200078e001b */
[----:B------:R-:W-:Y:S01]  /*49870*/  MOV R21, R26 ;  /* 0x0000001a00157202 */ /* 0x000fe20000000f00 */
[----:B------:R-:W-:-:S02]  /*49880*/  IMAD.MOV.U32 R23, RZ, RZ, R24 ;  /* 0x000000ffff177224 */ /* 0x000fc400078e0018 */
[----:B------:R-:W0:Y:S04]  /*49890*/  LDSM.16.MT88.4 R24, [R0+0x34180] ;  /* 0x034180000018783b */ /* 0x000e280000004200 */
[----:B0-----:R-:W-:Y:S01]  /*498a0*/  STL.64 [R1+0x2650], R26 ;  /* 0x0026501a01007387 */ /* 0x001fe20000100a00 */
[----:B------:R0:W-:Y:S03]  /*498b0*/  STL.64 [R1+0x2648], R24 ;  /* 0x0026481801007387 */ /* 0x0001e60000100a00 */
[----:B0-----:R-:W3:Y:S01]  /*498c0*/  LDL.LU R24, [R1+0x1a0] ;  /* 0x0001a00001187983 */ /* 0x001ee20000300800 */
[----:B------:R-:W3:Y:S01]  /*498d0*/  LDL.LU R25, [R1+0x1a4] ;  /* 0x0001a40001197983 */ /* 0x000ee20000300800 */
[----:B------:R-:W-:-:S02]  /*498e0*/  MOV R26, R29 ;  /* 0x0000001d001a7202 */ /* 0x000fc40000000f00 */
[----:B------:R-:W-:Y:S01]  /*498f0*/  MOV R27, R2 ;  /* 0x00000002001b7202 */ /* 0x000fe20000000f00 */
[-C--:B--2---:R-:W-:Y:S08]  /*49900*/  HMMA.16816.F32 R12, R12, R8.reuse, R16 ;  /* 0x000000080c0c723c */ /* 0x084ff00000001810 */
[----:B---3--:R-:W-:Y:S11]  /*49910*/  HMMA.16816.F32 R20, R20, R8, R24 ;  /* 0x000000081414723c */ /* 0x008ff60000001818 */
[----:B------:R-:W-:Y:S11]  /*49920*/  @!UPT UIADD3 URZ, URZ, URZ, URZ ;  /* 0x0000003f3f3ff290 */ /* 0x000ff6000fffe03f */
[----:B------:R-:W-:Y:S01]  /*49930*/  @!UPT UIADD3 URZ, URZ, URZ, URZ ;  /* 0x0000003f3f3ff290 */ /* 0x000fe2000fffe03f */
[----:B------:R-:W-:Y:S01]  /*49940*/  STL.64 [R1+0x1a0], R20 ;  /* 0x0001a01401007387 */ /* 0x000fe20000100a00 */
[----:B------:R-:W-:Y:S02]  /*49950*/  STL.64 [R1+0x1a8], R22 ;  /* 0x0001a81601007387 */ /* 0x000fe40000100a00 */
[----:B------:R0:W-:Y:S02]  /*49960*/  STL.64 [R1+0x190], R12 ;  /* 0x0001900c01007387 */ /* 0x0001e40000100a00 */
[----:B------:R-:W2:Y:S01]  /*49970*/  LDL.LU R16, [R1+0xe0] ;  /* 0x0000e00001107983 */ /* 0x000ea20000300800 */
[----:B------:R-:W2:Y:S01]  /*49980*/  LDL.LU R17, [R1+0xe4] ;  /* 0x0000e40001117983 */ /* 0x000ea20000300800 */
[----:B------:R-:W3:Y:S02]  /*49990*/  LDL.LU R18, [R1+0xe8] ;  /* 0x0000e80001127983 */ /* 0x000ee40000300800 */
[----:B------:R-:W3:Y:S02]  /*499a0*/  LDL.LU R19, [R1+0xec] ;  /* 0x0000ec0001137983 */ /* 0x000ee40000300800 */
[----:B------:R-:W-:Y:S01]  /*499b0*/  IMAD.MOV.U32 R29, RZ, RZ, R14 ;  /* 0x000000ffff1d7224 */ /* 0x000fe200078e000e */
[----:B------:R-:W-:-:S02]  /*499c0*/  MOV R2, R15 ;  /* 0x0000000f00027202 */ /* 0x000fc40000000f00 */
[----:B------:R-:W-:Y:S01]  /*499d0*/  MOV R14, R5 ;  /* 0x00000005000e7202 */ /* 0x000fe20000000f00 */
[----:B------:R-:W-:Y:S01]  /*499e0*/  MOV R15, R4 ;  /* 0x00000004000f7202 */ /* 0x000fe20000000f00 */
[----:B0-----:R-:W-:Y:S01]  /*499f0*/  MOV R12, R7 ;  /* 0x00000007000c7202 */ /* 0x001fe20000000f00 */
[----:B------:R-:W-:Y:S01]  /*49a00*/  IMAD.MOV.U32 R13, RZ, RZ, R6 ;  /* 0x000000ffff0d7224 */ /* 0x000fe200078e0006 */
[----:B---3--:R-:W-:Y:S01]  /*49a10*/  STL.64 [R1+0x2660], R18 ;  /* 0x0026601201007387 */ /* 0x008fe20000100a00 */
[----:B--2---:R-:W-:Y:S02]  /*49a20*/  STL.64 [R1+0x2658], R16 ;  /* 0x0026581001007387 */ /* 0x004fe40000100a00 */
[----:B------:R-:W2:Y:S02]  /*49a30*/  LDL.LU R7, [R1+0x27dc] ;  /* 0x0027dc0001077983 */ /* 0x000ea40000300800 */
[----:B------:R-:W3:Y:S01]  /*49a40*/  LDL.LU R6, [R1+0x27d8] ;  /* 0x0027d80001067983 */ /* 0x000ee20000300800 */
[----:B------:R-:W4:Y:S01]  /*49a50*/  LDL.LU R5, [R1+0x27d4] ;  /* 0x0027d40001057983 */ /* 0x000f220000300800 */
[----:B------:R-:W4:Y:S02]  /*49a60*/  LDL.LU R4, [R1+0x27d0] ;  /* 0x0027d00001047983 */ /* 0x000f240000300800 */
[----:B------:R2:W-:Y:S02]  /*49a70*/  STL.64 [R1+0x2670], R14 ;  /* 0x0026700e01007387 */ /* 0x0005e40000100a00 */
[----:B------:R4:W-:Y:S01]  /*49a80*/  STL.64 [R1+0x2668], R12 ;  /* 0x0026680c01007387 */ /* 0x0009e20000100a00 */
[----:B------:R-:W4:Y:S01]  /*49a90*/  LDL.LU R20, [R1+0xf0] ;  /* 0x0000f00001147983 */ /* 0x000f220000300800 */
[----:B------:R-:W4:Y:S02]  /*49aa0*/  LDL.LU R21, [R1+0xf4] ;  /* 0x0000f40001157983 */ /* 0x000f240000300800 */
[----:B------:R-:W4:Y:S02]  /*49ab0*/  LDL.LU R22, [R1+0xf8] ;  /* 0x0000f80001167983 */ /* 0x000f240000300800 */
[----:B------:R-:W4:Y:S02]  /*49ac0*/  LDL.LU R23, [R1+0xfc] ;  /* 0x0000fc0001177983 */ /* 0x000f240000300800 */
[----:B------:R-:W-:Y:S01]  /*49ad0*/  IMAD.MOV.U32 R24, RZ, RZ, R10 ;  /* 0x000000ffff187224 */ /* 0x000fe200078e000a */
[----:B------:R-:W-:Y:S01]  /*49ae0*/  MOV R26, R28 ;  /* 0x0000001c001a7202 */ /* 0x000fe20000000f00 */
[----:B------:R-:W-:Y:S01]  /*49af0*/  IMAD.MOV.U32 R27, RZ, RZ, R3 ;  /* 0x000000ffff1b7224 */ /* 0x000fe200078e0003 */
[----:B------:R-:W-:-:S02]  /*49b00*/  MOV R25, R11 ;  /* 0x0000000b00197202 */ /* 0x000fc40000000f00 */
[----:B--2---:R-:W-:Y:S01]  /*49b10*/  MOV R15, R7 ;  /* 0x00000007000f7202 */ /* 0x004fe20000000f00 */
[----:B---3--:R-:W-:Y:S01]  /*49b20*/  IMAD.MOV.U32 R14, RZ, RZ, R6 ;  /* 0x000000ffff0e7224 */ /* 0x008fe200078e0006 */
[----:B----4-:R-:W-:Y:S01]  /*49b30*/  STL.64 [R1+0x2680], R22 ;  /* 0x0026801601007387 */ /* 0x010fe20000100a00 */
[----:B------:R0:W-:Y:S02]  /*49b40*/  STL.64 [R1+0x2678], R20 ;  /* 0x0026781401007387 */ /* 0x0001e40000100a00 */
[----:B------:R-:W2:Y:S02]  /*49b50*/  LDL.LU R10, [R1+0x27cc] ;  /* 0x0027cc00010a7983 */ /* 0x000ea40000300800 */
[----:B------:R-:W3:Y:S01]  /*49b60*/  LDL.LU R11, [R1+0x27c8] ;  /* 0x0027c800010b7983 */ /* 0x000ee20000300800 */
[----:B------:R-:W4:Y:S01]  /*49b70*/  LDL.LU R28, [R1+0x27c4] ;  /* 0x0027c400011c7983 */ /* 0x000f220000300800 */
[----:B------:R-:W4:Y:S02]  /*49b80*/  LDL.LU R3, [R1+0x27c0] ;  /* 0x0027c00001037983 */ /* 0x000f240000300800 */
[----:B------:R2:W-:Y:S02]  /*49b90*/  STL.64 [R1+0x2690], R26 ;  /* 0x0026901a01007387 */ /* 0x0005e40000100a00 */
[----:B------:R4:W-:Y:S01]  /*49ba0*/  STL.64 [R1+0x2688], R24 ;  /* 0x0026881801007387 */ /* 0x0009e20000100a00 */
[----:B------:R-:W-:-:S02]  /*49bb0*/  MOV R12, R4 ;  /* 0x00000004000c7202 */ /* 0x000fc40000000f00 */
[----:B------:R-:W-:Y:S01]  /*49bc0*/  MOV R13, R5 ;  /* 0x00000005000d7202 */ /* 0x000fe20000000f00 */
[----:B------:R-:W4:Y:S01]  /*49bd0*/  LDL.LU R4, [R1+0x27bc] ;  /* 0x0027bc0001047983 */ /* 0x000f220000300800 */
[----:B------:R-:W4:Y:S02]  /*49be0*/  LDL.LU R5, [R1+0x27b8] ;  /* 0x0027b80001057983 */ /* 0x000f240000300800 */
[----:B------:R-:W4:Y:S02]  /*49bf0*/  LDL.LU R6, [R1+0x27b4] ;  /* 0x0027b40001067983 */ /* 0x000f240000300800 */
[----:B------:R-:W4:Y:S01]  /*49c00*/  LDL.LU R7, [R1+0x27b0] ;  /* 0x0027b00001077983 */ /* 0x000f220000300800 */
[----:B------:R-:W-:Y:S01]  /*49c10*/  STL.64 [R1+0x26a0], R14 ;  /* 0x0026a00e01007387 */ /* 0x000fe20000100a00 */
[----:B------:R1:W-:Y:S02]  /*49c20*/  STL.64 [R1+0x2698], R12 ;  /* 0x0026980c01007387 */ /* 0x0003e40000100a00 */
[----:B0-----:R-:W4:Y:S02]  /*49c30*/  LDL.LU R20, [R1+0x110] ;  /* 0x0001100001147983 */ /* 0x001f240000300800 */
[----:B------:R-:W4:Y:S01]  /*49c40*/  LDL.LU R21, [R1+0x114] ;  /* 0x0001140001157983 */ /* 0x000f220000300800 */
[----:B------:R-:W4:Y:S01]  /*49c50*/  LDL.LU R22, [R1+0x118] ;  /* 0x0001180001167983 */ /* 0x000f220000300800 */
[----:B------:R-:W4:Y:S01]  /*49c60*/  LDL.LU R23, [R1+0x11c] ;  /* 0x00011c0001177983 */ /* 0x000f220000300800 */
[----:B--2---:R-:W-:-:S02]  /*49c70*/  MOV R27, R10 ;  /* 0x0000000a001b7202 */ /* 0x004fc40000000f00 */
[----:B---3--:R-:W-:Y:S01]  /*49c80*/  MOV R26, R11 ;  /* 0x0000000b001a7202 */ /* 0x008fe20000000f00 */
[----:B----4-:R-:W-:Y:S01]  /*49c90*/  IMAD.MOV.U32 R25, RZ, RZ, R28 ;  /* 0x000000ffff197224 */ /* 0x010fe200078e001c */
[----:B------:R-:W-:Y:S01]  /*49ca0*/  MOV R24, R3 ;  /* 0x0000000300187202 */ /* 0x000fe20000000f00 */
[----:B------:R0:W-:Y:S01]  /*49cb0*/  STL.64 [R1+0x26b0], R22 ;  /* 0x0026b01601007387 */ /* 0x0001e20000100a00 */
[----:B------:R2:W-:Y:S02]  /*49cc0*/  STL.64 [R1+0x26a8], R20 ;  /* 0x0026a81401007387 */ /* 0x0005e40000100a00 */
[----:B------:R-:W3:Y:S02]  /*49cd0*/  LDL.LU R3, [R1+0x27ac] ;  /* 0x0027ac0001037983 */ /* 0x000ee40000300800 */
[----:B------:R-:W4:Y:S01]  /*49ce0*/  LDL.LU R28, [R1+0x27a8] ;  /* 0x0027a800011c7983 */ /* 0x000f220000300800 */
[----:B------:R-:W3:Y:S01]  /*49cf0*/  LDL.LU R11, [R1+0x27a4] ;  /* 0x0027a400010b7983 */ /* 0x000ee20000300800 */
[----:B------:R-:W3:Y:S02]  /*49d00*/  LDL.LU R10, [R1+0x27a0] ;  /* 0x0027a000010a7983 */ /* 0x000ee40000300800 */
[----:B------:R-:W-:Y:S02]  /*49d10*/  STL.64 [R1+0x26c0], R26 ;  /* 0x0026c01a01007387 */ /* 0x000fe40000100a00 */
[----:B------:R3:W-:Y:S01]  /*49d20*/  STL.64 [R1+0x26b8], R24 ;  /* 0x0026b81801007387 */ /* 0x0007e20000100a00 */
[----:B-1----:R-:W3:Y:S01]  /*49d30*/  LDL.LU R12, [R1+0x120] ;  /* 0x00012000010c7983 */ /* 0x002ee20000300800 */
[----:B------:R-:W3:Y:S02]  /*49d40*/  LDL.LU R13, [R1+0x124] ;  /* 0x00012400010d7983 */ /* 0x000ee40000300800 */
[----:B------:R-:W3:Y:S02]  /*49d50*/  LDL.LU R14, [R1+0x128] ;  /* 0x00012800010e7983 */ /* 0x000ee40000300800 */
[----:B------:R-:W3:Y:S01]  /*49d60*/  LDL.LU R15, [R1+0x12c] ;  /* 0x00012c00010f7983 */ /* 0x000ee20000300800 */
[----:B0-----:R-:W-:Y:S01]  /*49d70*/  MOV R22, R5 ;  /* 0x0000000500167202 */ /* 0x001fe20000000f00 */
[----:B--2---:R-:W-:-:S02]  /*49d80*/  IMAD.MOV.U32 R20, RZ, RZ, R7 ;  /* 0x000000ffff147224 */ /* 0x004fc400078e0007 */
[----:B------:R-:W-:Y:S01]  /*49d90*/  IMAD.MOV.U32 R23, RZ, RZ, R4 ;  /* 0x000000ffff177224 */ /* 0x000fe200078e0004 */
[----:B------:R-:W-:Y:S01]  /*49da0*/  MOV R21, R6 ;  /* 0x0000000600157202 */ /* 0x000fe20000000f00 */
[----:B---3--:R-:W-:Y:S01]  /*49db0*/  STL.64 [R1+0x26d0], R14 ;  /* 0x0026d00e01007387 */ /* 0x008fe20000100a00 */
[----:B------:R-:W-:Y:S02]  /*49dc0*/  STL.64 [R1+0x26c8], R12 ;  /* 0x0026c80c01007387 */ /* 0x000fe40000100a00 */
[----:B------:R-:W2:Y:S02]  /*49dd0*/  LDL.LU R7, [R1+0x279c] ;  /* 0x00279c0001077983 */ /* 0x000ea40000300800 */
[----:B------:R-:W3:Y:S01]  /*49de0*/  LDL.LU R6, [R1+0x2798] ;  /* 0x0027980001067983 */ /* 0x000ee20000300800 */
[----:B------:R-:W2:Y:S01]  /*49df0*/  LDL.LU R5, [R1+0x2794] ;  /* 0x0027940001057983 */ /* 0x000ea20000300800 */
[----:B------:R-:W2:Y:S02]  /*49e00*/  LDL.LU R4, [R1+0x2790] ;  /* 0x0027900001047983 */ /* 0x000ea40000300800 */
[----:B------:R-:W-:Y:S02]  /*49e10*/  STL.64 [R1+0x26e0], R22 ;  /* 0x0026e01601007387 */ /* 0x000fe40000100a00 */
[----:B------:R-:W-:Y:S01]  /*49e20*/  STL.64 [R1+0x26d8], R20 ;  /* 0x0026d81401007387 */ /* 0x000fe20000100a00 */
[----:B------:R-:W2:Y:S01]  /*49e30*/  LDL.LU R24, [R1+0x130] ;  /* 0x0001300001187983 */ /* 0x000ea20000300800 */
        /* <DEDUP_REMOVED lines=9> */
[----:B------:R-:W-:-:S02]  /*49ed0*/  MOV R12, R10 ;  /* 0x0000000a000c7202 */ /* 0x000fc40000000f00 */
[----:B------:R-:W-:Y:S01]  /*49ee0*/  MOV R13, R11 ;  /* 0x0000000b000d7202 */ /* 0x000fe20000000f00 */
[----:B----4-:R-:W-:Y:S01]  /*49ef0*/  IMAD.MOV.U32 R14, RZ, RZ, R28 ;  /* 0x000000ffff0e7224 */ /* 0x010fe200078e001c */
[----:B------:R-:W-:Y:S01]  /*49f00*/  MOV R15, R3 ;  /* 0x00000003000f7202 */ /* 0x000fe20000000f00 */
[----:B--2---:R3:W-:Y:S01]  /*49f10*/  STL.64 [R1+0x2710], R26 ;  /* 0x0027101a01007387 */ /* 0x0047e20000100a00 */
[----:B------:R0:W-:Y:S02]  /*49f20*/  STL.64 [R1+0x2708], R24 ;  /* 0x0027081801007387 */ /* 0x0001e40000100a00 */
[----:B------:R-:W2:Y:S02]  /*49f30*/  LDL.LU R10, [R1+0x278c] ;  /* 0x00278c00010a7983 */ /* 0x000ea40000300800 */
[----:B------:R-:W4:Y:S01]  /*49f40*/  LDL.LU R11, [R1+0x2788] ;  /* 0x00278800010b7983 */ /* 0x000f220000300800 */
[----:B------:R-:W4:Y:S01]  /*49f50*/  LDL.LU R28, [R1+0x2784] ;  /* 0x00278400011c7983 */ /* 0x000f220000300800 */
[----:B------:R-:W4:Y:S01]  /*49f60*/  LDL.LU R3, [R1+0x2780] ;  /* 0x0027800001037983 */ /* 0x000f220000300800 */
[----:B---3--:R-:W-:-:S02]  /*49f70*/  MOV R26, R6 ;  /* 0x00000006001a7202 */ /* 0x008fc40000000f00 */
[----:B0-----:R-:W-:Y:S02]  /*49f80*/  MOV R24, R4 ;  /* 0x0000000400187202 */ /* 0x001fe40000000f00 */
[----:B------:R-:W-:Y:S01]  /*49f90*/  MOV R27, R7 ;  /* 0x00000007001b7202 */ /* 0x000fe20000000f00 */
[----:B------:R-:W3:Y:S01]  /*49fa0*/  LDL.LU R4, [R1+0x277c] ;  /* 0x00277c0001047983 */ /* 0x000ee20000300800 */
[----:B------:R-:W-:Y:S02]  /*49fb0*/  IMAD.MOV.U32 R25, RZ, RZ, R5 ;  /* 0x000000ffff197224 */ /* 0x000fe400078e0005 */
[----:B------:R-:W3:Y:S02]  /*49fc0*/  LDL.LU R5, [R1+0x2778] ;  /* 0x0027780001057983 */ /* 0x000ee40000300800 */
[----:B------:R-:W3:Y:S01]  /*49fd0*/  LDL.LU R6, [R1+0x2774] ;  /* 0x0027740001067983 */ /* 0x000ee20000300800 */
[----:B------:R-:W3:Y:S01]  /*49fe0*/  LDL.LU R7, [R1+0x2770] ;  /* 0x0027700001077983 */ /* 0x000ee20000300800 */
[----:B------:R2:W-:Y:S02]  /*49ff0*/  STL.64 [R1+0x2730], R26 ;  /* 0x0027301a01007387 */ /* 0x0005e40000100a00 */
[----:B------:R0:W-:Y:S02]  /*4a000*/  STL.64 [R1+0x2728], R24 ;  /* 0x0027281801007387 */ /* 0x0001e40000100a00 */
[----:B--2---:R-:W-:Y:S01]  /*4a010*/  IMAD.MOV.U32 R27, RZ, RZ, R10 ;  /* 0x000000ffff1b7224 */ /* 0x004fe200078e000a */
[----:B----4-:R-:W-:-:S02]  /*4a020*/  MOV R26, R11 ;  /* 0x0000000b001a7202 */ /* 0x010fc40000000f00 */
[----:B0-----:R-:W-:Y:S01]  /*4a030*/  MOV R25, R28 ;  /* 0x0000001c00197202 */ /* 0x001fe20000000f00 */
[----:B------:R-:W-:Y:S02]  /*4a040*/  IMAD.MOV.U32 R24, RZ, RZ, R3 ;  /* 0x000000ffff187224 */ /* 0x000fe400078e0003 */
[----:B------:R-:W2:Y:S01]  /*4a050*/  LDL.LU R3, [R1+0x276c] ;  /* 0x00276c0001037983 */ /* 0x000ea20000300800 */
[----:B------:R-:W4:Y:S02]  /*4a060*/  LDL.LU R28, [R1+0x2768] ;  /* 0x00276800011c7983 */ /* 0x000f240000300800 */
[----:B------:R-:W-:Y:S02]  /*4a070*/  STL.64 [R1+0x2750], R26 ;  /* 0x0027501a01007387 */ /* 0x000fe40000100a00 */
[----:B------:R-:W-:Y:S01]  /*4a080*/  STL.64 [R1+0x2748], R24 ;  /* 0x0027481801007387 */ /* 0x000fe20000100a00 */
[----:B------:R-:W-:Y:S01]  /*4a090*/  STL.64 [R1+0x2700], R14 ;  /* 0x0027000e01007387 */ /* 0x000fe20000100a00 */
        /* <DEDUP_REMOVED lines=17> */
[----:B---3--:R-:W-:-:S02]  /*4a1b0*/  MOV R24, R7 ;  /* 0x0000000700187202 */ /* 0x008fc40000000f00 */
        /* <DEDUP_REMOVED lines=39> */
[----:B------:R-:W-:Y:S02]  /*4a430*/  MOV R2, R26 ;  /* 0x0000001a00027202 */ /* 0x000fe40000000f00 */
        /* <DEDUP_REMOVED lines=17> */
[----:B------:R-:W3:Y:S01]  /*4a550*/  LDL.LU.64 R14, [R1+0x2700] ;  /* 0x00270000010e7983 */ /* 0x000ee20000300a00 */
[----:B------:R-:W3:Y:S11]  /*4a560*/  LDL.LU.64 R12, [R1+0x26f8] ;  /* 0x0026f800010c7983 */ /* 0x000ef60000300a00 */
        /* <DEDUP_REMOVED lines=8> */
[-C--:B---3--:R-:W-:Y:S01]  /*4a5f0*/  HMMA.16816.F32 R12, R12, R8.reuse, R20 ;  /* 0x000000080c0c723c */ /* 0x088fe20000001814 */
[----:B------:R-:W2:Y:S01]  /*4a600*/  LDL.LU.64 R22, [R1+0x26e0] ;  /* 0x0026e00001167983 */ /* 0x000ea20000300a00 */
[----:B------:R-:W2:Y:S11]  /*4a610*/  LDL.LU.64 R20, [R1+0x26d8] ;  /* 0x0026d80001147983 */ /* 0x000eb60000300a00 */
[----:B------:R-:W-:Y:S10]  /*4a620*/  @!UPT UIADD3 URZ, URZ, URZ, URZ ;  /* 0x0000003f3f3ff290 */ /* 0x000ff4000fffe03f */
[----:B------:R-:W-:Y:S01]  /*4a630*/  STL.64 [R1+0x140], R12 ;  /* 0x0001400c01007387 */ /* 0x000fe20000100a00 */
[----:B------:R0:W-:Y:S03]  /*4a640*/  STL.64 [R1+0x148], R14 ;  /* 0x0001480e01007387 */ /* 0x0001e60000100a00 */
[----:B0-----:R-:W3:Y:S01]  /*4a650*/  LDL.LU.64 R14, [R1+0x26d0] ;  /* 0x0026d000010e7983 */ /* 0x001ee20000300a00 */
[----:B------:R-:W3:Y:S01]  /*4a660*/  LDL.LU.64 R12, [R1+0x26c8] ;  /* 0x0026c800010c7983 */ /* 0x000ee20000300a00 */
[-C--:B--2---:R-:W-:Y:S02]  /*4a670*/  HMMA.16816.F32 R20, R20, R8.reuse, R24 ;  /* 0x000000081414723c */ /* 0x084fe40000001818 */
[----:B------:R-:W3:Y:S01]  /*4a680*/  LDL.LU.64 R26, [R1+0x26c0] ;  /* 0x0026c000011a7983 */ /* 0x000ee20000300a00 */
[----:B------:R-:W3:Y:S11]  /*4a690*/  LDL.LU.64 R24, [R1+0x26b8] ;  /* 0x0026b80001187983 */ /* 0x000ef60000300a00 */
[----:B------:R-:W-:Y:S09]  /*4a6a0*/  @!UPT UIADD3 URZ, URZ, URZ, URZ ;  /* 0x0000003f3f3ff290 */ /* 0x000ff2000fffe03f */
[----:B------:R-:W-:Y:S01]  /*4a6b0*/  STL.64 [R1+0x130], R20 ;  /* 0x0001301401007387 */ /* 0x000fe20000100a00 */
[----:B------:R0:W-:Y:S03]  /*4a6c0*/  STL.64 [R1+0x138], R22 ;  /* 0x0001381601007387 */ /* 0x0001e60000100a00 */
[----:B0-----:R-:W2:Y:S01]  /*4a6d0*/  LDL.LU.64 R22, [R1+0x26b0] ;  /* 0x0026b00001167983 */ /* 0x001ea20000300a00 */
[----:B------:R-:W2:Y:S01]  /*4a6e0*/  LDL.LU.64 R20, [R1+0x26a8] ;  /* 0x0026a80001147983 */ /* 0x000ea20000300a00 */
[-C--:B---3--:R-:W-:Y:S02]  /*4a6f0*/  HMMA.16816.F32 R24, R24, R8.reuse, R12 ;  /* 0x000000081818723c */ /* 0x088fe4000000180c */
[----:B------:R-:W2:Y:S01]  /*4a700*/  LDL.LU.64 R14, [R1+0x26a0] ;  /* 0x0026a000010e7983 */ /* 0x000ea20000300a00 */
[----:B------:R-:W2:Y:S11]  /*4a710*/  LDL.LU.64 R12, [R1+0x2698] ;  /* 0x00269800010c7983 */ /* 0x000eb60000300a00 */
[----:B------:R-:W-:Y:S09]  /*4a720*/  @!UPT UIADD3 URZ, URZ, URZ, URZ ;  /* 0x0000003f3f3ff290 */ /* 0x000ff2000fffe03f */
[----:B------:R-:W-:Y:S01]  /*4a730*/  STL.64 [R1+0x120], R24 ;  /* 0x0001201801007387 */ /* 0x000fe20000100a00 */
[----:B------:R0:W-:Y:S03]  /*4a740*/  STL.64 [R1+0x128], R26 ;  /* 0x0001281a01007387 */ /* 0x0001e60000100a00 */
[----:B0-----:R-:W3:Y:S01]  /*4a750*/  LDL.LU.64 R26, [R1+0x2690] ;  /* 0x00269000011a7983 */ /* 0x001ee20000300a00 */
[----:B------:R-:W3:Y:S01]  /*4a760*/  LDL.LU.64 R24, [R1+0x2688] ;  /* 0x0026880001187983 */ /* 0x000ee20000300a00 */
[-C--:B--2---:R-:W-:Y:S02]  /*4a770*/  HMMA.16816.F32 R12, R12, R8.reuse, R20 ;  /* 0x000000080c0c723c */ /* 0x084fe40000001814 */
[----:B------:R-:W2:Y:S01]  /*4a780*/  LDL.LU.64 R22, [R1+0x2680] ;  /* 0x0026800001167983 */ /* 0x000ea20000300a00 */
[----:B------:R-:W2:Y:S11]  /*4a790*/  LDL.LU.64 R20, [R1+0x2678] ;  /* 0x0026780001147983 */ /* 0x000eb60000300a00 */
[----:B------:R-:W-:Y:S09]  /*4a7a0*/  @!UPT UIADD3 URZ, URZ, URZ, URZ ;  /* 0x0000003f3f3ff290 */ /* 0x000ff2000fffe03f */
[----:B------:R-:W-:Y:S01]  /*4a7b0*/  STL.64 [R1+0x110], R12 ;  /* 0x0001100c01007387 */ /* 0x000fe20000100a00 */
[----:B------:R0:W-:Y:S03]  /*4a7c0*/  STL.64 [R1+0x118], R14 ;  /* 0x0001180e01007387 */ /* 0x0001e60000100a00 */
[----:B0-----:R-:W2:Y:S01]  /*4a7d0*/  LDL.LU.64 R14, [R1+0x2670] ;  /* 0x00267000010e7983 */ /* 0x001ea20000300a00 */
[----:B------:R-:W2:Y:S01]  /*4a7e0*/  LDL.LU.64 R12, [R1+0x2668] ;  /* 0x00266800010c7983 */ /* 0x000ea20000300a00 */
[-C--:B---3--:R-:W-:Y:S01]  /*4a7f0*/  HMMA.16816.F32 R24, R24, R8.reuse, R16 ;  /* 0x000000081818723c */ /* 0x088fe20000001810 */
[----:B------:R-:W3:Y:S01]  /*4a800*/  LDL.LU.64 R18, [R1+0x2660] ;  /* 0x0026600001127983 */ /* 0x000ee20000300a00 */
[----:B------:R-:W3:Y:S11]  /*4a810*/  LDL.LU.64 R16, [R1+0x2658] ;  /* 0x0026580001107983 */ /* 0x000ef60000300a00 */
[----:B------:R-:W-:Y:S10]  /*4a820*/  @!UPT UIADD3 URZ, URZ, URZ, URZ ;  /* 0x0000003f3f3ff290 */ /* 0x000ff4000fffe03f */
        /* <DEDUP_REMOVED lines=12> */
[-C--:B---3--:R-:W-:Y:S01]  /*4a8f0*/  HMMA.16816.F32 R12, R12, R8.reuse, R16 ;  /* 0x000000080c0c723c */ /* 0x088fe20000001810 */
[----:B------:R-:W3:Y:S01]  /*4a900*/  LDL.LU.64 R18, [R1+0x2620] ;  /* 0x0026200001127983 */ /* 0x000ee20000300a00 */
[----:B------:R-:W3:Y:S11]  /*4a910*/  LDL.LU.64 R16, [R1+0x2618] ;  /* 0x0026180001107983 */ /* 0x000ef60000300a00 */
[----:B------:R-:W-:Y:S10]  /*4a920*/  @!UPT UIADD3 URZ, URZ, URZ, URZ ;  /* 0x0000003f3f3ff290 */ /* 0x000ff4000fffe03f */
[----:B------:R0:W-:Y:S01]  /*4a930*/  STL.64 [R1+0xe0], R12 ;  /* 0x0000e00c01007387 */ /* 0x0001e20000100a00 */
[----:B------:R4:W-:Y:S03]  /*4a940*/  STL.64 [R1+0xe8], R14 ;  /* 0x0000e80e01007387 */ /* 0x0009e60000100a00 */
[----:B0-----:R-:W2:Y:S01]  /*4a950*/  LDL.LU R12, [R1+0xc0] ;  /* 0x0000c000010c7983 */ /* 0x001ea20000300800 */
[----:B------:R-:W2:Y:S01]  /*4a960*/  LDL.LU R13, [R1+0xc4] ;  /* 0x0000c400010d7983 */ /* 0x000ea20000300800 */
[----:B---3--:R-:W-:Y:S02]  /*4a970*/  HMMA.16816.F32 R16, R16, R8, R4 ;  /* 0x000000081010723c */ /* 0x008fe40000001804 */
[----:B------:R-:W3:Y:S01]  /*4a980*/  LDL.LU.64 R6, [R1+0x2610] ;  /* 0x0026100001067983 */ /* 0x000ee20000300a00 */
[----:B------:R-:W3:Y:S03]  /*4a990*/  LDL.LU.64 R4, [R1+0x2608] ;  /* 0x0026080001047983 */ /* 0x000ee60000300a00 */
[----:B------:R-:W0:Y:S01]  /*4a9a0*/  S2R R2, SR_TID.X ;  /* 0x0000000000027919 */ /* 0x000e220000002100 */
[----:B----4-:R-:W-:-:S02]  /*4a9b0*/  MOV R14, R28 ;  /* 0x0000001c000e7202 */ /* 0x010fc40000000f00 */
[----:B------:R-:W-:-:S07]  /*4a9c0*/  MOV R15, R3 ;  /* 0x00000003000f7202 */ /* 0x000fce0000000f00 */
[----:B--2---:R-:W-:Y:S01]  /*4a9d0*/  HMMA.16816.F32 R12, R20, R8, R12 ;  /* 0x00000008140c723c */ /* 0x004fe2000000180c */
[C---:B0-----:R-:W-:Y:S02]  /*4a9e0*/  LOP3.LUT R10, R2.reuse, 0x7, RZ, 0xc0, !PT ;  /* 0x00000007020a7812 */ /* 0x041fe400078ec0ff */
[C---:B------:R-:W-:Y:S01]  /*4a9f0*/  LOP3.LUT R11, R2.reuse, 0x10, RZ, 0xc0, !PT ;  /* 0x00000010020b7812 */ /* 0x040fe200078ec0ff */
[----:B------:R-:W-:Y:S02]  /*4aa00*/  SHF.L.U32 R2, R2, 0x1, RZ ;  /* 0x0000000102027819 */ /* 0x000fe400000006ff */
[----:B------:R-:W-:Y:S02]  /*4aa10*/  IMAD R10, R10, 0x210, RZ ;  /* 0x000002100a0a7824 */ /* 0x000fe400078e02ff */
[----:B------:R-:W-:Y:S01]  /*4aa20*/  IMAD.SHL.U32 R11, R11, 0x100, RZ ;  /* 0x000001000b0b7824 */ /* 0x000fe200078e00ff */
[----:B------:R-:W-:Y:S02]  /*4aa30*/  STL.64 [R1+0xd0], R16 ;  /* 0x0000d01001007387 */ /* 0x000fe40000100a00 */
[----:B------:R-:W-:-:S02]  /*4aa40*/  LOP3.LUT R10, R10, 0x10, R2, 0x78, !PT ;  /* 0x000000100a0a7812 */ /* 0x000fc400078e7802 */
[----:B------:R-:W-:Y:S02]  /*4aa50*/  STL.64 [R1+0xd8], R18 ;  /* 0x0000d81201007387 */ /* 0x000fe40000100a00 */
[----:B------:R-:W-:-:S09]  /*4aa60*/  LOP3.LUT R10, R10, R11, RZ, 0xfc, !PT ;  /* 0x0000000b0a0a7212 */ /* 0x000fd200078efcff */
[----:B------:R-:W-:Y:S01]  /*4aa70*/  MOV R3, R15 ;  /* 0x0000000f00037202 */ /* 0x000fe20000000f00 */
[----:B------:R-:W-:Y:S01]  /*4aa80*/  IMAD.MOV.U32 R28, RZ, RZ, R14 ;  /* 0x000000ffff1c7224 */ /* 0x000fe200078e000e */
[----:B------:R-:W-:Y:S03]  /*4aa90*/  STL.64 [R1+0xc0], R12 ;  /* 0x0000c00c01007387 */ /* 0x000fe60000100a00 */
[----:B------:R-:W-:Y:S02]  /*4aaa0*/  STL [R1+0x2594], R3 ;  /* 0x0025940301007387 */ /* 0x000fe40000100800 */
[----:B------:R-:W0:Y:S01]  /*4aab0*/  LDSM.16.MT88.4 R12, [R10+0x36080] ;  /* 0x036080000a0c783b */ /* 0x000e220000004200 */
[----:B------:R-:W-:Y:S04]  /*4aac0*/  STL [R1+0x2590], R28 ;  /* 0x0025901c01007387 */ /* 0x000fe80000100800 */
[----:B------:R-:W1:Y:S01]  /*4aad0*/  S2R R2, SR_TID.X ;  /* 0x0000000000027919 */ /* 0x000e620000002100 */
[----:B0-----:R-:W-:-:S02]  /*4aae0*/  MOV R21, R12 ;  /* 0x0000000c00157202 */ /* 0x001fc40000000f00 */
[----:B------:R-:W-:Y:S01]  /*4aaf0*/  MOV R20, R13 ;  /* 0x0000000d00147202 */ /* 0x000fe20000000f00 */
[C---:B-1----:R-:W-:Y:S01]  /*4ab00*/  LOP3.LUT R13, R2.reuse, 0x10, RZ, 0xc0, !PT ;  /* 0x00000010020d7812 */ /* 0x042fe200078ec0ff */
[----:B------:R-:W-:-:S03]  /*4ab10*/  SHF.L.U32 R12, R2, 0x1, RZ ;  /* 0x00000001020c7819 */ /* 0x000fc600000006ff */
[----:B------:R-:W-:Y:S01]  /*4ab20*/  SHF.L.U32 R13, R13, 0x8, RZ ;  /* 0x000000080d0d7819 */ /* 0x000fe200000006ff */
[----:B---3--:R-:W-:Y:S11]  /*4ab30*/  HMMA.16816.F32 R4, R24, R8, R4 ;  /* 0x000000081804723c */ /* 0x008ff60000001804 */
[----:B------:R-:W-:Y:S11]  /*4ab40*/  @!UPT UIADD3 URZ, URZ, URZ, URZ ;  /* 0x0000003f3f3ff290 */ /* 0x000ff6000fffe03f */
[----:B------:R-:W-:Y:S01]  /*4ab50*/  @!UPT UIADD3 URZ, URZ, URZ, URZ ;  /* 0x0000003f3f3ff290 */ /* 0x000fe2000fffe03f */
[----:B------:R-:W-:Y:S01]  /*4ab60*/  STL.64 [R1+0x23d8], R6 ;  /* 0x0023d80601007387 */ /* 0x000fe20000100a00 */
[----:B------:R-:W-:Y:S02]  /*4ab70*/  STL.64 [R1+0x23d0], R4 ;  /* 0x0023d00401007387 */ /* 0x000fe40000100a00 */
[----:B------:R-:W0:Y:S02]  /*4ab80*/  LDSM.16.MT88.4 R4, [R10+0x36000] ;  /* 0x036000000a04783b */ /* 0x000e240000004200 */
[----:B0-----:R-:W-:Y:S02]  /*4ab90*/  STL [R1+0x25a4], R4 ;  /* 0x0025a40401007387 */ /* 0x001fe40000100800 */
[----:B------:R-:W-:Y:S02]  /*4aba0*/  STL [R1+0x25a0], R5 ;  /* 0x0025a00501007387 */ /* 0x000fe40000100800 */
[----:B------:R-:W-:Y:S02]  /*4abb0*/  STL [R1+0x259c], R6 ;  /* 0x00259c0601007387 */ /* 0x000fe40000100800 */
[----:B------:R-:W-:Y:S02]  /*4abc0*/  STL [R1+0x2598], R7 ;  /* 0x0025980701007387 */ /* 0x000fe40000100800 */
[----:B------:R-:W0:Y:S01]  /*4abd0*/  LDSM.16.MT88.4 R4, [R10+0x36100] ;  /* 0x036100000a04783b */ /* 0x000e220000004200 */
[----:B------:R-:W-:Y:S01]  /*4abe0*/  MOV R8, R15 ;  /* 0x0000000f00087202 */ /* 0x000fe20000000f00 */
[----:B------:R-:W-:-:S02]  /*4abf0*/  LOP3.LUT R15, R2, 0x7, RZ, 0xc0, !PT ;  /* 0x00000007020f7812 */ /* 0x000fc400078ec0ff */
[----:B------:R-:W-:-:S03]  /*4ac00*/  IMAD.MOV.U32 R9, RZ, RZ, R14 ;  /* 0x000000ffff097224 */ /* 0x000fc600078e000e */
[----:B------:R-:W-:Y:S01]  /*4ac10*/  IMAD R14, R15, 0x210, RZ ;  /* 0x000002100f0e7824 */ /* 0x000fe200078e02ff */
[----:B0-----:R-:W-:Y:S01]  /*4ac20*/  MOV R25, R4 ;  /* 0x0000000400197202 */ /* 0x001fe20000000f00 */
[----:B------:R-:W-:Y:S01]  /*4ac30*/  IMAD.MOV.U32 R24, RZ, RZ, R5 ;  /* 0x000000ffff187224 */ /* 0x000fe200078e0005 */
[----:B------:R-:W-:Y:S02]  /*4ac40*/  MOV R23, R6 ;  /* 0x0000000600177202 */ /* 0x000fe40000000f00 */
[----:B------:R-:W-:Y:S02]  /*4ac50*/  MOV R22, R7 ;  /* 0x0000000700167202 */ /* 0x000fe40000000f00 */
[----:B------:R-:W0:Y:S01]  /*4ac60*/  LDSM.16.MT88.4 R4, [R10+0x36180] ;  /* 0x036180000a04783b */ /* 0x000e220000004200 */
[----:B------:R-:W-:-:S03]  /*4ac70*/  LOP3.LUT R14, R14, 0x10, R12, 0x78, !PT ;  /* 0x000000100e0e7812 */ /* 0x000fc600078e780c */
[----:B------:R-:W-:Y:S01]  /*4ac80*/  STL [R1+0x25b4], R8 ;  /* 0x0025b40801007387 */ /* 0x000fe20000100800 */
[----:B------:R-:W-:Y:S01]  /*4ac90*/  STL [R1+0x25b0], R9 ;  /* 0x0025b00901007387 */ /* 0x000fe20000100800 */
[----:B------:R-:W-:Y:S02]  /*4aca0*/  LOP3.LUT R14, R14, R13, RZ, 0xfc, !PT ;  /* 0x0000000d0e0e7212 */ /* 0x000fe400078efcff */
[----:B------:R-:W-:Y:S01]  /*4acb0*/  STL [R1+0x25ac], R20 ;  /* 0x0025ac1401007387 */ /* 0x000fe20000100800 */
[----:B------:R-:W-:Y:S02]  /*4acc0*/  STL [R1+0x25a8], R21 ;  /* 0x0025a81501007387 */ /* 0x000fe40000100800 */
[----:B------:R-:W-:Y:S01]  /*4acd0*/  STL [R1+0x25c4], R22 ;  /* 0x0025c41601007387 */ /* 0x000fe20000100800 */
[----:B------:R-:W-:Y:S01]  /*4ace0*/  LOP3.LUT R14, R14, 0x20, RZ, 0x3c, !PT ;  /* 0x000000200e0e7812 */ /* 0x000fe200078e3cff */
[----:B------:R-:W-:Y:S01]  /*4acf0*/  STL [R1+0x25c0], R23 ;  /* 0x0025c01701007387 */ /* 0x000fe20000100800 */
[----:B------:R-:W-:Y:S02]  /*4ad00*/  STL [R1+0x25bc], R24 ;  /* 0x0025bc1801007387 */ /* 0x000fe40000100800 */
[----:B------:R-:W-:Y:S02]  /*4ad10*/  STL [R1+0x25b8], R25 ;  /* 0x0025b81901007387 */ /* 0x000fe40000100800 */
[----:B------:R-:W-:Y:S01]  /*4ad20*/  IMAD R15, R15, 0x210, RZ ;  /* 0x000002100f0f7824 */ /* 0x000fe200078e02ff */
[----:B------:R-:W-:Y:S01]  /*4ad30*/  LDSM.16.MT88.4 R16, [R14+0x36100] ;  /* 0x036100000e10783b */ /* 0x000fe20000004200 */
[----:B0-----:R-:W-:Y:S01]  /*4ad40*/  IMAD.MOV.U32 R26, RZ, RZ, R7 ;  /* 0x000000ffff1a7224 */ /* 0x001fe200078e0007 */
[----:B------:R-:W-:-:S02]  /*4ad50*/  MOV R27, R6 ;  /* 0x00000006001b7202 */ /* 0x000fc40000000f00 */
[----:B------:R-:W-:Y:S01]  /*4ad60*/  MOV R11, R5 ;  /* 0x00000005000b7202 */ /* 0x000fe20000000f00 */
[----:B------:R-:W-:Y:S01]  /*4ad70*/  IMAD.MOV.U32 R10, RZ, RZ, R4 ;  /* 0x000000ffff0a7224 */ /* 0x000fe200078e0004 */
[----:B------:R-:W-:Y:S04]  /*4ad80*/  STL [R1+0x25d4], R26 ;  /* 0x0025d41a01007387 */ /* 0x000fe80000100800 */
[----:B------:R-:W0:Y:S01]  /*4ad90*/  LDSM.16.MT88.4 R4, [R14+0x36000] ;  /* 0x036000000e04783b */ /* 0x000e220000004200 */
[----:B------:R-:W-:Y:S02]  /*4ada0*/  STL [R1+0x25d0], R27 ;  /* 0x0025d01b01007387 */ /* 0x000fe40000100800 */
[----:B------:R-:W-:Y:S02]  /*4adb0*/  STL [R1+0x25cc], R11 ;  /* 0x0025cc0b01007387 */ /* 0x000fe40000100800 */
[----:B------:R-:W-:Y:S02]  /*4adc0*/  STL [R1+0x25c8], R10 ;  /* 0x0025c80a01007387 */ /* 0x000fe40000100800 */
[----:B------:R-:W1:Y:S01]  /*4add0*/  LDSM.16.MT88.4 R8, [R14+0x36080] ;  /* 0x036080000e08783b */ /* 0x000e620000004200 */
[----:B0-----:R-:W-:Y:S01]  /*4ade0*/  IMAD.MOV.U32 R29, RZ, RZ, R7 ;  /* 0x000000ffff1d7224 */ /* 0x001fe200078e0007 */
[----:B------:R-:W-:-:S02]  /*4adf0*/  MOV R2, R6 ;  /* 0x0000000600027202 */ /* 0x000fc40000000f00 */
[----:B------:R-:W-:Y:S01]  /*4ae00*/  MOV R28, R5 ;  /* 0x00000005001c7202 */ /* 0x000fe20000000f00 */
[----:B------:R-:W-:Y:S01]  /*4ae10*/  IMAD.MOV.U32 R3, RZ, RZ, R4 ;  /* 0x000000ffff037224 */ /* 0x000fe200078e0004 */
[----:B-1----:R-:W-:Y:S01]  /*4ae20*/  MOV R7, R11 ;  /* 0x0000000b00077202 */ /* 0x002fe20000000f00 */
[----:B------:R-:W-:Y:S01]  /*4ae30*/  STL [R1+0x25e4], R29 ;  /* 0x0025e41d01007387 */ /* 0x000fe20000100800 */
[----:B------:R-:W-:Y:S02]  /*4ae40*/  IMAD.MOV.U32 R6, RZ, RZ, R10 ;  /* 0x000000ffff067224 */ /* 0x000fe400078e000a */
[----:B------:R-:W-:Y:S01]  /*4ae50*/  STL [R1+0x25e0], R2 ;  /* 0x0025e00201007387 */ /* 0x000fe20000100800 */
[----:B------:R-:W-:Y:S01]  /*4ae60*/  MOV R5, R9 ;  /* 0x0000000900057202 */ /* 0x000fe20000000f00 */
[----:B------:R-:W-:Y:S01]  /*4ae70*/  STL [R1+0x25dc], R28 ;  /* 0x0025dc1c01007387 */ /* 0x000fe20000100800 */
[----:B------:R-:W-:Y:S01]  /*4ae80*/  MOV R4, R8 ;  /* 0x0000000800047202 */ /* 0x000fe20000000f00 */
[----:B------:R-:W-:Y:S02]  /*4ae90*/  STL [R1+0x25d8], R3 ;  /* 0x0025d80301007387 */ /* 0x000fe40000100800 */
[----:B------:R-:W-:Y:S01]  /*4aea0*/  STL [R1+0x25f4], R7 ;  /* 0x0025f40701007387 */ /* 0x000fe20000100800 */
[----:B------:R-:W-:Y:S01]  /*4aeb0*/  STL [R1+0x25f0], R6 ;  /* 0x0025f00601007387 */ /* 0x000fe20000100800 */
[----:B------:R-:W-:Y:S02]  /*4aec0*/  STL [R1+0x25ec], R5 ;  /* 0x0025ec0501007387 */ /* 0x000fe40000100800 */
[----:B------:R-:W-:Y:S02]  /*4aed0*/  STL [R1+0x25e8], R4 ;  /* 0x0025e80401007387 */ /* 0x000fe40000100800 */
[----:B------:R-:W0:Y:S01]  /*4aee0*/  LDSM.16.MT88.4 R4, [R14+0x36180] ;  /* 0x036180000e04783b */ /* 0x000e220000004200 */
[----:B------:R-:W-:-:S04]  /*4aef0*/  LOP3.LUT R15, R15, 0x10, R12, 0x78, !PT ;  /* 0x000000100f0f7812 */ /* 0x000fc800078e780c */
[----:B------:R-:W-:-:S04]  /*4af00*/  LOP3.LUT R15, R15, R13, RZ, 0xfc, !PT ;  /* 0x0000000d0f0f7212 */ /* 0x000fc800078efcff */
[----:B------:R-:W-:Y:S01]  /*4af10*/  LOP3.LUT R15, R15, 0x40, RZ, 0x3c, !PT ;  /* 0x000000400f0f7812 */ /* 0x000fe200078e3cff */
[----:B0-----:R-:W-:Y:S01]  /*4af20*/  IMAD.MOV.U32 R22, RZ, RZ, R4 ;  /* 0x000000ffff167224 */ /* 0x001fe200078e0004 */
[----:B------:R-:W-:Y:S02]  /*4af30*/  MOV R23, R5 ;  /* 0x0000000500177202 */ /* 0x000fe40000000f00 */
[----:B------:R-:W-:Y:S01]  /*4af40*/  MOV R24, R6 ;  /* 0x0000000600187202 */ /* 0x000fe20000000f00 */
[----:B------:R-:W-:Y:S02]  /*4af50*/  IMAD.MOV.U32 R25, RZ, RZ, R7 ;  /* 0x000000ffff197224 */ /* 0x000fe400078e0007 */
[----:B------:R-:W0:Y:S01]  /*4af60*/  LDSM.16.MT88.4 R4, [R15+0x36000] ;  /* 0x036000000f04783b */ /* 0x000e220000004200 */
[----:B------:R-:W-:Y:S01]  /*4af70*/  MOV R8, R16 ;  /* 0x0000001000087202 */ /* 0x000fe20000000f00 */
[----:B------:R-:W-:Y:S01]  /*4af80*/  IMAD.MOV.U32 R9, RZ, RZ, R17 ;  /* 0x000000ffff097224 */ /* 0x000fe200078e0011 */
[----:B------:R-:W-:-:S02]  /*4af90*/  MOV R20, R18 ;  /* 0x0000001200147202 */ /* 0x000fc40000000f00 */
[----:B------:R-:W-:Y:S02]  /*4afa0*/  MOV R21, R19 ;  /* 0x0000001300157202 */ /* 0x000fe40000000f00 */
[----:B------:R-:W-:Y:S01]  /*4afb0*/  LDSM.16.MT88.4 R16, [R15+0x36100] ;  /* 0x036100000f10783b */ /* 0x000fe20000004200 */
[----:B0-----:R-:W-:Y:S02]  /*4afc0*/  MOV R26, R4 ;  /* 0x00000004001a7202 */ /* 0x001fe40000000f00 */
[----:B------:R-:W-:Y:S01]  /*4afd0*/  MOV R27, R5 ;  /* 0x00000005001b7202 */ /* 0x000fe20000000f00 */
[----:B------:R-:W-:Y:S01]  /*4afe0*/  IMAD.MOV.U32 R11, RZ, RZ, R6 ;  /* 0x000000ffff0b7224 */ /* 0x000fe200078e0006 */
[----:B------:R-:W-:Y:S02]  /*4aff0*/  MOV R10, R7 ;  /* 0x00000007000a7202 */ /* 0x000fe40000000f00 */
[----:B------:R-:W0:Y:S02]  /*4b000*/  LDSM.16.MT88.4 R4, [R15+0x36080] ;  /* 0x036080000f04783b */ /* 0x000e240000004200 */
[----:B------:R-:W1:Y:S02]  /*4b010*/  LDSM.16.MT88.4 R12, [R15+0x36180] ;  /* 0x036180000f0c783b */ /* 0x000e640000004200 */
[----:B------:R1:W-:Y:S02]  /*4b020*/  STL [R1+0x2604], R21 ;  /* 0x0026041501007387 */ /* 0x0003e40000100800 */
[----:B------:R2:W-:Y:S02]  /*4b030*/  STL [R1+0x2600], R20 ;  /* 0x0026001401007387 */ /* 0x0005e40000100800 */
[----:B------:R3:W-:Y:S02]  /*4b040*/  STL [R1+0x25fc], R9 ;  /* 0x0025fc0901007387 */ /* 0x0007e40000100800 */
[----:B------:R4:W-:Y:S01]  /*4b050*/  STL [R1+0x25f8], R8 ;  /* 0x0025f80801007387 */ /* 0x0009e20000100800 */
[----:B0-----:R-:W-:-:S02]  /*4b060*/  MOV R29, R4 ;  /* 0x00000004001d7202 */ /* 0x001fc40000000f00 */
[----:B-1----:R-:W-:Y:S02]  /*4b070*/  MOV R21, R12 ;  /* 0x0000000c00157202 */ /* 0x002fe40000000f00 */
[----:B--2---:R-:W-:Y:S01]  /*4b080*/  MOV R20, R13 ;  /* 0x0000000d00147202 */ /* 0x004fe20000000f00 */
[----:B---3--:R-:W-:Y:S01]  /*4b090*/  IMAD.MOV.U32 R9, RZ, RZ, R14 ;  /* 0x000000ffff097224 */ /* 0x008fe200078e000e */
[----:B----4-:R-:W-:Y:S01]  /*4b0a0*/  MOV R8, R15 ;  /* 0x0000000f00087202 */ /* 0x010fe20000000f00 */
[----:B------:R-:W-:Y:S01]  /*4b0b0*/  IMAD.MOV.U32 R2, RZ, RZ, R5 ;  /* 0x000000ffff027224 */ /* 0x000fe200078e0005 */
[----:B------:R-:W-:Y:S02]  /*4b0c0*/  MOV R28, R6 ;  /* 0x00000006001c7202 */ /* 0x000fe40000000f00 */
[----:B------:R-:W-:Y:S01]  /*4b0d0*/  MOV R3, R7 ;  /* 0x0000000700037202 */ /* 0x000fe20000000f00 */
[----:B------:R-:W0:Y:S01]  /*4b0e0*/  LDSM.16.MT88.4 R12, [R0+0x36000] ;  /* 0x03600000000c783b */ /* 0x000e220000004200 */
[----:B------:R-:W-:Y:S01]  /*4b0f0*/  IMAD.MOV.U32 R7, RZ, RZ, R16 ;  /* 0x000000ffff077224 */ /* 0x000fe200078e0010 */
[----:B------:R-:W-:-:S02]  /*4b100*/  MOV R6, R17 ;  /* 0x0000001100067202 */ /* 0x000fc40000000f00 */
[----:B------:R-:W-:Y:S01]  /*4b110*/  MOV R5, R18 ;  /* 0x0000001200057202 */ /* 0x000fe20000000f00 */
[----:B------:R-:W-:Y:S02]  /*4b120*/  IMAD.MOV.U32 R4, RZ, RZ, R19 ;  /* 0x000000ffff047224 */ /* 0x000fe400078e0013 */
[----:B------:R-:W1:Y:S04]  /*4b130*/  LDSM.16.MT88.4 R16, [R0+0x36080] ;  /* 0x036080000010783b */ /* 0x000e680000004200 */
[----:B0-----:R-:W-:Y:S01]  /*4b140*/  STL.64 [R1+0x23f8], R14 ;  /* 0x0023f80e01007387 */ /* 0x001fe20000100a00 */
[----:B------:R-:W-:Y:S03]  /*4b150*/  STL.64 [R1+0x23f0], R12 ;  /* 0x0023f00c01007387 */ /* 0x000fe60000100a00 */
[----:B-1----:R-:W-:Y:S01]  /*4b160*/  STL.64 [R1+0x23e8], R18 ;  /* 0x0023e81201007387 */ /* 0x002fe20000100a00 */
[----:B------:R0:W-:Y:S03]  /*4b170*/  STL.64 [R1+0x23e0], R16 ;  /* 0x0023e01001007387 */ /* 0x0001e60000100a00 */
[----:B0-----:R-:W2:Y:S01]  /*4b180*/  LDL.LU R16, [R1+0xe0] ;  /* 0x0000e00001107983 */ /* 0x001ea20000300800 */
[----:B------:R-:W2:Y:S02]  /*4b190*/  LDL.LU R17, [R1+0xe4] ;  /* 0x0000e40001117983 */ /* 0x000ea40000300800 */
[----:B------:R-:W3:Y:S02]  /*4b1a0*/  LDL.LU R18, [R1+0xe8] ;  /* 0x0000e80001127983 */ /* 0x000ee40000300800 */
[----:B------:R-:W3:Y:S01]  /*4b1b0*/  LDL.LU R19, [R1+0xec] ;  /* 0x0000ec0001137983 */ /* 0x000ee20000300800 */
[----:B------:R-:W-:-:S02]  /*4b1c0*/  MOV R12, R21 ;  /* 0x00000015000c7202 */ /* 0x000fc40000000f00 */
[----:B------:R-:W-:Y:S02]  /*4b1d0*/  MOV R14, R9 ;  /* 0x00000009000e7202 */ /* 0x000fe40000000f00 */
[----:B------:R-:W-:Y:S01]  /*4b1e0*/  MOV R15, R8 ;  /* 0x00000008000f7202 */ /* 0x000fe20000000f00 */
[----:B------:R-:W-:Y:S01]  /*4b1f0*/  IMAD.MOV.U32 R13, RZ, RZ, R20 ;  /* 0x000000ffff0d7224 */ /* 0x000fe200078e0014 */
[----:B---3--:R-:W-:Y:S01]  /*4b200*/  STL.64 [R1+0x2408], R18 ;  /* 0x0024081201007387 */ /* 0x008fe20000100a00 */
[----:B--2---:R0:W-:Y:S02]  /*4b210*/  STL.64 [R1+0x2400], R16 ;  /* 0x0024001001007387 */ /* 0x0041e40000100a00 */
[----:B------:R-:W2:Y:S02]  /*4b220*/  LDL.LU R21, [R1+0x2604] ;  /* 0x0026040001157983 */ /* 0x000ea40000300800 */
[----:B------:R-:W3:Y:S01]  /*4b230*/  LDL.LU R20, [R1+0x2600] ;  /* 0x0026000001147983 */ /* 0x000ee20000300800 */
[----:B------:R-:W4:Y:S01]  /*4b240*/  LDL.LU R9, [R1+0x25fc] ;  /* 0x0025fc0001097983 */ /* 0x000f220000300800 */
[----:B------:R-:W2:Y:S02]  /*4b250*/  LDL.LU R8, [R1+0x25f8] ;  /* 0x0025f80001087983 */ /* 0x000ea40000300800 */
[----:B------:R1:W-:Y:S02]  /*4b260*/  STL.64 [R1+0x2418], R14 ;  /* 0x0024180e01007387 */ /* 0x0003e40000100a00 */
[----:B------:R1:W-:Y:S01]  /*4b270*/  STL.64 [R1+0x2410], R12 ;  /* 0x0024100c01007387 */ /* 0x0003e20000100a00 */
[----:B0-----:R-:W2:Y:S01]  /*4b280*/  LDL.LU R16, [R1+0xf0] ;  /* 0x0000f00001107983 */ /* 0x001ea20000300800 */
[----:B------:R-:W2:Y:S02]  /*4b290*/  LDL.LU R17, [R1+0xf4] ;  /* 0x0000f40001117983 */ /* 0x000ea40000300800 */
[----:B------:R-:W2:Y:S02]  /*4b2a0*/  LDL.LU R18, [R1+0xf8] ;  /* 0x0000f80001127983 */ /* 0x000ea40000300800 */
[----:B------:R-:W2:Y:S01]  /*4b2b0*/  LDL.LU R19, [R1+0xfc] ;  /* 0x0000fc0001137983 */ /* 0x000ea20000300800 */
[----:B-1----:R-:W-:Y:S01]  /*4b2c0*/  MOV R14, R5 ;  /* 0x00000005000e7202 */ /* 0x002fe20000000f00 */
[----:B------:R-:W-:-:S02]  /*4b2d0*/  IMAD.MOV.U32 R12, RZ, RZ, R7 ;  /* 0x000000ffff0c7224 */ /* 0x000fc400078e0007 */
[----:B------:R-:W-:Y:S01]  /*4b2e0*/  IMAD.MOV.U32 R15, RZ, RZ, R4 ;  /* 0x000000ffff0f7224 */ /* 0x000fe200078e0004 */
[----:B------:R-:W-:Y:S01]  /*4b2f0*/  MOV R13, R6 ;  /* 0x00000006000d7202 */ /* 0x000fe20000000f00 */
[----:B--2---:R-:W-:Y:S01]  /*4b300*/  STL.64 [R1+0x2428], R18 ;  /* 0x0024281201007387 */ /* 0x004fe20000100a00 */
[----:B------:R0:W-:Y:S02]  /*4b310*/  STL.64 [R1+0x2420], R16 ;  /* 0x0024201001007387 */ /* 0x0001e40000100a00 */
[----:B------:R-:W2:Y:S02]  /*4b320*/  LDL.LU R7, [R1+0x25f4] ;  /* 0x0025f40001077983 */ /* 0x000ea40000300800 */
[----:B------:R-:W2:Y:S01]  /*4b330*/  LDL.LU R6, [R1+0x25f0] ;  /* 0x0025f00001067983 */ /* 0x000ea20000300800 */
[----:B------:R-:W2:Y:S01]  /*4b340*/  LDL.LU R5, [R1+0x25ec] ;  /* 0x0025ec0001057983 */ /* 0x000ea20000300800 */
[----:B------:R-:W2:Y:S02]  /*4b350*/  LDL.LU R4, [R1+0x25e8] ;  /* 0x0025e80001047983 */ /* 0x000ea40000300800 */
[----:B------:R1:W-:Y:S02]  /*4b360*/  STL.64 [R1+0x2438], R14 ;  /* 0x0024380e01007387 */ /* 0x0003e40000100a00 */
[----:B------:R3:W-:Y:S01]  /*4b370*/  STL.64 [R1+0x2430], R12 ;  /* 0x0024300c01007387 */ /* 0x0007e20000100a00 */
[----:B0-----:R-:W2:Y:S01]  /*4b380*/  LDL.LU R16, [R1+0x100] ;  /* 0x0001000001107983 */ /* 0x001ea20000300800 */
[----:B------:R-:W2:Y:S02]  /*4b390*/  LDL.LU R17, [R1+0x104] ;  /* 0x0001040001117983 */ /* 0x000ea40000300800 */
[----:B------:R-:W2:Y:S02]  /*4b3a0*/  LDL.LU R18, [R1+0x108] ;  /* 0x0001080001127983 */ /* 0x000ea40000300800 */
[----:B------:R-:W2:Y:S02]  /*4b3b0*/  LDL.LU R19, [R1+0x10c] ;  /* 0x00010c0001137983 */ /* 0x000ea40000300800 */
[----:B-1----:R-:W-:Y:S01]  /*4b3c0*/  IMAD.MOV.U32 R14, RZ, RZ, R28 ;  /* 0x000000ffff0e7224 */ /* 0x002fe200078e001c */
[----:B---3--:R-:W-:-:S02]  /*4b3d0*/  MOV R12, R29 ;  /* 0x0000001d000c7202 */ /* 0x008fc40000000f00 */
[----:B------:R-:W-:Y:S02]  /*4b3e0*/  MOV R15, R3 ;  /* 0x00000003000f7202 */ /* 0x000fe40000000f00 */
[----:B------:R-:W-:Y:S01]  /*4b3f0*/  MOV R13, R2 ;  /* 0x00000002000d7202 */ /* 0x000fe20000000f00 */
[----:B--2---:R-:W-:Y:S01]  /*4b400*/  STL.64 [R1+0x2448], R18 ;  /* 0x0024481201007387 */ /* 0x004fe20000100a00 */
[----:B------:R0:W-:Y:S02]  /*4b410*/  STL.64 [R1+0x2440], R16 ;  /* 0x0024401001007387 */ /* 0x0001e40000100a00 */
[----:B------:R-:W2:Y:S02]  /*4b420*/  LDL.LU R29, [R1+0x25e4] ;  /* 0x0025e400011d7983 */ /* 0x000ea40000300800 */
[----:B------:R-:W3:Y:S01]  /*4b430*/  LDL.LU R2, [R1+0x25e0] ;  /* 0x0025e00001027983 */ /* 0x000ee20000300800 */
[----:B------:R-:W2:Y:S01]  /*4b440*/  LDL.LU R28, [R1+0x25dc] ;  /* 0x0025dc00011c7983 */ /* 0x000ea20000300800 */
[----:B------:R-:W2:Y:S02]  /*4b450*/  LDL.LU R3, [R1+0x25d8] ;  /* 0x0025d80001037983 */ /* 0x000ea40000300800 */
[----:B------:R1:W-:Y:S02]  /*4b460*/  STL.64 [R1+0x2458], R14 ;  /* 0x0024580e01007387 */ /* 0x0003e40000100a00 */
[----:B------:R4:W-:Y:S01]  /*4b470*/  STL.64 [R1+0x2450], R12 ;  /* 0x0024500c01007387 */ /* 0x0009e20000100a00 */
[----:B0-----:R-:W2:Y:S01]  /*4b480*/  LDL.LU R16, [R1+0x110] ;  /* 0x0001100001107983 */ /* 0x001ea20000300800 */
[----:B------:R-:W2:Y:S02]  /*4b490*/  LDL.LU R17, [R1+0x114] ;  /* 0x0001140001117983 */ /* 0x000ea40000300800 */
[----:B------:R-:W2:Y:S02]  /*4b4a0*/  LDL.LU R18, [R1+0x118] ;  /* 0x0001180001127983 */ /* 0x000ea40000300800 */
[----:B------:R-:W2:Y:S01]  /*4b4b0*/  LDL.LU R19, [R1+0x11c] ;  /* 0x00011c0001137983 */ /* 0x000ea20000300800 */
[----:B-1----:R-:W-:-:S02]  /*4b4c0*/  MOV R14, R11 ;  /* 0x0000000b000e7202 */ /* 0x002fc40000000f00 */
[----:B----4-:R-:W-:Y:S02]  /*4b4d0*/  MOV R12, R26 ;  /* 0x0000001a000c7202 */ /* 0x010fe40000000f00 */
[----:B------:R-:W-:Y:S01]  /*4b4e0*/  MOV R15, R10 ;  /* 0x0000000a000f7202 */ /* 0x000fe20000000f00 */
[----:B------:R-:W-:Y:S01]  /*4b4f0*/  IMAD.MOV.U32 R13, RZ, RZ, R27 ;  /* 0x000000ffff0d7224 */ /* 0x000fe200078e001b */
[----:B--2---:R-:W-:Y:S01]  /*4b500*/  STL.64 [R1+0x2468], R18 ;  /* 0x0024681201007387 */ /* 0x004fe20000100a00 */
[----:B------:R0:W-:Y:S02]  /*4b510*/  STL.64 [R1+0x2460], R16 ;  /* 0x0024601001007387 */ /* 0x0001e40000100a00 */
[----:B------:R-:W2:Y:S02]  /*4b520*/  LDL.LU R26, [R1+0x25d4] ;  /* 0x0025d400011a7983 */ /* 0x000ea40000300800 */
[----:B------:R-:W4:Y:S01]  /*4b530*/  LDL.LU R27, [R1+0x25d0] ;  /* 0x0025d000011b7983 */ /* 0x000f220000300800 */
        /* <DEDUP_REMOVED lines=9> */
[----:B---3--:R-:W-:-:S02]  /*4b5d0*/  IMAD.MOV.U32 R12, RZ, RZ, R22 ;  /* 0x000000ffff0c7224 */ /* 0x008fc400078e0016 */
[----:B------:R-:W-:Y:S01]  /*4b5e0*/  IMAD.MOV.U32 R15, RZ, RZ, R25 ;  /* 0x000000ffff0f7224 */ /* 0x000fe200078e0019 */
[----:B------:R-:W-:Y:S01]  /*4b5f0*/  MOV R13, R23 ;  /* 0x00000017000d7202 */ /* 0x000fe20000000f00 */
[----:B--2---:R-:W-:Y:S01]  /*4b600*/  STL.64 [R1+0x2488], R18 ;  /* 0x0024881201007387 */ /* 0x004fe20000100a00 */
[----:B------:R-:W-:Y:S02]  /*4b610*/  STL.64 [R1+0x2480], R16 ;  /* 0x0024801001007387 */ /* 0x000fe40000100a00 */
[----:B------:R-:W2:Y:S02]  /*4b620*/  LDL.LU R22, [R1+0x25c4] ;  /* 0x0025c40001167983 */ /* 0x000ea40000300800 */
[----:B------:R-:W3:Y:S01]  /*4b630*/  LDL.LU R23, [R1+0x25c0] ;  /* 0x0025c00001177983 */ /* 0x000ee20000300800 */
[----:B------:R-:W2:Y:S01]  /*4b640*/  LDL.LU R24, [R1+0x25bc] ;  /* 0x0025bc0001187983 */ /* 0x000ea20000300800 */
[----:B------:R-:W2:Y:S02]  /*4b650*/  LDL.LU R25, [R1+0x25b8] ;  /* 0x0025b80001197983 */ /* 0x000ea40000300800 */
[----:B------:R0:W-:Y:S02]  /*4b660*/  STL.64 [R1+0x2498], R14 ;  /* 0x0024980e01007387 */ /* 0x0001e40000100a00 */
[----:B------:R1:W-:Y:S02]  /*4b670*/  STL.64 [R1+0x2490], R12 ;  /* 0x0024900c01007387 */ /* 0x0003e40000100a00 */
[----:B0-----:R-:W-:Y:S01]  /*4b680*/  IMAD.MOV.U32 R14, RZ, RZ, R20 ;  /* 0x000000ffff0e7224 */ /* 0x001fe200078e0014 */
[----:B-1----:R-:W-:-:S02]  /*4b690*/  MOV R12, R8 ;  /* 0x00000008000c7202 */ /* 0x002fc40000000f00 */
[----:B------:R-:W-:Y:S01]  /*4b6a0*/  MOV R15, R21 ;  /* 0x00000015000f7202 */ /* 0x000fe20000000f00 */
[----:B------:R-:W2:Y:S01]  /*4b6b0*/  LDL.LU R8, [R1+0x25b4] ;  /* 0x0025b40001087983 */ /* 0x000ea20000300800 */
[----:B------:R-:W-:Y:S02]  /*4b6c0*/  MOV R13, R9 ;  /* 0x00000009000d7202 */ /* 0x000fe40000000f00 */
[----:B------:R-:W2:Y:S02]  /*4b6d0*/  LDL.LU R9, [R1+0x25b0] ;  /* 0x0025b00001097983 */ /* 0x000ea40000300800 */
[----:B------:R-:W2:Y:S01]  /*4b6e0*/  LDL.LU R20, [R1+0x25ac] ;  /* 0x0025ac0001147983 */ /* 0x000ea20000300800 */
[----:B------:R-:W2:Y:S01]  /*4b6f0*/  LDL.LU R21, [R1+0x25a8] ;  /* 0x0025a80001157983 */ /* 0x000ea20000300800 */
[----:B------:R0:W-:Y:S02]  /*4b700*/  STL.64 [R1+0x24b8], R14 ;  /* 0x0024b80e01007387 */ /* 0x0001e40000100a00 */
[----:B------:R1:W-:Y:S02]  /*4b710*/  STL.64 [R1+0x24b0], R12 ;  /* 0x0024b00c01007387 */ /* 0x0003e40000100a00 */
[----:B------:R-:W2:Y:S01]  /*4b720*/  LDL.LU R16, [R1+0x130] ;  /* 0x0001300001107983 */ /* 0x000ea20000300800 */
[----:B------:R-:W2:Y:S01]  /*4b730*/  LDL.LU R17, [R1+0x134] ;  /* 0x0001340001117983 */ /* 0x000ea20000300800 */
[----:B------:R-:W2:Y:S02]  /*4b740*/  LDL.LU R18, [R1+0x138] ;  /* 0x0001380001127983 */ /* 0x000ea40000300800 */
[----:B------:R-:W2:Y:S01]  /*4b750*/  LDL.LU R19, [R1+0x13c] ;  /* 0x00013c0001137983 */ /* 0x000ea20000300800 */
[----:B0-----:R-:W-:-:S02]  /*4b760*/  MOV R14, R6 ;  /* 0x00000006000e7202 */ /* 0x001fc40000000f00 */
[----:B-1----:R-:W-:Y:S02]  /*4b770*/  MOV R12, R4 ;  /* 0x00000004000c7202 */ /* 0x002fe40000000f00 */
[----:B------:R-:W-:Y:S01]  /*4b780*/  MOV R15, R7 ;  /* 0x00000007000f7202 */ /* 0x000fe20000000f00 */
[----:B------:R-:W3:Y:S01]  /*4b790*/  LDL.LU R4, [R1+0x25a4] ;  /* 0x0025a40001047983 */ /* 0x000ee20000300800 */
[----:B------:R-:W-:Y:S02]  /*4b7a0*/  IMAD.MOV.U32 R13, RZ, RZ, R5 ;  /* 0x000000ffff0d7224 */ /* 0x000fe400078e0005 */
[----:B------:R-:W3:Y:S02]  /*4b7b0*/  LDL.LU R5, [R1+0x25a0] ;  /* 0x0025a00001057983 */ /* 0x000ee40000300800 */
[----:B------:R-:W3:Y:S01]  /*4b7c0*/  LDL.LU R6, [R1+0x259c] ;  /* 0x00259c0001067983 */ /* 0x000ee20000300800 */
[----:B------:R-:W3:Y:S01]  /*4b7d0*/  LDL.LU R7, [R1+0x2598] ;  /* 0x0025980001077983 */ /* 0x000ee20000300800 */
[----:B------:R0:W-:Y:S02]  /*4b7e0*/  STL.64 [R1+0x24d8], R14 ;  /* 0x0024d80e01007387 */ /* 0x0001e40000100a00 */
[----:B------:R1:W-:Y:S01]  /*4b7f0*/  STL.64 [R1+0x24d0], R12 ;  /* 0x0024d00c01007387 */ /* 0x0003e20000100a00 */
[----:B0-----:R-:W-:Y:S01]  /*4b800*/  MOV R14, R2 ;  /* 0x00000002000e7202 */ /* 0x001fe20000000f00 */
[----:B-1----:R-:W-:-:S02]  /*4b810*/  IMAD.MOV.U32 R12, RZ, RZ, R3 ;  /* 0x000000ffff0c7224 */ /* 0x002fc400078e0003 */
[----:B------:R-:W-:Y:S01]  /*4b820*/  IMAD.MOV.U32 R15, RZ, RZ, R29 ;  /* 0x000000ffff0f7224 */ /* 0x000fe200078e001d */
        /* <DEDUP_REMOVED lines=13> */
[----:B----4-:R-:W-:Y:S01]  /*4b900*/  IMAD.MOV.U32 R14, RZ, RZ, R27 ;  /* 0x000000ffff0e7224 */ /* 0x010fe200078e001b */
[----:B------:R-:W-:-:S02]  /*4b910*/  MOV R15, R26 ;  /* 0x0000001a000f7202 */ /* 0x000fc40000000f00 */
[----:B------:R-:W-:Y:S02]  /*4b920*/  MOV R12, R10 ;  /* 0x0000000a000c7202 */ /* 0x000fe40000000f00 */
[----:B------:R-:W-:Y:S01]  /*4b930*/  MOV R13, R11 ;  /* 0x0000000b000d7202 */ /* 0x000fe20000000f00 */
[----:B------:R-:W4:Y:S01]  /*4b940*/  LDL.LU R10, [R1+0x2584] ;  /* 0x00258400010a7983 */ /* 0x000f220000300800 */
[----:B------:R-:W4:Y:S02]  /*4b950*/  LDL.LU R11, [R1+0x2580] ;  /* 0x00258000010b7983 */ /* 0x000f240000300800 */
[----:B------:R3:W-:Y:S01]  /*4b960*/  STL.64 [R1+0x2518], R14 ;  /* 0x0025180e01007387 */ /* 0x0007e20000100a00 */
[----:B------:R0:W-:Y:S01]  /*4b970*/  STL.64 [R1+0x2510], R12 ;  /* 0x0025100c01007387 */ /* 0x0001e20000100a00 */
[----:B---3--:R-:W-:Y:S02]  /*4b980*/  MOV R14, R23 ;  /* 0x00000017000e7202 */ /* 0x008fe40000000f00 */
[----:B------:R-:W-:-:S02]  /*4b990*/  MOV R15, R22 ;  /* 0x00000016000f7202 */ /* 0x000fc40000000f00 */
[----:B0-----:R-:W-:Y:S01]  /*4b9a0*/  MOV R12, R25 ;  /* 0x00000019000c7202 */ /* 0x001fe20000000f00 */
[----:B------:R-:W-:Y:S02]  /*4b9b0*/  IMAD.MOV.U32 R13, RZ, RZ, R24 ;  /* 0x000000ffff0d7224 */ /* 0x000fe400078e0018 */
[----:B------:R-:W-:Y:S04]  /*4b9c0*/  LDSM.16.MT88.4 R24, [R0+0x36180] ;  /* 0x036180000018783b */ /* 0x000fe80000004200 */
[----:B------:R-:W-:Y:S01]  /*4b9d0*/  STL.64 [R1+0x2538], R14 ;  /* 0x0025380e01007387 */ /* 0x000fe20000100a00 */
[----:B------:R-:W-:Y:S03]  /*4b9e0*/  STL.64 [R1+0x2530], R12 ;  /* 0x0025300c01007387 */ /* 0x000fe60000100a00 */
[----:B--2---:R-:W-:Y:S01]  /*4b9f0*/  STL.64 [R1+0x24c8], R18 ;  /* 0x0024c81201007387 */ /* 0x004fe20000100a00 */
[----:B------:R0:W-:Y:S03]  /*4ba00*/  STL.64 [R1+0x24c0], R16 ;  /* 0x0024c01001007387 */ /* 0x0001e60000100a00 */
[----:B0-----:R-:W2:Y:S01]  /*4ba10*/  LDL.LU R16, [R1+0x150] ;  /* 0x0001500001107983 */ /* 0x001ea20000300800 */
[----:B------:R-:W2:Y:S01]  /*4ba20*/  LDL.LU R17, [R1+0x154] ;  /* 0x0001540001117983 */ /* 0x000ea20000300800 */
[----:B------:R-:W-:-:S02]  /*4ba30*/  MOV R14, R9 ;  /* 0x00000009000e7202 */ /* 0x000fc40000000f00 */
[----:B------:R-:W-:Y:S02]  /*4ba40*/  MOV R15, R8 ;  /* 0x00000008000f7202 */ /* 0x000fe40000000f00 */
[----:B------:R-:W-:Y:S01]  /*4ba50*/  MOV R12, R21 ;  /* 0x00000015000c7202 */ /* 0x000fe20000000f00 */
[----:B------:R-:W-:Y:S02]  /*4ba60*/  IMAD.MOV.U32 R13, RZ, RZ, R20 ;  /* 0x000000ffff0d7224 */ /* 0x000fe400078e0014 */
[----:B------:R-:W-:Y:S01]  /*4ba70*/  IMAD.MOV.U32 R18, RZ, RZ, R29 ;  /* 0x000000ffff127224 */ /* 0x000fe200078e001d */
[----:B------:R-:W-:Y:S01]  /*4ba80*/  MOV R19, R2 ;  /* 0x0000000200137202 */ /* 0x000fe20000000f00 */
[----:B------:R-:W3:Y:S01]  /*4ba90*/  LDL.LU R29, [R1+0x257c] ;  /* 0x00257c00011d7983 */ /* 0x000ee20000300800 */
[----:B------:R-:W3:Y:S02]  /*4baa0*/  LDL.LU R2, [R1+0x2578] ;  /* 0x0025780001027983 */ /* 0x000ee40000300800 */
[----:B------:R-:W-:Y:S02]  /*4bab0*/  STL.64 [R1+0x2558], R14 ;  /* 0x0025580e01007387 */ /* 0x000fe40000100a00 */
[----:B------:R0:W-:Y:S01]  /*4bac0*/  STL.64 [R1+0x2550], R12 ;  /* 0x0025500c01007387 */ /* 0x0001e20000100a00 */
[----:B------:R-:W1:Y:S04]  /*4bad0*/  LDSM.16.MT88.4 R20, [R0+0x36100] ;  /* 0x036100000014783b */ /* 0x000e680000004200 */
[----:B0-----:R-:W3:Y:S01]  /*4bae0*/  LDL.LU R12, [R1+0x1a0] ;  /* 0x0001a000010c7983 */ /* 0x001ee20000300800 */
[----:B------:R-:W3:Y:S02]  /*4baf0*/  LDL.LU R13, [R1+0x1a4] ;  /* 0x0001a400010d7983 */ /* 0x000ee40000300800 */
[----:B------:R-:W3:Y:S02]  /*4bb00*/  LDL.LU R14, [R1+0x1a8] ;  /* 0x0001a800010e7983 */ /* 0x000ee40000300800 */
[----:B------:R-:W3:Y:S01]  /*4bb10*/  LDL.LU R15, [R1+0x1ac] ;  /* 0x0001ac00010f7983 */ /* 0x000ee20000300800 */
[----:B------:R-:W-:Y:S04]  /*4bb20*/  STL.64 [R1+0x24e8], R18 ;  /* 0x0024e81201007387 */ /* 0x000fe80000100a00 */
[----:B--2---:R0:W-:Y:S04]  /*4bb30*/  STL.64 [R1+0x24e0], R16 ;  /* 0x0024e01001007387 */ /* 0x0041e80000100a00 */
[----:B0-----:R-:W2:Y:S01]  /*4bb40*/  LDL.LU R16, [R1+0x160] ;  /* 0x0001600001107983 */ /* 0x001ea20000300800 */
[----:B------:R-:W2:Y:S02]  /*4bb50*/  LDL.LU R17, [R1+0x164] ;  /* 0x0001640001117983 */ /* 0x000ea40000300800 */
[----:B----4-:R-:W-:Y:S01]  /*4bb60*/  IMAD.MOV.U32 R18, RZ, RZ, R11 ;  /* 0x000000ffff127224 */ /* 0x010fe200078e000b */
[----:B------:R-:W-:Y:S01]  /*4bb70*/  MOV R19, R10 ;  /* 0x0000000a00137202 */ /* 0x000fe20000000f00 */
[----:B------:R-:W4:Y:S01]  /*4bb80*/  LDL.LU R11, [R1+0x2574] ;  /* 0x00257400010b7983 */ /* 0x000f220000300800 */
        /* <DEDUP_REMOVED lines=9> */
[----:B------:R0:W-:Y:S02]  /*4bc20*/  STL.64 [R1+0x2528], R18 ;  /* 0x0025281201007387 */ /* 0x0001e40000100a00 */
[----:B0-----:R-:W-:-:S02]  /*4bc30*/  MOV R18, R10 ;  /* 0x0000000a00127202 */ /* 0x001fc40000000f00 */
[----:B----4-:R-:W-:Y:S01]  /*4bc40*/  MOV R19, R11 ;  /* 0x0000000b00137202 */ /* 0x010fe20000000f00 */
[----:B--2---:R0:W-:Y:S04]  /*4bc50*/  STL.64 [R1+0x2520], R16 ;  /* 0x0025201001007387 */ /* 0x0041e80000100a00 */
[----:B0-----:R-:W2:Y:S01]  /*4bc60*/  LDL.LU R16, [R1+0x180] ;  /* 0x0001800001107983 */ /* 0x001ea20000300800 */
[----:B------:R-:W2:Y:S02]  /*4bc70*/  LDL.LU R17, [R1+0x184] ;  /* 0x0001840001117983 */ /* 0x000ea40000300800 */
[----:B------:R-:W4:Y:S02]  /*4bc80*/  LDL.LU R10, [R1+0x2564] ;  /* 0x00256400010a7983 */ /* 0x000f240000300800 */
[----:B------:R-:W4:Y:S01]  /*4bc90*/  LDL.LU R11, [R1+0x2560] ;  /* 0x00256000010b7983 */ /* 0x000f220000300800 */
[----:B------:R-:W-:Y:S04]  /*4bca0*/  STL.64 [R1+0x2548], R18 ;  /* 0x0025481201007387 */ /* 0x000fe80000100a00 */
[----:B--2---:R0:W-:Y:S01]  /*4bcb0*/  STL.64 [R1+0x2540], R16 ;  /* 0x0025401001007387 */ /* 0x0041e20000100a00 */
[-C--:B----4-:R-:W-:Y:S03]  /*4bcc0*/  HMMA.16816.F32 R4, R4, R10.reuse, R12 ;  /* 0x0000000a0404723c */ /* 0x090fe6000000180c */
[----:B0-----:R-:W2:Y:S01]  /*4bcd0*/  LDL.LU R16, [R1+0x190] ;  /* 0x0001900001107983 */ /* 0x001ea20000300800 */
[----:B------:R-:W2:Y:S02]  /*4bce0*/  LDL.LU R17, [R1+0x194] ;  /* 0x0001940001117983 */ /* 0x000ea40000300800 */
[----:B------:R-:W-:Y:S02]  /*4bcf0*/  STL [R1+0x23a4], R0 ;  /* 0x0023a40001007387 */ /* 0x000fe40000100800 */
[----:B------:R-:W2:Y:S01]  /*4bd00*/  LDL.LU.64 R14, [R1+0x2558] ;  /* 0x00255800010e7983 */ /* 0x000ea20000300a00 */
[----:B------:R-:W2:Y:S01]  /*4bd10*/  LDL.LU.64 R12, [R1+0x2550] ;  /* 0x00255000010c7983 */ /* 0x000ea20000300a00 */
[----:B---3--:R-:W-:Y:S01]  /*4bd20*/  IMAD.MOV.U32 R18, RZ, RZ, R29 ;  /* 0x000000ffff127224 */ /* 0x008fe200078e001d */
[----:B------:R-:W-:Y:S11]  /*4bd30*/  MOV R19, R2 ;  /* 0x0000000200137202 */ /* 0x000ff60000000f00 */
[----:B------:R-:W-:Y:S01]  /*4bd40*/  @!UPT UIADD3 URZ, URZ, URZ, URZ ;  /* 0x0000003f3f3ff290 */ /* 0x000fe2000fffe03f */
[----:B------:R0:W-:Y:S01]  /*4bd50*/  STL.64 [R1+0x1a0], R4 ;  /* 0x0001a00401007387 */ /* 0x0001e20000100a00 */
[----:B------:R-:W-:Y:S01]  /*4bd60*/  IMAD.MOV.U32 R2, RZ, RZ, R7 ;  /* 0x000000ffff027224 */ /* 0x000fe200078e0007 */
[----:B------:R-:W-:Y:S02]  /*4bd70*/  MOV R29, R6 ;  /* 0x00000006001d7202 */ /* 0x000fe40000000f00 */
[----:B0-----:R-:W3:Y:S01]  /*4bd80*/  LDL.LU R4, [R1+0xd0] ;  /* 0x0000d00001047983 */ /* 0x001ee20000300800 */
        /* <DEDUP_REMOVED lines=9> */
[----:B------:R-:W-:Y:S01]  /*4be20*/  STL.64 [R1+0x190], R12 ;  /* 0x0001900c01007387 */ /* 0x000fe20000100a00 */
[----:B------:R0:W-:Y:S03]  /*4be30*/  STL.64 [R1+0x198], R14 ;  /* 0x0001980e01007387 */ /* 0x0001e60000100a00 */
[----:B0-----:R-:W2:Y:S01]  /*4be40*/  LDL.LU.64 R14, [R1+0x2538] ;  /* 0x00253800010e7983 */ /* 0x001ea20000300a00 */
[----:B------:R-:W2:Y:S02]  /*4be50*/  LDL.LU.64 R12, [R1+0x2530] ;  /* 0x00253000010c7983 */ /* 0x000ea40000300a00 */
        /* <DEDUP_REMOVED lines=89> */
[-C--:B--2---:R-:W-:Y:S11]  /*4c3f0*/  HMMA.16816.F32 R16, R12, R10.reuse, R16 ;  /* 0x0000000a0c10723c */ /* 0x084ff60000001810 */
[----:B------:R-:W-:Y:S11]  /*4c400*/  @!UPT UIADD3 URZ, URZ, URZ, URZ ;  /* 0x0000003f3f3ff290 */ /* 0x000ff6000fffe03f */
[----:B------:R-:W-:Y:S02]  /*4c410*/  @!UPT UIADD3 URZ, URZ, URZ, URZ ;  /* 0x0000003f3f3ff290 */ /* 0x000fe4000fffe03f */
[----:B------:R-:W-:Y:S01]  /*4c420*/  IMAD.MOV.U32 R2, RZ, RZ, R18 ;  /* 0x000000ffff027224 */ /* 0x000fe200078e0012 */
[----:B------:R-:W-:Y:S02]  /*4c430*/  MOV R0, R19 ;  /* 0x0000001300007202 */ /* 0x000fe40000000f00 */
[----:B------:R-:W-:Y:S02]  /*4c440*/  MOV R13, R16 ;  /* 0x00000010000d7202 */ /* 0x000fe40000000f00 */
[----:B------:R-:W-:Y:S01]  /*4c450*/  MOV R12, R17 ;  /* 0x00000011000c7202 */ /* 0x000fe20000000f00 */
[----:B------:R-:W3:Y:S01]  /*4c460*/  LDL.LU.64 R18, [R1+0x23e8] ;  /* 0x0023e80001127983 */ /* 0x000ee20000300a00 */
[----:B------:R-:W3:Y:S02]  /*4c470*/  LDL.LU.64 R16, [R1+0x23e0] ;  /* 0x0023e00001107983 */ /* 0x000ee40000300a00 */
[----:B---3--:R-:W-:Y:S01]  /*4c480*/  HMMA.16816.F32 R16, R16, R10, R4 ;  /* 0x0000000a1010723c */ /* 0x008fe20000001804 */
[----:B------:R-:W2:Y:S01]  /*4c490*/  LDL.LU.64 R6, [R1+0x23d8] ;  /* 0x0023d80001067983 */ /* 0x000ea20000300a00 */
[----:B------:R-:W2:Y:S11]  /*4c4a0*/  LDL.LU.64 R4, [R1+0x23d0] ;  /* 0x0023d00001047983 */ /* 0x000eb60000300a00 */
[----:B------:R-:W-:Y:S10]  /*4c4b0*/  @!UPT UIADD3 URZ, URZ, URZ, URZ ;  /* 0x0000003f3f3ff290 */ /* 0x000ff4000fffe03f */
[----:B------:R0:W-:Y:S01]  /*4c4c0*/  STL.64 [R1+0xd0], R16 ;  /* 0x0000d01001007387 */ /* 0x0001e20000100a00 */
[----:B------:R3:W-:Y:S03]  /*4c4d0*/  STL.64 [R1+0xd8], R18 ;  /* 0x0000d81201007387 */ /* 0x0007e60000100a00 */
[----:B0-----:R-:W1:Y:S01]  /*4c4e0*/  LDL.LU R16, [R1+0xc0] ;  /* 0x0000c00001107983 */ /* 0x001e620000300800 */
[----:B------:R-:W1:Y:S01]  /*4c4f0*/  LDL.LU R17, [R1+0xc4] ;  /* 0x0000c40001117983 */ /* 0x000e620000300800 */
[----:B---3--:R-:W-:Y:S01]  /*4c500*/  MOV R18, R28 ;  /* 0x0000001c00127202 */ /* 0x008fe20000000f00 */
[----:B------:R-:W-:Y:S01]  /*4c510*/  IMAD.MOV.U32 R19, RZ, RZ, R3 ;  /* 0x000000ffff137224 */ /* 0x000fe200078e0003 */
[----:B------:R-:W0:Y:S04]  /*4c520*/  S2R R15, SR_TID.X ;  /* 0x00000000000f7919 */ /* 0x000e280000002100 */
[----:B------:R-:W3:Y:S01]  /*4c530*/  S2R R9, SR_TID.X ;  /* 0x0000000000097919 */ /* 0x000ee20000002100 */
[----:B0-----:R-:W-:-:S02]  /*4c540*/  LOP3.LUT R14, R15, 0x7, RZ, 0xc0, !PT ;  /* 0x000000070f0e7812 */ /* 0x001fc400078ec0ff */
[----:B---3--:R-:W-:-:S03]  /*4c550*/  LOP3.LUT R9, R9, 0x10, RZ, 0xc0, !PT ;  /* 0x0000001009097812 */ /* 0x008fc600078ec0ff */
[----:B------:R-:W-:Y:S01]  /*4c560*/  IMAD R29, R14, 0x210, RZ ;  /* 0x000002100e1d7824 */ /* 0x000fe200078e02ff */
[----:B------:R-:W-:Y:S01]  /*4c570*/  SHF.L.U32 R9, R9, 0x8, RZ ;  /* 0x0000000809097819 */ /* 0x000fe200000006ff */
[----:B-1----:R-:W-:Y:S11]  /*4c580*/  HMMA.16816.F32 R20, R20, R10, R16 ;  /* 0x0000000a1414723c */ /* 0x002ff60000001810 */
[----:B------:R-:W-:Y:S11]  /*4c590*/  @!UPT UIADD3 URZ, URZ, URZ, URZ ;  /* 0x0000003f3f3ff290 */ /* 0x000ff6000fffe03f */
[----:B------:R-:W-:Y:S02]  /*4c5a0*/  @!UPT UIADD3 URZ, URZ, URZ, URZ ;  /* 0x0000003f3f3ff290 */ /* 0x000fe4000fffe03f */
[----:B------:R-:W-:Y:S01]  /*4c5b0*/  MOV R3, R23 ;  /* 0x0000001700037202 */ /* 0x000fe20000000f00 */
[----:B------:R-:W-:-:S05]  /*4c5c0*/  IMAD.SHL.U32 R23, R15, 0x2, RZ ;  /* 0x000000020f177824 */ /* 0x000fca00078e00ff */
[----:B------:R-:W-:-:S04]  /*4c5d0*/  LOP3.LUT R29, R29, 0x10, R23, 0x78, !PT ;  /* 0x000000101d1d7812 */ /* 0x000fc800078e7817 */
[----:B------:R-:W-:Y:S02]  /*4c5e0*/  LOP3.LUT R29, R29, R9, RZ, 0xfc, !PT ;  /* 0x000000091d1d7212 */ /* 0x000fe400078efcff */
[----:B--2---:R-:W-:Y:S03]  /*4c5f0*/  HMMA.16816.F32 R8, R24, R10, R4 ;  /* 0x0000000a1808723c */ /* 0x004fe60000001804 */
[----:B------:R-:W0:Y:S01]  /*4c600*/  LDSM.16.MT88.4 R4, [R29+0x38000] ;  /* 0x038000001d04783b */ /* 0x000e220000004200 */
[C---:B------:R-:W-:Y:S02]  /*4c610*/  LOP3.LUT R19, R15.reuse, 0x7, RZ, 0xc0, !PT ;  /* 0x000000070f137812 */ /* 0x040fe400078ec0ff */
[----:B------:R-:W-:Y:S01]  /*4c620*/  MOV R28, R22 ;  /* 0x00000016001c7202 */ /* 0x000fe20000000f00 */
[----:B------:R-:W-:Y:S01]  /*4c630*/  LOP3.LUT R15, R15, 0xe0, RZ, 0xc0, !PT ;  /* 0x000000e00f0f7812 */ /* 0x000fe200078ec0ff */
[----:B------:R-:W-:-:S04]  /*4c640*/  SHF.L.U32 R22, R19, 0x4, RZ ;  /* 0x0000000413167819 */ /* 0x000fc800000006ff */
[----:B------:R-:W-:-:S04]  /*4c650*/  LEA R15, R15, R22, 0x8 ;  /* 0x000000160f0f7211 */ /* 0x000fc800078e40ff */
[----:B------:R-:W-:-:S04]  /*4c660*/  LOP3.LUT R15, R15, 0x30, R23, 0x78, !PT ;  /* 0x000000300f0f7812 */ /* 0x000fc800078e7817 */
[----:B------:R-:W-:Y:S01]  /*4c670*/  LEA R15, R14, R15, 0xa ;  /* 0x0000000f0e0f7211 */ /* 0x000fe200078e50ff */
[----:B------:R-:W-:Y:S01]  /*4c680*/  STL.64 [R1+0xc0], R20 ;  /* 0x0000c01401007387 */ /* 0x000fe20000100a00 */
[----:B------:R-:W-:Y:S02]  /*4c690*/  STL [R1+0x2364], R3 ;  /* 0x0023640301007387 */ /* 0x000fe40000100800 */
[----:B------:R-:W-:Y:S02]  /*4c6a0*/  STL [R1+0x2360], R28 ;  /* 0x0023601c01007387 */ /* 0x000fe40000100800 */
[----:B------:R-:W-:Y:S01]  /*4c6b0*/  STL.64 [R1+0x21b8], R10 ;  /* 0x0021b80a01007387 */ /* 0x000fe20000100a00 */
[----:B------:R1:W-:Y:S02]  /*4c6c0*/  STL.64 [R1+0x21b0], R8 ;  /* 0x0021b00801007387 */ /* 0x0003e40000100a00 */
[----:B-1----:R-:W-:Y:S01]  /*4c6d0*/  IMAD.MOV.U32 R8, RZ, RZ, R13 ;  /* 0x000000ffff087224 */ /* 0x002fe200078e000d */
[----:B------:R-:W-:Y:S01]  /*4c6e0*/  MOV R9, R12 ;  /* 0x0000000c00097202 */ /* 0x000fe20000000f00 */
[----:B0-----:R-:W-:Y:S01]  /*4c6f0*/  IMAD.MOV.U32 R19, RZ, RZ, R4 ;  /* 0x000000ffff137224 */ /* 0x001fe200078e0004 */
[----:B------:R-:W-:-:S02]  /*4c700*/  MOV R18, R5 ;  /* 0x0000000500127202 */ /* 0x000fc40000000f00 */
[----:B------:R-:W-:Y:S01]  /*4c710*/  MOV R17, R6 ;  /* 0x0000000600117202 */ /* 0x000fe20000000f00 */
[----:B------:R-:W-:Y:S02]  /*4c720*/  IMAD.MOV.U32 R16, RZ, RZ, R7 ;  /* 0x000000ffff107224 */ /* 0x000fe400078e0007 */
[----:B------:R-:W0:Y:S02]  /*4c730*/  LDSM.16.M88.4 R4, [R15+0x40380] ;  /* 0x040380000f04783b */ /* 0x000e240000000200 */
[----:B------:R-:W1:Y:S02]  /*4c740*/  LDSM.16.MT88.4 R12, [R29+0x38080] ;  /* 0x038080001d0c783b */ /* 0x000e640000004200 */
[----:B------:R-:W-:Y:S02]  /*4c750*/  STL [R1+0x2374], R16 ;  /* 0x0023741001007387 */ /* 0x000fe40000100800 */
[----:B------:R-:W-:Y:S01]  /*4c760*/  STL [R1+0x2370], R17 ;  /* 0x0023701101007387 */ /* 0x000fe20000100800 */
[----:B------:R-:W-:Y:S01]  /*4c770*/  MOV R10, R2 ;  /* 0x00000002000a7202 */ /* 0x000fe20000000f00 */
[----:B------:R-:W-:Y:S01]  /*4c780*/  IMAD.MOV.U32 R11, RZ, RZ, R0 ;  /* 0x000000ffff0b7224 */ /* 0x000fe200078e0000 */
[----:B------:R-:W-:Y:S01]  /*4c790*/  STL [R1+0x236c], R18 ;  /* 0x00236c1201007387 */ /* 0x000fe20000100800 */
[----:B------:R-:W-:Y:S03]  /*4c7a0*/  STL [R1+0x2368], R19 ;  /* 0x0023681301007387 */ /* 0x000fe60000100800 */
[----:B------:R-:W2:Y:S04]  /*4c7b0*/  S2R R0, SR_TID.X ;  /* 0x0000000000007919 */ /* 0x000ea80000002100 */
[----:B0-----:R-:W-:Y:S01]  /*4c7c0*/  STL [R1+0x237c], R4 ;  /* 0x00237c0401007387 */ /* 0x001fe20000100800 */
[----:B------:R-:W-:Y:S02]  /*4c7d0*/  STL [R1+0x2378], R5 ;  /* 0x0023780501007387 */ /* 0x000fe40000100800 */
[----:B------:R-:W-:Y:S02]  /*4c7e0*/  STL.64 [R1+0x21c8], R10 ;  /* 0x0021c80a01007387 */ /* 0x000fe40000100a00 */
[----:B------:R-:W-:Y:S01]  /*4c7f0*/  STL.64 [R1+0x21c0], R8 ;  /* 0x0021c00801007387 */ /* 0x000fe20000100a00 */
[----:B------:R1:W-:Y:S01]  /*4c800*/  STL [R1+0x21ac], R6 ;  /* 0x0021ac0601007387 */ /* 0x0003e20000100800 */
[----:B------:R0:W-:Y:S03]  /*4c810*/  STL [R1+0x21a8], R7 ;  /* 0x0021a80701007387 */ /* 0x0001e60000100800 */
[----:B------:R-:W3:Y:S01]  /*4c820*/  LDSM.16.MT88.4 R8, [R29+0x38100] ;  /* 0x038100001d08783b */ /* 0x000ee20000004200 */
[----:B-1----:R-:W-:Y:S01]  /*4c830*/  MOV R6, R15 ;  /* 0x0000000f00067202 */ /* 0x002fe20000000f00 */
[----:B0-----:R-:W-:-:S04]  /*4c840*/  IMAD.MOV.U32 R7, RZ, RZ, R14 ;  /* 0x000000ffff077224 */ /* 0x001fc800078e000e */
[----:B------:R-:W-:Y:S01]  /*4c850*/  STL [R1+0x238c], R6 ;  /* 0x00238c0601007387 */ /* 0x000fe20000100800 */
[----:B------:R-:W-:Y:S02]  /*4c860*/  STL [R1+0x2388], R7 ;  /* 0x0023880701007387 */ /* 0x000fe40000100800 */
[----:B------:R-:W0:Y:S01]  /*4c870*/  LDSM.16.MT88.4 R4, [R29+0x38180] ;  /* 0x038180001d04783b */ /* 0x000e220000004200 */
[----:B------:R-:W-:-:S03]  /*4c880*/  MOV R20, R13 ;  /* 0x0000000d00147202 */ /* 0x000fc60000000f00 */
[C---:B--2---:R-:W-:Y:S01]  /*4c890*/  LOP3.LUT R13, R0.reuse, 0x7, RZ, 0xc0, !PT ;  /* 0x00000007000d7812 */ /* 0x044fe200078ec0ff */
[C---:B------:R-:W-:Y:S02]  /*4c8a0*/  LOP3.LUT R15, R0.reuse, 0x10, RZ, 0xc0, !PT ;  /* 0x00000010000f7812 */ /* 0x040fe400078ec0ff */
[----:B------:R-:W-:Y:S02]  /*4c8b0*/  SHF.L.U32 R14, R0, 0x1, RZ ;  /* 0x00000001000e7819 */ /* 0x000fe400000006ff */
[----:B------:R-:W-:Y:S01]  /*4c8c0*/  IMAD R0, R13, 0x210, RZ ;  /* 0x000002100d007824 */ /* 0x000fe200078e02ff */
[----:B------:R-:W-:-:S04]  /*4c8d0*/  SHF.L.U32 R15, R15, 0x8, RZ ;  /* 0x000000080f0f7819 */ /* 0x000fc800000006ff */
[----:B------:R-:W-:-:S04]  /*4c8e0*/  LOP3.LUT R0, R0, 0x10, R14, 0x78, !PT ;  /* 0x0000001000007812 */ /* 0x000fc800078e780e */
[----:B------:R-:W-:-:S04]  /*4c8f0*/  LOP3.LUT R0, R0, R15, RZ, 0xfc, !PT ;  /* 0x0000000f00007212 */ /* 0x000fc800078efcff */
[----:B------:R-:W-:Y:S02]  /*4c900*/  LOP3.LUT R0, R0, 0x20, RZ, 0x3c, !PT ;  /* 0x0000002000007812 */ /* 0x000fe400078e3cff */
[----:B---3--:R-:W-:Y:S01]  /*4c910*/  MOV R25, R8 ;  /* 0x0000000800197202 */ /* 0x008fe20000000f00 */
[----:B------:R-:W-:Y:S01]  /*4c920*/  IMAD.MOV.U32 R24, RZ, RZ, R9 ;  /* 0x000000ffff187224 */ /* 0x000fe200078e0009 */
[----:B------:R-:W-:Y:S02]  /*4c930*/  MOV R23, R10 ;  /* 0x0000000a00177202 */ /* 0x000fe40000000f00 */
[----:B------:R-:W-:Y:S02]  /*4c940*/  MOV R22, R11 ;  /* 0x0000000b00167202 */ /* 0x000fe40000000f00 */
[----:B------:R-:W1:Y:S01]  /*4c950*/  LDSM.16.MT88.4 R8, [R0+0x38080] ;  /* 0x038080000008783b */ /* 0x000e620000004200 */
[----:B0-----:R-:W-:Y:S01]  /*4c960*/  IMAD.MOV.U32 R29, RZ, RZ, R4 ;  /* 0x000000ffff1d7224 */ /* 0x001fe200078e0004 */
[----:B------:R-:W-:-:S02]  /*4c970*/  MOV R2, R5 ;  /* 0x0000000500027202 */ /* 0x000fc40000000f00 */
[----:B------:R-:W-:Y:S01]  /*4c980*/  MOV R27, R6 ;  /* 0x00000006001b7202 */ /* 0x000fe20000000f00 */
[----:B------:R-:W-:Y:S02]  /*4c990*/  IMAD.MOV.U32 R26, RZ, RZ, R7 ;  /* 0x000000ffff1a7224 */ /* 0x000fe400078e0007 */
[----:B------:R-:W0:Y:S01]  /*4c9a0*/  LDSM.16.MT88.4 R4, [R0+0x38000] ;  /* 0x038000000004783b */ /* 0x000e220000004200 */
[----:B-1----:R-:W-:Y:S01]  /*4c9b0*/  IMAD.MOV.U32 R16, RZ, RZ, R10 ;  /* 0x000000ffff107224 */ /* 0x002fe200078e000a */
[----:B------:R-:W-:Y:S01]  /*4c9c0*/  MOV R17, R11 ;  /* 0x0000000b00117202 */ /* 0x000fe20000000f00 */
[----:B0-----:R-:W-:Y:S01]  /*4c9d0*/  IMAD.MOV.U32 R18, RZ, RZ, R4 ;  /* 0x000000ffff127224 */ /* 0x001fe200078e0004 */
[----:B------:R-:W-:Y:S02]  /*4c9e0*/  MOV R19, R5 ;  /* 0x0000000500137202 */ /* 0x000fe40000000f00 */
[----:B------:R-:W-:Y:S01]  /*4c9f0*/  MOV R4, R8 ;  /* 0x0000000800047202 */ /* 0x000fe20000000f00 */
[----:B------:R-:W-:-:S02]  /*4ca00*/  MOV R5, R9 ;  /* 0x0000000900057202 */ /* 0x000fc40000000f00 */
[----:B------:R-:W0:Y:S01]  /*4ca10*/  LDSM.16.MT88.4 R8, [R0+0x38100] ;  /* 0x038100000008783b */ /* 0x000e220000004200 */
[----:B------:R-:W-:-:S03]  /*4ca20*/  MOV R21, R12 ;  /* 0x0000000c00157202 */ /* 0x000fc60000000f00 */
[----:B------:R-:W-:Y:S04]  /*4ca30*/  STL [R1+0x2384], R20 ;  /* 0x0023841401007387 */ /* 0x000fe80000100800 */
[----:B------:R1:W-:Y:S01]  /*4ca40*/  STL [R1+0x2380], R21 ;  /* 0x0023801501007387 */ /* 0x0003e20000100800 */
[----:B------:R-:W-:Y:S02]  /*4ca50*/  STL [R1+0x239c], R22 ;  /* 0x00239c1601007387 */ /* 0x000fe40000100800 */
[----:B------:R-:W-:Y:S02]  /*4ca60*/  STL [R1+0x2398], R23 ;  /* 0x0023981701007387 */ /* 0x000fe40000100800 */
[----:B------:R-:W-:Y:S01]  /*4ca70*/  STL [R1+0x2394], R24 ;  /* 0x0023941801007387 */ /* 0x000fe20000100800 */
[----:B------:R-:W-:Y:S01]  /*4ca80*/  STL [R1+0x2390], R25 ;  /* 0x0023901901007387 */ /* 0x000fe20000100800 */
[----:B------:R-:W-:Y:S01]  /*4ca90*/  MOV R3, R6 ;  /* 0x0000000600037202 */ /* 0x000fe20000000f00 */
[----:B------:R-:W-:Y:S02]  /*4caa0*/  STL [R1+0x23b0], R26 ;  /* 0x0023b01a01007387 */ /* 0x000fe40000100800 */
[----:B------:R-:W-:Y:S02]  /*4cab0*/  STL [R1+0x23ac], R27 ;  /* 0x0023ac1b01007387 */ /* 0x000fe40000100800 */
[----:B------:R-:W-:Y:S01]  /*4cac0*/  IMAD.MOV.U32 R28, RZ, RZ, R7 ;  /* 0x000000ffff1c7224 */ /* 0x000fe200078e0007 */
[----:B------:R-:W-:Y:S01]  /*4cad0*/  STL [R1+0x23a8], R2 ;  /* 0x0023a80201007387 */ /* 0x000fe20000100800 */
[----:B------:R-:W-:Y:S02]  /*4cae0*/  STL [R1+0x23a0], R29 ;  /* 0x0023a01d01007387 */ /* 0x000fe40000100800 */
[----:B------:R-:W-:Y:S02]  /*4caf0*/  STL [R1+0x23bc], R3 ;  /* 0x0023bc0301007387 */ /* 0x000fe40000100800 */
[----:B------:R-:W-:Y:S01]  /*4cb00*/  STL [R1+0x23b8], R19 ;  /* 0x0023b81301007387 */ /* 0x000fe20000100800 */
[----:B------:R-:W-:Y:S01]  /*4cb10*/  STL [R1+0x23b4], R18 ;  /* 0x0023b41201007387 */ /* 0x000fe20000100800 */
[----:B0-----:R-:W-:Y:S01]  /*4cb20*/  MOV R6, R8 ;  /* 0x0000000800067202 */ /* 0x001fe20000000f00 */
[----:B------:R-:W-:-:S05]  /*4cb30*/  IMAD.MOV.U32 R7, RZ, RZ, R9 ;  /* 0x000000ffff077224 */ /* 0x000fca00078e0009 */
[----:B------:R-:W-:Y:S01]  /*4cb40*/  STL.64 [R1+0x23c8], R6 ;  /* 0x0023c80601007387 */ /* 0x000fe20000100a00 */
[----:B------:R-:W-:Y:S02]  /*4cb50*/  STL.64 [R1+0x23c0], R4 ;  /* 0x0023c00401007387 */ /* 0x000fe40000100a00 */
[----:B------:R-:W0:Y:S01]  /*4cb60*/  LDSM.16.MT88.4 R4, [R0+0x38180] ;  /* 0x038180000004783b */ /* 0x000e220000004200 */
[----:B-1----:R-:W-:-:S03]  /*4cb70*/  MOV R21, R11 ;  /* 0x0000000b00157202 */ /* 0x002fc60000000f00 */
[----:B------:R-:W-:-:S05]  /*4cb80*/  IMAD R11, R13, 0x210, RZ ;  /* 0x000002100d0b7824 */ /* 0x000fca00078e02ff */
[----:B------:R-:W-:-:S04]  /*4cb90*/  LOP3.LUT R11, R11, 0x10, R14, 0x78, !PT ;  /* 0x000000100b0b7812 */ /* 0x000fc800078e780e */
[----:B------:R-:W-:-:S04]  /*4cba0*/  LOP3.LUT R11, R11, R15, RZ, 0xfc, !PT ;  /* 0x0000000f0b0b7212 */ /* 0x000fc800078efcff */
[----:B------:R-:W-:Y:S01]  /*4cbb0*/  LOP3.LUT R11, R11, 0x40, RZ, 0x3c, !PT ;  /* 0x000000400b0b7812 */ /* 0x000fe200078e3cff */
[----:B0-----:R-:W-:Y:S01]  /*4cbc0*/  IMAD.MOV.U32 R22, RZ, RZ, R4 ;  /* 0x000000ffff167224 */ /* 0x001fe200078e0004 */
[----:B------:R-:W-:Y:S02]  /*4cbd0*/  MOV R23, R5 ;  /* 0x0000000500177202 */ /* 0x000fe40000000f00 */
[----:B------:R-:W-:Y:S01]  /*4cbe0*/  MOV R24, R6 ;  /* 0x0000000600187202 */ /* 0x000fe20000000f00 */
[----:B------:R-:W-:Y:S02]  /*4cbf0*/  IMAD.MOV.U32 R25, RZ, RZ, R7 ;  /* 0x000000ffff197224 */ /* 0x000fe400078e0007 */
[----:B------:R-:W0:Y:S02]  /*4cc00*/  LDSM.16.MT88.4 R4, [R11+0x38000] ;  /* 0x038000000b04783b */ /* 0x000e240000004200 */
[----:B0-----:R-:W-:Y:S02]  /*4cc10*/  MOV R15, R4 ;  /* 0x00000004000f7202 */ /* 0x001fe40000000f00 */
[----:B------:R-:W-:Y:S01]  /*4cc20*/  MOV R14, R5 ;  /* 0x00000005000e7202 */ /* 0x000fe20000000f00 */
[----:B------:R-:W-:Y:S01]  /*4cc30*/  IMAD.MOV.U32 R13, RZ, RZ, R6 ;  /* 0x000000ffff0d7224 */ /* 0x000fe200078e0006 */
[----:B------:R-:W-:-:S02]  /*4cc40*/  MOV R12, R7 ;  /* 0x00000007000c7202 */ /* 0x000fc40000000f00 */
[----:B------:R-:W0:Y:S01]  /*4cc50*/  LDSM.16.MT88.4 R4, [R11+0x38080] ;  /* 0x038080000b04783b */ /* 0x000e220000004200 */
[----:B------:R-:W-:Y:S02]  /*4cc60*/  MOV R20, R10 ;  /* 0x0000000a00147202 */ /* 0x000fe40000000f00 */
[----:B0-----:R-:W-:Y:S01]  /*4cc70*/  MOV R27, R4 ;  /* 0x00000004001b7202 */ /* 0x001fe20000000f00 */
[----:B------:R-:W-:Y:S01]  /*4cc80*/  IMAD.MOV.U32 R2, RZ, RZ, R5 ;  /* 0x000000ffff027224 */ /* 0x000fe200078e0005 */
[----:B------:R-:W-:Y:S02]  /*4cc90*/  MOV R0, R6 ;  /* 0x0000000600007202 */ /* 0x000fe40000000f00 */
[----:B------:R-:W-:Y:S02]  /*4cca0*/  MOV R29, R7 ;  /* 0x00000007001d7202 */ /* 0x000fe40000000f00 */
[----:B------:R-:W0:Y:S02]  /*4ccb0*/  LDSM.16.MT88.4 R4, [R11+0x38100] ;  /* 0x038100000b04783b */ /* 0x000e240000004200 */
[----:B------:R-:W1:Y:S04]  /*4ccc0*/  LDSM.16.MT88.4 R8, [R11+0x38180] ;  /* 0x038180000b08783b */ /* 0x000e680000004200 */
[----:B0-----:R-:W-:Y:S01]  /*4ccd0*/  IMAD.MOV.U32 R3, RZ, RZ, R4 ;  /* 0x000000ffff037224 */ /* 0x001fe200078e0004 */
[----:B------:R-:W-:Y:S01]  /*4cce0*/  MOV R18, R6 ;  /* 0x0000000600127202 */ /* 0x000fe20000000f00 */
[----:B------:R-:W-:Y:S01]  /*4ccf0*/  IMAD.MOV.U32 R26, RZ, RZ, R7 ;  /* 0x000000ffff1a7224 */ /* 0x000fe200078e0007 */
[----:B------:R-:W-:Y:S01]  /*4cd00*/  MOV R19, R5 ;  /* 0x0000000500137202 */ /* 0x000fe20000000f00 */
[----:B------:R-:W2:Y:S01]  /*4cd10*/  LDL.LU.64 R6, [R1+0x23c8] ;  /* 0x0023c80001067983 */ /* 0x000ea20000300a00 */
[----:B------:R-:W3:Y:S02]  /*4cd20*/  LDL.LU.64 R4, [R1+0x23c0] ;  /* 0x0023c00001047983 */ /* 0x000ee40000300a00 */
[----:B-1----:R0:W-:Y:S02]  /*4cd30*/  STL.64 [R1+0x21e8], R10 ;  /* 0x0021e80a01007387 */ /* 0x0021e40000100a00 */
[----:B------:R1:W-:Y:S02]  /*4cd40*/  STL.64 [R1+0x21e0], R8 ;  /* 0x0021e00801007387 */ /* 0x0003e40000100a00 */
[----:B0-----:R-:W-:Y:S01]  /*4cd50*/  IMAD.MOV.U32 R10, RZ, RZ, R18 ;  /* 0x000000ffff0a7224 */ /* 0x001fe200078e0012 */
[----:B-1----:R-:W-:-:S02]  /*4cd60*/  MOV R8, R3 ;  /* 0x0000000300087202 */ /* 0x002fc40000000f00 */
        /* <DEDUP_REMOVED lines=14> */
[----:B------:R-:W-:Y:S02]  /*4ce50*/  MOV R11, R29 ;  /* 0x0000001d000b7202 */ /* 0x000fe40000000f00 */
[----:B------:R-:W3:Y:S03]  /*4ce60*/  LDL.LU R29, [R1+0x23a0] ;  /* 0x0023a000011d7983 */ /* 0x000ee60000300800 */
[----:B------:R0:W-:Y:S01]  /*4ce70*/  STL.64 [R1+0x2228], R10 ;  /* 0x0022280a01007387 */ /* 0x0001e20000100a00 */
[----:B------:R1:W-:Y:S01]  /*4ce80*/  STL.64 [R1+0x2220], R8 ;  /* 0x0022200801007387 */ /* 0x0003e20000100a00 */
[----:B0-----:R-:W-:Y:S01]  /*4ce90*/  MOV R10, R13 ;  /* 0x0000000d000a7202 */ /* 0x001fe20000000f00 */
[----:B-1----:R-:W-:Y:S01]  /*4cea0*/  IMAD.MOV.U32 R8, RZ, RZ, R15 ;  /* 0x000000ffff087224 */ /* 0x002fe200078e000f */
[----:B------:R-:W-:Y:S01]  /*4ceb0*/  MOV R9, R14 ;  /* 0x0000000e00097202 */ /* 0x000fe20000000f00 */
        /* <DEDUP_REMOVED lines=13> */
[----:B------:R-:W3:Y:S01]  /*4cf90*/  LDL.LU R22, [R1+0x239c] ;  /* 0x00239c0001167983 */ /* 0x000ee20000300800 */
[----:B------:R-:W-:-:S02]  /*4cfa0*/  MOV R9, R23 ;  /* 0x0000001700097202 */ /* 0x000fc40000000f00 */
        /* <DEDUP_REMOVED lines=12> */
[----:B------:R-:W-:Y:S02]  /*4d070*/  MOV R10, R20 ;  /* 0x00000014000a7202 */ /* 0x000fe40000000f00 */
[----:B------:R-:W-:Y:S01]  /*4d080*/  MOV R11, R21 ;  /* 0x00000015000b7202 */ /* 0x000fe20000000f00 */
        /* <DEDUP_REMOVED lines=13> */
[----:B---3--:R-:W-:Y:S01]  /*4d160*/  IMAD.MOV.U32 R8, RZ, RZ, R4 ;  /* 0x000000ffff087224 */ /* 0x008fe200078e0004 */
[----:B------:R-:W-:Y:S01]  /*4d170*/  MOV R10, R16 ;  /* 0x00000010000a7202 */ /* 0x000fe20000000f00 */
[----:B------:R-:W-:Y:S01]  /*4d180*/  IMAD.MOV.U32 R11, RZ, RZ, R17 ;  /* 0x000000ffff0b7224 */ /* 0x000fe200078e0011 */
[----:B------:R-:W3:Y:S01]  /*4d190*/  LDL.LU R4, [R1+0x237c] ;  /* 0x00237c0001047983 */ /* 0x000ee20000300800 */
[----:B------:R-:W-:-:S02]  /*4d1a0*/  MOV R9, R5 ;  /* 0x0000000500097202 */ /* 0x000fc40000000f00 */
[----:B------:R-:W3:Y:S02]  /*4d1b0*/  LDL.LU R5, [R1+0x2378] ;  /* 0x0023780001057983 */ /* 0x000ee40000300800 */
[----:B------:R-:W3:Y:S01]  /*4d1c0*/  LDL.LU R16, [R1+0x2374] ;  /* 0x0023740001107983 */ /* 0x000ee20000300800 */
[----:B------:R-:W3:Y:S01]  /*4d1d0*/  LDL.LU R17, [R1+0x2370] ;  /* 0x0023700001117983 */ /* 0x000ee20000300800 */
[----:B------:R4:W-:Y:S02]  /*4d1e0*/  STL.64 [R1+0x22a8], R10 ;  /* 0x0022a80a01007387 */ /* 0x0009e40000100a00 */
[----:B------:R0:W-:Y:S02]  /*4d1f0*/  STL.64 [R1+0x22a0], R8 ;  /* 0x0022a00801007387 */ /* 0x0001e40000100a00 */
[----:B----4-:R-:W-:Y:S01]  /*4d200*/  IMAD.MOV.U32 R10, RZ, RZ, R3 ;  /* 0x000000ffff0a7224 */ /* 0x010fe200078e0003 */
[----:B0-----:R-:W-:Y:S02]  /*4d210*/  MOV R8, R18 ;  /* 0x0000001200087202 */ /* 0x001fe40000000f00 */
[----:B------:R-:W-:Y:S01]  /*4d220*/  MOV R11, R28 ;  /* 0x0000001c000b7202 */ /* 0x000fe20000000f00 */
[----:B------:R-:W4:Y:S01]  /*4d230*/  LDL.LU R18, [R1+0x236c] ;  /* 0x00236c0001127983 */ /* 0x000f220000300800 */
        /* <DEDUP_REMOVED lines=15> */
[----:B------:R-:W-:Y:S01]  /*4d330*/  IMAD.MOV.U32 R9, RZ, RZ, R2 ;  /* 0x000000ffff097224 */ /* 0x000fe200078e0002 */
        /* <DEDUP_REMOVED lines=8> */
[----:B------:R-:W2:Y:S02]  /*4d3c0*/  LDL.LU R14, [R1+0x138] ;  /* 0x00013800010e7983 */ /* 0x000ea40000300800 */
[----:B------:R-:W2:Y:S01]  /*4d3d0*/  LDL.LU R15, [R1+0x13c] ;  /* 0x00013c00010f7983 */ /* 0x000ea20000300800 */
[----:B------:R-:W-:Y:S01]  /*4d3e0*/  MOV R10, R23 ;  /* 0x00000017000a7202 */ /* 0x000fe20000000f00 */
[----:B------:R-:W-:-:S02]  /*4d3f0*/  IMAD.MOV.U32 R11, RZ, RZ, R22 ;  /* 0x000000ffff0b7224 */ /* 0x000fc400078e0016 */
[----:B------:R-:W-:Y:S01]  /*4d400*/  IMAD.MOV.U32 R8, RZ, RZ, R25 ;  /* 0x000000ffff087224 */ /* 0x000fe200078e0019 */
[----:B------:R-:W-:Y:S02]  /*4d410*/  MOV R9, R24 ;  /* 0x0000001800097202 */ /* 0x000fe40000000f00 */
        /* <DEDUP_REMOVED lines=8> */
[----:B------:R-:W-:-:S02]  /*4d4a0*/  IMAD.MOV.U32 R11, RZ, RZ, R6 ;  /* 0x000000ffff0b7224 */ /* 0x000fc400078e0006 */
[----:B------:R-:W-:Y:S01]  /*4d4b0*/  IMAD.MOV.U32 R8, RZ, RZ, R21 ;  /* 0x000000ffff087224 */ /* 0x000fe200078e0015 */
[----:B------:R-:W-:Y:S02]  /*4d4c0*/  MOV R9, R20 ;  /* 0x0000001400097202 */ /* 0x000fe40000000f00 */
[----:B---3--:R-:W-:Y:S02]  /*4d4d0*/  MOV R14, R2 ;  /* 0x00000002000e7202 */ /* 0x008fe40000000f00 */
        /* <DEDUP_REMOVED lines=10> */
[----:B------:R-:W2:Y:S02]  /*4d580*/  LDL.LU R14, [R1+0x158] ;  /* 0x00015800010e7983 */ /* 0x000ea40000300800 */
[----:B------:R-:W2:Y:S02]  /*4d590*/  LDL.LU R15, [R1+0x15c] ;  /* 0x00015c00010f7983 */ /* 0x000ea40000300800 */
[----:B--2---:R-:W-:Y:S01]  /*4d5a0*/  STL.64 [R1+0x22b8], R14 ;  /* 0x0022b80e01007387 */ /* 0x004fe20000100a00 */
        /* <DEDUP_REMOVED lines=17> */
[----:B---3--:R-:W-:-:S02]  /*4d6c0*/  MOV R14, R2 ;  /* 0x00000002000e7202 */ /* 0x008fc40000000f00 */
[----:B------:R-:W-:Y:S01]  /*4d6d0*/  MOV R15, R29 ;  /* 0x0000001d000f7202 */ /* 0x000fe20000000f00 */
[----:B------:R-:W3:Y:S01]  /*4d6e0*/  LDL.LU R2, [R1+0x2344] ;  /* 0x0023440001027983 */ /* 0x000ee20000300800 */
[----:B------:R-:W3:Y:S03]  /*4d6f0*/  LDL.LU R29, [R1+0x2340] ;  /* 0x00234000011d7983 */ /* 0x000ee60000300800 */
[----:B------:R-:W-:Y:S04]  /*4d700*/  STL.64 [R1+0x2318], R14 ;  /* 0x0023180e01007387 */ /* 0x000fe80000100a00 */
[----:B--2---:R0:W-:Y:S04]  /*4d710*/  STL.64 [R1+0x2310], R12 ;  /* 0x0023100c01007387 */ /* 0x0041e80000100a00 */
[----:B0-----:R-:W2:Y:S01]  /*4d720*/  LDL.LU R12, [R1+0x190] ;  /* 0x00019000010c7983 */ /* 0x001ea20000300800 */
[----:B------:R-:W2:Y:S02]  /*4d730*/  LDL.LU R13, [R1+0x194] ;  /* 0x00019400010d7983 */ /* 0x000ea40000300800 */
[----:B------:R-:W2:Y:S02]  /*4d740*/  LDL.LU R14, [R1+0x198] ;  /* 0x00019800010e7983 */ /* 0x000ea40000300800 */
[----:B------:R-:W2:Y:S01]  /*4d750*/  LDL.LU R15, [R1+0x19c] ;  /* 0x00019c00010f7983 */ /* 0x000ea20000300800 */
[----:B------:R-:W-:-:S02]  /*4d760*/  MOV R8, R19 ;  /* 0x0000001300087202 */ /* 0x000fc40000000f00 */
[----:B----4-:R-:W-:Y:S01]  /*4d770*/  MOV R9, R18 ;  /* 0x0000001200097202 */ /* 0x010fe20000000f00 */
[----:B------:R-:W-:Y:S01]  /*4d780*/  IMAD.MOV.U32 R10, RZ, RZ, R17 ;  /* 0x000000ffff0a7224 */ /* 0x000fe200078e0011 */
[----:B------:R-:W-:Y:S02]  /*4d790*/  MOV R11, R16 ;  /* 0x00000010000b7202 */ /* 0x000fe40000000f00 */
[----:B------:R-:W0:Y:S04]  /*4d7a0*/  LDSM.16.MT88.4 R16, [R0+0x38080] ;  /* 0x038080000010783b */ /* 0x000e280000004200 */
[----:B--2---:R-:W-:Y:S01]  /*4d7b0*/  STL.64 [R1+0x2338], R14 ;  /* 0x0023380e01007387 */ /* 0x004fe20000100a00 */
[----:B------:R1:W-:Y:S03]  /*4d7c0*/  STL.64 [R1+0x2330], R12 ;  /* 0x0023300c01007387 */ /* 0x0003e60000100a00 */
[----:B-1----:R-:W2:Y:S01]  /*4d7d0*/  LDL.LU R12, [R1+0x1a0] ;  /* 0x0001a000010c7983 */ /* 0x002ea20000300800 */
[----:B------:R-:W2:Y:S02]  /*4d7e0*/  LDL.LU R13, [R1+0x1a4] ;  /* 0x0001a400010d7983 */ /* 0x000ea40000300800 */
[----:B---3--:R-:W-:Y:S01]  /*4d7f0*/  IMAD.MOV.U32 R14, RZ, RZ, R29 ;  /* 0x000000ffff0e7224 */ /* 0x008fe200078e001d */
[----:B------:R-:W-:-:S07]  /*4d800*/  MOV R15, R2 ;  /* 0x00000002000f7202 */ /* 0x000fce0000000f00 */
        /* <DEDUP_REMOVED lines=13> */
[----:B------:R1:W-:Y:S01]  /*4d8e0*/  STL.64 [R1+0x190], R8 ;  /* 0x0001900801007387 */ /* 0x0003e20000100a00 */
[----:B------:R-:W-:Y:S02]  /*4d8f0*/  MOV R6, R10 ;  /* 0x0000000a00067202 */ /* 0x000fe40000000f00 */
        /* <DEDUP_REMOVED lines=92> */
[----:B------:R-:W0:Y:S02]  /*4dec0*/  LDL.LU R15, [R1+0xdc] ;  /* 0x0000dc00010f7983 */ /* 0x000e240000300800 */
[-C--:B0-----:R-:W-:Y:S01]  /*4ded0*/  HMMA.16816.F32 R12, R16, R4.reuse, R12 ;  /* 0x00000004100c723c */ /* 0x081fe2000000180c */
[----:B------:R-:W3:Y:S11]  /*4dee0*/  LDL.LU R16, [R1+0xc0] ;  /* 0x0000c00001107983 */ /* 0x000ef60000300800 */
[----:B------:R-:W-:Y:S11]  /*4def0*/  @!UPT UIADD3 URZ, URZ, URZ, URZ ;  /* 0x0000003f3f3ff290 */ /* 0x000ff6000fffe03f */
[----:B------:R0:W-:Y:S01]  /*4df00*/  STL.64 [R1+0xd0], R12 ;  /* 0x0000d00c01007387 */ /* 0x0001e20000100a00 */
[----:B------:R1:W-:Y:S02]  /*4df10*/  STL.64 [R1+0xd8], R14 ;  /* 0x0000d80e01007387 */ /* 0x0003e40000100a00 */
[----:B------:R-:W3:Y:S02]  /*4df20*/  LDL.LU R17, [R1+0xc4] ;  /* 0x0000c40001117983 */ /* 0x000ee40000300800 */
[----:B------:R-:W-:Y:S01]  /*4df30*/  IMAD.MOV.U32 R18, RZ, RZ, R28 ;  /* 0x000000ffff127224 */ /* 0x000fe200078e001c */
[----:B------:R-:W-:Y:S01]  /*4df40*/  MOV R19, R3 ;  /* 0x0000000300137202 */ /* 0x000fe20000000f00 */
[----:B0-----:R-:W1:Y:S01]  /*4df50*/  S2R R13, SR_TID.X ;  /* 0x00000000000d7919 */ /* 0x001e620000002100 */
[----:B--2---:R-:W-:Y:S01]  /*4df60*/  HMMA.16816.F32 R8, R24, R4, R8 ;  /* 0x000000041808723c */ /* 0x004fe20000001808 */
[C---:B-1----:R-:W-:Y:S02]  /*4df70*/  LOP3.LUT R15, R13.reuse, 0x7, RZ, 0xc0, !PT ;  /* 0x000000070d0f7812 */ /* 0x042fe400078ec0ff */
[C---:B------:R-:W-:Y:S01]  /*4df80*/  LOP3.LUT R14, R13.reuse, 0x10, RZ, 0xc0, !PT ;  /* 0x000000100d0e7812 */ /* 0x040fe200078ec0ff */
[----:B------:R-:W-:-:S02]  /*4df90*/  SHF.L.U32 R13, R13, 0x1, RZ ;  /* 0x000000010d0d7819 */ /* 0x000fc400000006ff */
[----:B------:R-:W-:Y:S01]  /*4dfa0*/  IMAD R15, R15, 0x210, RZ ;  /* 0x000002100f0f7824 */ /* 0x000fe200078e02ff */
[----:B------:R-:W-:-:S04]  /*4dfb0*/  SHF.L.U32 R14, R14, 0x8, RZ ;  /* 0x000000080e0e7819 */ /* 0x000fc800000006ff */
[----:B------:R-:W-:-:S04]  /*4dfc0*/  LOP3.LUT R15, R15, 0x10, R13, 0x78, !PT ;  /* 0x000000100f0f7812 */ /* 0x000fc800078e780d */
[----:B------:R-:W-:Y:S01]  /*4dfd0*/  LOP3.LUT R15, R15, R14, RZ, 0xfc, !PT ;  /* 0x0000000e0f0f7212 */ /* 0x000fe200078efcff */
[----:B------:R-:W0:Y:S02]  /*4dfe0*/  S2R R13, SR_TID.X ;  /* 0x00000000000d7919 */ /* 0x000e240000002100 */
[----:B0-----:R-:W-:-:S04]  /*4dff0*/  LOP3.LUT R14, R13, 0x10, RZ, 0xc0, !PT ;  /* 0x000000100d0e7812 */ /* 0x001fc800078ec0ff */
[----:B------:R-:W-:Y:S01]  /*4e000*/  SHF.L.U32 R14, R14, 0x8, RZ ;  /* 0x000000080e0e7819 */ /* 0x000fe200000006ff */
[----:B---3--:R-:W-:Y:S01]  /*4e010*/  HMMA.16816.F32 R20, R20, R4, R16 ;  /* 0x000000041414723c */ /* 0x008fe20000001810 */
[----:B------:R-:W0:Y:S11]  /*4e020*/  LDSM.16.MT88.4 R16, [R15+0x3a000] ;  /* 0x03a000000f10783b */ /* 0x000e360000004200 */
[----:B------:R-:W-:Y:S11]  /*4e030*/  @!UPT UIADD3 URZ, URZ, URZ, URZ ;  /* 0x0000003f3f3ff290 */ /* 0x000ff6000fffe03f */
[----:B------:R-:W-:Y:S01]  /*4e040*/  @!UPT UIADD3 URZ, URZ, URZ, URZ ;  /* 0x0000003f3f3ff290 */ /* 0x000fe2000fffe03f */
[----:B------:R-:W-:Y:S01]  /*4e050*/  IMAD.MOV.U32 R3, RZ, RZ, R23 ;  /* 0x000000ffff037224 */ /* 0x000fe200078e0017 */
[----:B------:R-:W-:Y:S01]  /*4e060*/  MOV R28, R22 ;  /* 0x00000016001c7202 */ /* 0x000fe20000000f00 */
[----:B------:R-:W-:Y:S03]  /*4e070*/  STL.64 [R1+0xc0], R20 ;  /* 0x0000c01401007387 */ /* 0x000fe60000100a00 */
[----:B------:R-:W-:Y:S02]  /*4e080*/  STL [R1+0x2124], R3 ;  /* 0x0021240301007387 */ /* 0x000fe40000100800 */
[----:B------:R-:W-:Y:S01]  /*4e090*/  LDSM.16.MT88.4 R20, [R15+0x3a180] ;  /* 0x03a180000f14783b */ /* 0x000fe20000004200 */
[----:B------:R-:W-:Y:S03]  /*4e0a0*/  STL [R1+0x2120], R28 ;  /* 0x0021201c01007387 */ /* 0x000fe60000100800 */
[----:B------:R-:W-:Y:S02]  /*4e0b0*/  STL.64 [R1+0x1fc8], R10 ;  /* 0x001fc80a01007387 */ /* 0x000fe40000100a00 */
[----:B------:R-:W-:Y:S02]  /*4e0c0*/  STL.64 [R1+0x1fc0], R8 ;  /* 0x001fc00801007387 */ /* 0x000fe40000100a00 */
[----:B------:R-:W1:Y:S01]  /*4e0d0*/  LDSM.16.MT88.4 R8, [R15+0x3a080] ;  /* 0x03a080000f08783b */ /* 0x000e620000004200 */
[----:B0-----:R-:W-:Y:S01]  /*4e0e0*/  IMAD.MOV.U32 R27, RZ, RZ, R16 ;  /* 0x000000ffff1b7224 */ /* 0x001fe200078e0010 */
[----:B------:R-:W-:-:S02]  /*4e0f0*/  MOV R26, R17 ;  /* 0x00000011001a7202 */ /* 0x000fc40000000f00 */
[----:B------:R-:W-:Y:S01]  /*4e100*/  MOV R25, R18 ;  /* 0x0000001200197202 */ /* 0x000fe20000000f00 */
[----:B------:R-:W-:Y:S01]  /*4e110*/  IMAD.MOV.U32 R24, RZ, RZ, R19 ;  /* 0x000000ffff187224 */ /* 0x000fe200078e0013 */
[----:B-1----:R-:W-:Y:S02]  /*4e120*/  MOV R19, R8 ;  /* 0x0000000800137202 */ /* 0x002fe40000000f00 */
[----:B------:R-:W-:Y:S01]  /*4e130*/  MOV R18, R9 ;  /* 0x0000000900127202 */ /* 0x000fe20000000f00 */
[----:B------:R-:W-:Y:S01]  /*4e140*/  IMAD.MOV.U32 R17, RZ, RZ, R10 ;  /* 0x000000ffff117224 */ /* 0x000fe200078e000a */
[----:B------:R-:W-:Y:S02]  /*4e150*/  MOV R16, R11 ;  /* 0x0000000b00107202 */ /* 0x000fe40000000f00 */
[----:B------:R0:W1:Y:S02]  /*4e160*/  LDSM.16.MT88.4 R8, [R15+0x3a100] ;  /* 0x03a100000f08783b */ /* 0x0000640000004200 */
[C---:B0-----:R-:W-:Y:S01]  /*4e170*/  LOP3.LUT R15, R13.reuse, 0x7, RZ, 0xc0, !PT ;  /* 0x000000070d0f7812 */ /* 0x041fe200078ec0ff */
[----:B------:R-:W-:-:S04]  /*4e180*/  IMAD.SHL.U32 R13, R13, 0x2, RZ ;  /* 0x000000020d0d7824 */ /* 0x000fc800078e00ff */
[----:B------:R-:W-:-:S05]  /*4e190*/  IMAD R15, R15, 0x210, RZ ;  /* 0x000002100f0f7824 */ /* 0x000fca00078e02ff */
[----:B------:R-:W-:-:S04]  /*4e1a0*/  LOP3.LUT R15, R15, 0x10, R13, 0x78, !PT ;  /* 0x000000100f0f7812 */ /* 0x000fc800078e780d */
[----:B------:R-:W-:-:S04]  /*4e1b0*/  LOP3.LUT R15, R15, R14, RZ, 0xfc, !PT ;  /* 0x0000000e0f0f7212 */ /* 0x000fc800078efcff */
[----:B------:R-:W-:Y:S02]  /*4e1c0*/  LOP3.LUT R15, R15, 0x20, RZ, 0x3c, !PT ;  /* 0x000000200f0f7812 */ /* 0x000fe400078e3cff */
[----:B------:R-:W-:Y:S01]  /*4e1d0*/  MOV R3, R20 ;  /* 0x0000001400037202 */ /* 0x000fe20000000f00 */
[----:B------:R-:W-:Y:S01]  /*4e1e0*/  IMAD.MOV.U32 R28, RZ, RZ, R21 ;  /* 0x000000ffff1c7224 */ /* 0x000fe200078e0015 */
[----:B------:R-:W-:Y:S02]  /*4e1f0*/  MOV R5, R22 ;  /* 0x0000001600057202 */ /* 0x000fe40000000f00 */
[----:B------:R-:W-:Y:S02]  /*4e200*/  MOV R4, R23 ;  /* 0x0000001700047202 */ /* 0x000fe40000000f00 */
[----:B------:R-:W0:Y:S04]  /*4e210*/  LDSM.16.MT88.4 R20, [R15+0x3a000] ;  /* 0x03a000000f14783b */ /* 0x000e280000004200 */
[----:B-1----:R0:W-:Y:S01]  /*4e220*/  STL [R1+0x2134], R8 ;  /* 0x0021340801007387 */ /* 0x0021e20000100800 */
[----:B------:R1:W-:Y:S02]  /*4e230*/  STL [R1+0x2130], R9 ;  /* 0x0021300901007387 */ /* 0x0003e40000100800 */
[----:B------:R2:W-:Y:S02]  /*4e240*/  STL [R1+0x212c], R10 ;  /* 0x00212c0a01007387 */ /* 0x0005e40000100800 */
[----:B------:R3:W-:Y:S01]  /*4e250*/  STL [R1+0x2128], R11 ;  /* 0x0021280b01007387 */ /* 0x0007e20000100800 */
[----:B0-----:R-:W-:Y:S01]  /*4e260*/  MOV R8, R20 ;  /* 0x0000001400087202 */ /* 0x001fe20000000f00 */
[----:B-1----:R-:W-:Y:S01]  /*4e270*/  IMAD.MOV.U32 R9, RZ, RZ, R21 ;  /* 0x000000ffff097224 */ /* 0x002fe200078e0015 */
[----:B--2---:R-:W-:-:S02]  /*4e280*/  MOV R10, R22 ;  /* 0x00000016000a7202 */ /* 0x004fc40000000f00 */
[----:B---3--:R-:W-:Y:S02]  /*4e290*/  MOV R11, R23 ;  /* 0x00000017000b7202 */ /* 0x008fe40000000f00 */
[----:B------:R-:W0:Y:S04]  /*4e2a0*/  LDSM.16.MT88.4 R20, [R15+0x3a080] ;  /* 0x03a080000f14783b */ /* 0x000e280000004200 */
[----:B------:R0:W-:Y:S01]  /*4e2b0*/  STL [R1+0x2144], R4 ;  /* 0x0021440401007387 */ /* 0x0001e20000100800 */
[----:B------:R1:W-:Y:S02]  /*4e2c0*/  STL [R1+0x2140], R5 ;  /* 0x0021400501007387 */ /* 0x0003e40000100800 */
[----:B------:R2:W-:Y:S02]  /*4e2d0*/  STL [R1+0x213c], R28 ;  /* 0x00213c1c01007387 */ /* 0x0005e40000100800 */
[----:B------:R3:W-:Y:S02]  /*4e2e0*/  STL [R1+0x2138], R3 ;  /* 0x0021380301007387 */ /* 0x0007e40000100800 */
[----:B0-----:R-:W-:Y:S01]  /*4e2f0*/  IMAD.MOV.U32 R4, RZ, RZ, R20 ;  /* 0x000000ffff047224 */ /* 0x001fe200078e0014 */
[----:B-1----:R-:W-:-:S02]  /*4e300*/  MOV R5, R21 ;  /* 0x0000001500057202 */ /* 0x002fc40000000f00 */
[----:B--2---:R-:W-:Y:S01]  /*4e310*/  MOV R28, R22 ;  /* 0x00000016001c7202 */ /* 0x004fe20000000f00 */
[----:B---3--:R-:W-:Y:S02]  /*4e320*/  IMAD.MOV.U32 R3, RZ, RZ, R23 ;  /* 0x000000ffff037224 */ /* 0x008fe400078e0017 */
[----:B------:R-:W0:Y:S04]  /*4e330*/  LDSM.16.MT88.4 R20, [R15+0x3a100] ;  /* 0x03a100000f14783b */ /* 0x000e280000004200 */
[----:B------:R-:W1:Y:S04]  /*4e340*/  S2R R13, SR_TID.X ;  /* 0x00000000000d7919 */ /* 0x000e680000002100 */
[----:B------:R0:W-:Y:S01]  /*4e350*/  STL [R1+0x2154], R11 ;  /* 0x0021540b01007387 */ /* 0x0001e20000100800 */
[----:B------:R2:W-:Y:S02]  /*4e360*/  STL [R1+0x2150], R10 ;  /* 0x0021500a01007387 */ /* 0x0005e40000100800 */
[----:B------:R3:W-:Y:S02]  /*4e370*/  STL [R1+0x214c], R9 ;  /* 0x00214c0901007387 */ /* 0x0007e40000100800 */
[----:B------:R4:W-:Y:S01]  /*4e380*/  STL [R1+0x2148], R8 ;  /* 0x0021480801007387 */ /* 0x0009e20000100800 */
[----:B0-----:R-:W-:-:S02]  /*4e390*/  MOV R11, R20 ;  /* 0x00000014000b7202 */ /* 0x001fc40000000f00 */
[----:B--2---:R-:W-:Y:S01]  /*4e3a0*/  MOV R10, R21 ;  /* 0x00000015000a7202 */ /* 0x004fe20000000f00 */
[----:B---3--:R-:W-:Y:S01]  /*4e3b0*/  IMAD.MOV.U32 R9, RZ, RZ, R22 ;  /* 0x000000ffff097224 */ /* 0x008fe200078e0016 */
[----:B----4-:R-:W-:Y:S02]  /*4e3c0*/  MOV R8, R23 ;  /* 0x0000001700087202 */ /* 0x010fe40000000f00 */
[----:B------:R0:W2:Y:S01]  /*4e3d0*/  LDSM.16.MT88.4 R20, [R15+0x3a180] ;  /* 0x03a180000f14783b */ /* 0x0000a20000004200 */
[C---:B-1----:R-:W-:Y:S02]  /*4e3e0*/  LOP3.LUT R14, R13.reuse, 0x10, RZ, 0xc0, !PT ;  /* 0x000000100d0e7812 */ /* 0x042fe400078ec0ff */
[C---:B0-----:R-:W-:Y:S01]  /*4e3f0*/  LOP3.LUT R15, R13.reuse, 0x7, RZ, 0xc0, !PT ;  /* 0x000000070d0f7812 */ /* 0x041fe200078ec0ff */
[----:B------:R-:W-:-:S04]  /*4e400*/  IMAD.SHL.U32 R13, R13, 0x2, RZ ;  /* 0x000000020d0d7824 */ /* 0x000fc800078e00ff */
[----:B------:R-:W-:Y:S01]  /*4e410*/  IMAD R15, R15, 0x210, RZ ;  /* 0x000002100f0f7824 */ /* 0x000fe200078e02ff */
[----:B------:R-:W-:-:S04]  /*4e420*/  SHF.L.U32 R14, R14, 0x8, RZ ;  /* 0x000000080e0e7819 */ /* 0x000fc800000006ff */
[----:B------:R-:W-:-:S04]  /*4e430*/  LOP3.LUT R15, R15, 0x10, R13, 0x78, !PT ;  /* 0x000000100f0f7812 */ /* 0x000fc800078e780d */
[----:B------:R-:W-:Y:S01]  /*4e440*/  LOP3.LUT R15, R15, R14, RZ, 0xfc, !PT ;  /* 0x0000000e0f0f7212 */ /* 0x000fe200078efcff */
[----:B------:R2:W-:Y:S01]  /*4e450*/  STL [R1+0x2164], R3 ;  /* 0x0021640301007387 */ /* 0x0005e20000100800 */
[----:B------:R0:W-:Y:S02]  /*4e460*/  STL [R1+0x2160], R28 ;  /* 0x0021601c01007387 */ /* 0x0001e40000100800 */
[----:B------:R-:W-:Y:S01]  /*4e470*/  LOP3.LUT R15, R15, 0x40, RZ, 0x3c, !PT ;  /* 0x000000400f0f7812 */ /* 0x000fe200078e3cff */
[----:B------:R1:W-:Y:S01]  /*4e480*/  STL [R1+0x215c], R5 ;  /* 0x00215c0501007387 */ /* 0x0003e20000100800 */
[----:B------:R3:W-:Y:S01]  /*4e490*/  STL [R1+0x2158], R4 ;  /* 0x0021580401007387 */ /* 0x0007e20000100800 */
[----:B--2---:R-:W-:Y:S01]  /*4e4a0*/  MOV R3, R20 ;  /* 0x0000001400037202 */ /* 0x004fe20000000f00 */
[----:B0-----:R-:W-:Y:S01]  /*4e4b0*/  IMAD.MOV.U32 R28, RZ, RZ, R21 ;  /* 0x000000ffff1c7224 */ /* 0x001fe200078e0015 */
[----:B-1----:R-:W-:Y:S02]  /*4e4c0*/  MOV R5, R22 ;  /* 0x0000001600057202 */ /* 0x002fe40000000f00 */
[----:B---3--:R-:W-:-:S02]  /*4e4d0*/  MOV R4, R23 ;  /* 0x0000001700047202 */ /* 0x008fc40000000f00 */
[----:B------:R-:W0:Y:S04]  /*4e4e0*/  LDSM.16.MT88.4 R20, [R15+0x3a000] ;  /* 0x03a000000f14783b */ /* 0x000e280000004200 */
[----:B------:R0:W-:Y:S01]  /*4e4f0*/  STL [R1+0x2174], R8 ;  /* 0x0021740801007387 */ /* 0x0001e20000100800 */
        /* <DEDUP_REMOVED lines=11> */
[----:B------:R3:W-:Y:S01]  /*4e5b0*/  STL [R1+0x2178], R3 ;  /* 0x0021780301007387 */ /* 0x0007e20000100800 */
[----:B------:R-:W-:Y:S01]  /*4e5c0*/  STL [R1+0x2194], R11 ;  /* 0x0021940b01007387 */ /* 0x000fe20000100800 */
[----:B0-----:R-:W-:Y:S01]  /*4e5d0*/  IMAD.MOV.U32 R4, RZ, RZ, R20 ;  /* 0x000000ffff047224 */ /* 0x001fe200078e0014 */
[----:B-1----:R-:W-:-:S02]  /*4e5e0*/  MOV R5, R21 ;  /* 0x0000001500057202 */ /* 0x002fc40000000f00 */
[----:B--2---:R-:W-:Y:S01]  /*4e5f0*/  MOV R28, R22 ;  /* 0x00000016001c7202 */ /* 0x004fe20000000f00 */
[----:B---3--:R-:W-:Y:S02]  /*4e600*/  IMAD.MOV.U32 R3, RZ, RZ, R23 ;  /* 0x000000ffff037224 */ /* 0x008fe400078e0017 */
        /* <DEDUP_REMOVED lines=11> */
[----:B--2---:R-:W-:-:S02]  /*4e6c0*/  MOV R5, R14 ;  /* 0x0000000e00057202 */ /* 0x004fc40000000f00 */
[----:B---3--:R-:W-:Y:S02]  /*4e6d0*/  MOV R4, R15 ;  /* 0x0000000f00047202 */ /* 0x008fe40000000f00 */
[----:B------:R-:W0:Y:S01]  /*4e6e0*/  LDSM.16.MT88.4 R12, [R0+0x3a000] ;  /* 0x03a00000000c783b */ /* 0x000e220000004200 */
[----:B------:R-:W-:Y:S02]  /*4e6f0*/  MOV R11, R20 ;  /* 0x00000014000b7202 */ /* 0x000fe40000000f00 */
[----:B------:R-:W-:Y:S01]  /*4e700*/  MOV R10, R21 ;  /* 0x00000015000a7202 */ /* 0x000fe20000000f00 */
[----:B------:R-:W-:Y:S01]  /*4e710*/  IMAD.MOV.U32 R9, RZ, RZ, R22 ;  /* 0x000000ffff097224 */ /* 0x000fe200078e0016 */
[----:B------:R-:W-:Y:S02]  /*4e720*/  MOV R8, R23 ;  /* 0x0000001700087202 */ /* 0x000fe40000000f00 */
[----:B------:R-:W-:Y:S04]  /*4e730*/  LDSM.16.MT88.4 R20, [R0+0x3a100] ;  /* 0x03a100000014783b */ /* 0x000fe80000004200 */
[----:B0-----:R0:W-:Y:S01]  /*4e740*/  STL.64 [R1+0x1ff8], R14 ;  /* 0x001ff80e01007387 */ /* 0x0011e20000100a00 */
[----:B------:R1:W-:Y:S01]  /*4e750*/  STL.64 [R1+0x1ff0], R12 ;  /* 0x001ff00c01007387 */ /* 0x0003e20000100a00 */
[----:B0-----:R-:W-:Y:S01]  /*4e760*/  MOV R14, R17 ;  /* 0x00000011000e7202 */ /* 0x001fe20000000f00 */
[----:B-1----:R-:W-:Y:S01]  /*4e770*/  IMAD.MOV.U32 R12, RZ, RZ, R19 ;  /* 0x000000ffff0c7224 */ /* 0x002fe200078e0013 */
[----:B------:R-:W-:Y:S01]  /*4e780*/  MOV R13, R18 ;  /* 0x00000012000d7202 */ /* 0x000fe20000000f00 */
[----:B------:R-:W-:-:S02]  /*4e790*/  IMAD.MOV.U32 R15, RZ, RZ, R16 ;  /* 0x000000ffff0f7224 */ /* 0x000fc400078e0010 */
[----:B------:R-:W0:Y:S04]  /*4e7a0*/  LDSM.16.MT88.4 R16, [R0+0x3a080] ;  /* 0x03a080000010783b */ /* 0x000e280000004200 */
[----:B0-----:R0:W-:Y:S01]  /*4e7b0*/  STL.64 [R1+0x1fe8], R18 ;  /* 0x001fe81201007387 */ /* 0x0011e20000100a00 */
[----:B------:R1:W-:Y:S01]  /*4e7c0*/  STL.64 [R1+0x1fe0], R16 ;  /* 0x001fe01001007387 */ /* 0x0003e20000100a00 */
[----:B0-----:R-:W-:Y:S02]  /*4e7d0*/  MOV R18, R6 ;  /* 0x0000000600127202 */ /* 0x001fe40000000f00 */
[----:B-1----:R-:W2:Y:S01]  /*4e7e0*/  LDL.LU R16, [R1+0x190] ;  /* 0x0001900001107983 */ /* 0x002ea20000300800 */
[----:B------:R-:W2:Y:S02]  /*4e7f0*/  LDL.LU R17, [R1+0x194] ;  /* 0x0001940001117983 */ /* 0x000ea40000300800 */
[----:B------:R-:W2:Y:S01]  /*4e800*/  LDL.LU R6, [R1+0x21ac] ;  /* 0x0021ac0001067983 */ /* 0x000ea20000300800 */
[----:B------:R-:W-:-:S02]  /*4e810*/  MOV R19, R7 ;  /* 0x0000000700137202 */ /* 0x000fc40000000f00 */
[----:B------:R-:W2:Y:S01]  /*4e820*/  LDL.LU R7, [R1+0x21a8] ;  /* 0x0021a80001077983 */ /* 0x000ea20000300800 */
[----:B------:R0:W-:Y:S02]  /*4e830*/  STL.64 [R1+0x1fd8], R22 ;  /* 0x001fd81601007387 */ /* 0x0001e40000100a00 */
[----:B------:R1:W-:Y:S01]  /*4e840*/  STL.64 [R1+0x1fd0], R20 ;  /* 0x001fd01401007387 */ /* 0x0003e20000100a00 */
[----:B0-----:R-:W-:Y:S01]  /*4e850*/  MOV R22, R25 ;  /* 0x0000001900167202 */ /* 0x001fe20000000f00 */
[----:B-1----:R-:W-:Y:S01]  /*4e860*/  IMAD.MOV.U32 R20, RZ, RZ, R27 ;  /* 0x000000ffff147224 */ /* 0x002fe200078e001b */
[----:B------:R-:W-:Y:S01]  /*4e870*/  MOV R21, R26 ;  /* 0x0000001a00157202 */ /* 0x000fe20000000f00 */
[----:B------:R-:W-:Y:S02]  /*4e880*/  IMAD.MOV.U32 R23, RZ, RZ, R24 ;  /* 0x000000ffff177224 */ /* 0x000fe400078e0018 */
[----:B------:R-:W0:Y:S04]  /*4e890*/  LDSM.16.MT88.4 R24, [R0+0x3a180] ;  /* 0x03a180000018783b */ /* 0x000e280000004200 */
[----:B0-----:R-:W-:Y:S01]  /*4e8a0*/  STL.64 [R1+0x2008], R26 ;  /* 0x0020081a01007387 */ /* 0x001fe20000100a00 */
[----:B------:R0:W-:Y:S03]  /*4e8b0*/  STL.64 [R1+0x2000], R24 ;  /* 0x0020001801007387 */ /* 0x0001e60000100a00 */
[----:B0-----:R-:W3:Y:S01]  /*4e8c0*/  LDL.LU R24, [R1+0x1a0] ;  /* 0x0001a00001187983 */ /* 0x001ee20000300800 */
[----:B------:R-:W3:Y:S01]  /*4e8d0*/  LDL.LU R25, [R1+0x1a4] ;  /* 0x0001a40001197983 */ /* 0x000ee20000300800 */
[----:B------:R-:W-:-:S02]  /*4e8e0*/  MOV R26, R29 ;  /* 0x0000001d001a7202 */ /* 0x000fc40000000f00 */
[----:B------:R-:W-:Y:S01]  /*4e8f0*/  MOV R27, R2 ;  /* 0x00000002001b7202 */ /* 0x000fe20000000f00 */
[----:B------:R-:W-:Y:S01]  /*4e900*/  STL [R1+0x1fa4], R0 ;  /* 0x001fa40001007387 */ /* 0x000fe20000100800 */
[----:B--2---:R-:W-:Y:S07]  /*4e910*/  HMMA.16816.F32 R16, R12, R6, R16 ;  /* 0x000000060c10723c */ /* 0x004fee0000001810 */
[----:B------:R-:W-:Y:S02]  /*4e920*/  MOV R12, R3 ;  /* 0x00000003000c7202 */ /* 0x000fe40000000f00 */
[----:B------:R-:W-:-:S02]  /*4e930*/  MOV R14, R5 ;  /* 0x00000005000e7202 */ /* 0x000fc40000000f00 */
[----:B------:R-:W-:Y:S01]  /*4e940*/  MOV R15, R4 ;  /* 0x00000004000f7202 */ /* 0x000fe20000000f00 */
[----:B------:R-:W-:Y:S01]  /*4e950*/  IMAD.MOV.U32 R13, RZ, RZ, R28 ;  /* 0x000000ffff0d7224 */ /* 0x000fe200078e001c */
[----:B---3--:R-:W-:Y:S11]  /*4e960*/  HMMA.16816.F32 R20, R20, R6, R24 ;  /* 0x000000061414723c */ /* 0x008ff60000001818 */
[----:B------:R-:W-:Y:S11]  /*4e970*/  @!UPT UIADD3 URZ, URZ, URZ, URZ ;  /* 0x0000003f3f3ff290 */ /* 0x000ff6000fffe03f */
[----:B------:R-:W-:Y:S02]  /*4e980*/  @!UPT UIADD3 URZ, URZ, URZ, URZ ;  /* 0x0000003f3f3ff290 */ /* 0x000fe4000fffe03f */
[----:B------:R-:W-:Y:S01]  /*4e990*/  MOV R2, R23 ;  /* 0x0000001700027202 */ /* 0x000fe20000000f00 */
[----:B------:R-:W-:Y:S01]  /*4e9a0*/  IMAD.MOV.U32 R29, RZ, RZ, R22 ;  /* 0x000000ffff1d7224 */ /* 0x000fe200078e0016 */
[----:B------:R-:W-:Y:S03]  /*4e9b0*/  STL.64 [R1+0x1a0], R20 ;  /* 0x0001a01401007387 */ /* 0x000fe60000100a00 */
[----:B------:R-:W-:Y:S01]  /*4e9c0*/  STL [R1+0x1f34], R2 ;  /* 0x001f340201007387 */ /* 0x000fe20000100800 */
[----:B------:R-:W-:Y:S01]  /*4e9d0*/  STL [R1+0x1f30], R29 ;  /* 0x001f301d01007387 */ /* 0x000fe20000100800 */
[----:B------:R-:W2:Y:S02]  /*4e9e0*/  LDL.LU R3, [R1+0x21a4] ;  /* 0x0021a40001037983 */ /* 0x000ea40000300800 */
[----:B------:R-:W-:Y:S02]  /*4e9f0*/  STL.64 [R1+0x190], R16 ;  /* 0x0001901001007387 */ /* 0x000fe40000100a00 */
[----:B------:R-:W-:Y:S01]  /*4ea00*/  STL.64 [R1+0x198], R18 ;  /* 0x0001981201007387 */ /* 0x000fe20000100a00 */
[----:B------:R-:W3:Y:S01]  /*4ea10*/  LDL.LU R28, [R1+0x21a0] ;  /* 0x0021a000011c7983 */ /* 0x000ee20000300800 */
[----:B------:R-:W4:Y:S02]  /*4ea20*/  LDL.LU R5, [R1+0x219c] ;  /* 0x00219c0001057983 */ /* 0x000f240000300800 */
[----:B------:R-:W2:Y:S02]  /*4ea30*/  LDL.LU R4, [R1+0x2198] ;  /* 0x0021980001047983 */ /* 0x000ea40000300800 */
[----:B------:R0:W-:Y:S01]  /*4ea40*/  STL.64 [R1+0x2018], R14 ;  /* 0x0020180e01007387 */ /* 0x0001e20000100a00 */
[----:B------:R1:W-:Y:S01]  /*4ea50*/  STL.64 [R1+0x2010], R12 ;  /* 0x0020100c01007387 */ /* 0x0003e20000100a00 */
[----:B------:R-:W2:Y:S02]  /*4ea60*/  LDL.LU R24, [R1+0xf0] ;  /* 0x0000f00001187983 */ /* 0x000ea40000300800 */
[----:B------:R-:W2:Y:S02]  /*4ea70*/  LDL.LU R25, [R1+0xf4] ;  /* 0x0000f40001197983 */ /* 0x000ea40000300800 */
[----:B------:R-:W2:Y:S01]  /*4ea80*/  LDL.LU R26, [R1+0xf8] ;  /* 0x0000f800011a7983 */ /* 0x000ea20000300800 */
[----:B------:R-:W2:Y:S01]  /*4ea90*/  LDL.LU R27, [R1+0xfc] ;  /* 0x0000fc00011b7983 */ /* 0x000ea20000300800 */
[----:B0-----:R-:W-:Y:S01]  /*4eaa0*/  MOV R14, R9 ;  /* 0x00000009000e7202 */ /* 0x001fe20000000f00 */
[----:B-1----:R-:W-:-:S02]  /*4eab0*/  IMAD.MOV.U32 R12, RZ, RZ, R11 ;  /* 0x000000ffff0c7224 */ /* 0x002fc400078e000b */
        /* <DEDUP_REMOVED lines=14> */
[----:B---3--:R-:W-:Y:S01]  /*4eba0*/  IMAD.MOV.U32 R14, RZ, RZ, R28 ;  /* 0x000000ffff0e7224 */ /* 0x008fe200078e001c */
[----:B-1----:R-:W-:-:S02]  /*4ebb0*/  MOV R12, R4 ;  /* 0x00000004000c7202 */ /* 0x002fc40000000f00 */
[----:B------:R-:W-:Y:S02]  /*4ebc0*/  MOV R15, R3 ;  /* 0x00000003000f7202 */ /* 0x000fe40000000f00 */
[----:B----4-:R-:W-:Y:S01]  /*4ebd0*/  MOV R13, R5 ;  /* 0x00000005000d7202 */ /* 0x010fe20000000f00 */
[----:B--2---:R-:W-:Y:S01]  /*4ebe0*/  STL.64 [R1+0x2048], R26 ;  /* 0x0020481a01007387 */ /* 0x004fe20000100a00 */
[----:B------:R0:W-:Y:S02]  /*4ebf0*/  STL.64 [R1+0x2040], R24 ;  /* 0x0020401801007387 */ /* 0x0001e40000100a00 */
        /* <DEDUP_REMOVED lines=11> */
[----:B------:R-:W-:Y:S02]  /*4ecb0*/  MOV R12, R8 ;  /* 0x00000008000c7202 */ /* 0x000fe40000000f00 */
[----:B------:R-:W-:Y:S01]  /*4ecc0*/  MOV R15, R11 ;  /* 0x0000000b000f7202 */ /* 0x000fe20000000f00 */
[----:B------:R-:W-:Y:S01]  /*4ecd0*/  IMAD.MOV.U32 R13, RZ, RZ, R9 ;  /* 0x000000ffff0d7224 */ /* 0x000fe200078e0009 */
[----:B--2---:R-:W-:Y:S01]  /*4ece0*/  STL.64 [R1+0x2068], R26 ;  /* 0x0020681a01007387 */ /* 0x004fe20000100a00 */
[----:B------:R-:W-:Y:S02]  /*4ecf0*/  STL.64 [R1+0x2060], R24 ;  /* 0x0020601801007387 */ /* 0x000fe40000100a00 */
[----:B------:R-:W2:Y:S02]  /*4ed00*/  LDL.LU R8, [R1+0x2174] ;  /* 0x0021740001087983 */ /* 0x000ea40000300800 */
[----:B------:R-:W2:Y:S01]  /*4ed10*/  LDL.LU R9, [R1+0x2170] ;  /* 0x0021700001097983 */ /* 0x000ea20000300800 */
[----:B------:R-:W2:Y:S01]  /*4ed20*/  LDL.LU R10, [R1+0x216c] ;  /* 0x00216c00010a7983 */ /* 0x000ea20000300800 */
[----:B------:R-:W2:Y:S02]  /*4ed30*/  LDL.LU R11, [R1+0x2168] ;  /* 0x00216800010b7983 */ /* 0x000ea40000300800 */
[----:B------:R-:W-:Y:S02]  /*4ed40*/  STL.64 [R1+0x2078], R14 ;  /* 0x0020780e01007387 */ /* 0x000fe40000100a00 */
[----:B------:R0:W-:Y:S02]  /*4ed50*/  STL.64 [R1+0x2070], R12 ;  /* 0x0020700c01007387 */ /* 0x0001e40000100a00 */
[----:B0-----:R-:W-:Y:S01]  /*4ed60*/  IMAD.MOV.U32 R12, RZ, RZ, R3 ;  /* 0x000000ffff0c7224 */ /* 0x001fe200078e0003 */
[----:B----4-:R-:W-:Y:S01]  /*4ed70*/  MOV R13, R28 ;  /* 0x0000001c000d7202 */ /* 0x010fe20000000f00 */
[----:B------:R-:W4:Y:S01]  /*4ed80*/  LDL.LU R3, [R1+0x2164] ;  /* 0x0021640001037983 */ /* 0x000f220000300800 */
[----:B------:R-:W4:Y:S01]  /*4ed90*/  LDL.LU R28, [R1+0x2160] ;  /* 0x00216000011c7983 */ /* 0x000f220000300800 */
[----:B---3--:R-:W-:Y:S01]  /*4eda0*/  MOV R14, R5 ;  /* 0x00000005000e7202 */ /* 0x008fe20000000f00 */
[----:B------:R-:W-:Y:S01]  /*4edb0*/  IMAD.MOV.U32 R15, RZ, RZ, R4 ;  /* 0x000000ffff0f7224 */ /* 0x000fe200078e0004 */
[----:B------:R-:W3:Y:S01]  /*4edc0*/  LDL.LU R5, [R1+0x215c] ;  /* 0x00215c0001057983 */ /* 0x000ee20000300800 */
[----:B------:R-:W3:Y:S03]  /*4edd0*/  LDL.LU R4, [R1+0x2158] ;  /* 0x0021580001047983 */ /* 0x000ee60000300800 */
[----:B------:R2:W-:Y:S01]  /*4ede0*/  STL.64 [R1+0x2098], R14 ;  /* 0x0020980e01007387 */ /* 0x0005e20000100a00 */
[----:B------:R0:W-:Y:S02]  /*4edf0*/  STL.64 [R1+0x2090], R12 ;  /* 0x0020900c01007387 */ /* 0x0001e40000100a00 */
[----:B------:R-:W3:Y:S02]  /*4ee00*/  LDL.LU R24, [R1+0x120] ;  /* 0x0001200001187983 */ /* 0x000ee40000300800 */
[----:B------:R-:W3:Y:S01]  /*4ee10*/  LDL.LU R25, [R1+0x124] ;  /* 0x0001240001197983 */ /* 0x000ee20000300800 */
[----:B------:R-:W3:Y:S01]  /*4ee20*/  LDL.LU R26, [R1+0x128] ;  /* 0x00012800011a7983 */ /* 0x000ee20000300800 */
[----:B------:R-:W3:Y:S01]  /*4ee30*/  LDL.LU R27, [R1+0x12c] ;  /* 0x00012c00011b7983 */ /* 0x000ee20000300800 */
[----:B--2---:R-:W-:Y:S01]  /*4ee40*/  MOV R15, R8 ;  /* 0x00000008000f7202 */ /* 0x004fe20000000f00 */
[----:B------:R-:W-:Y:S01]  /*4ee50*/  IMAD.MOV.U32 R14, RZ, RZ, R9 ;  /* 0x000000ffff0e7224 */ /* 0x000fe200078e0009 */
[----:B0-----:R-:W-:-:S02]  /*4ee60*/  MOV R13, R10 ;  /* 0x0000000a000d7202 */ /* 0x001fc40000000f00 */
[----:B------:R-:W-:Y:S02]  /*4ee70*/  MOV R12, R11 ;  /* 0x0000000b000c7202 */ /* 0x000fe40000000f00 */
[----:B------:R-:W2:Y:S01]  /*4ee80*/  LDL.LU R11, [R1+0x2154] ;  /* 0x00215400010b7983 */ /* 0x000ea20000300800 */
[----:B------:R-:W2:Y:S02]  /*4ee90*/  LDL.LU R10, [R1+0x2150] ;  /* 0x00215000010a7983 */ /* 0x000ea40000300800 */
[----:B------:R-:W2:Y:S02]  /*4eea0*/  LDL.LU R9, [R1+0x214c] ;  /* 0x00214c0001097983 */ /* 0x000ea40000300800 */
[----:B------:R-:W2:Y:S01]  /*4eeb0*/  LDL.LU R8, [R1+0x2148] ;  /* 0x0021480001087983 */ /* 0x000ea20000300800 */
[----:B------:R4:W-:Y:S01]  /*4eec0*/  STL.64 [R1+0x20b8], R14 ;  /* 0x0020b80e01007387 */ /* 0x0009e20000100a00 */
[----:B------:R3:W-:Y:S01]  /*4eed0*/  STL.64 [R1+0x20b0], R12 ;  /* 0x0020b00c01007387 */ /* 0x0007e20000100a00 */
[----:B----4-:R-:W-:-:S02]  /*4eee0*/  MOV R14, R28 ;  /* 0x0000001c000e7202 */ /* 0x010fc40000000f00 */
[----:B------:R-:W-:Y:S01]  /*4eef0*/  MOV R15, R3 ;  /* 0x00000003000f7202 */ /* 0x000fe20000000f00 */
[----:B---3--:R-:W-:Y:S01]  /*4ef00*/  IMAD.MOV.U32 R13, RZ, RZ, R5 ;  /* 0x000000ffff0d7224 */ /* 0x008fe200078e0005 */
[----:B------:R-:W-:Y:S02]  /*4ef10*/  MOV R12, R4 ;  /* 0x00000004000c7202 */ /* 0x000fe40000000f00 */
[----:B------:R-:W3:Y:S01]  /*4ef20*/  LDL.LU R4, [R1+0x2144] ;  /* 0x0021440001047983 */ /* 0x000ee20000300800 */
[----:B------:R-:W4:Y:S02]  /*4ef30*/  LDL.LU R5, [R1+0x2140] ;  /* 0x0021400001057983 */ /* 0x000f240000300800 */
[----:B------:R-:W4:Y:S02]  /*4ef40*/  LDL.LU R28, [R1+0x213c] ;  /* 0x00213c00011c7983 */ /* 0x000f240000300800 */
[----:B------:R-:W4:Y:S01]  /*4ef50*/  LDL.LU R3, [R1+0x2138] ;  /* 0x0021380001037983 */ /* 0x000f220000300800 */
[----:B------:R-:W-:Y:S01]  /*4ef60*/  STL.64 [R1+0x20d8], R14 ;  /* 0x0020d80e01007387 */ /* 0x000fe20000100a00 */
[----:B------:R-:W-:Y:S02]  /*4ef70*/  STL.64 [R1+0x20d0], R12 ;  /* 0x0020d00c01007387 */ /* 0x000fe40000100a00 */
[----:B------:R-:W-:Y:S02]  /*4ef80*/  STL.64 [R1+0x2088], R26 ;  /* 0x0020881a01007387 */ /* 0x000fe40000100a00 */
[----:B------:R0:W-:Y:S02]  /*4ef90*/  STL.64 [R1+0x2080], R24 ;  /* 0x0020801801007387 */ /* 0x0001e40000100a00 */
[----:B0-----:R-:W4:Y:S01]  /*4efa0*/  LDL.LU R24, [R1+0x130] ;  /* 0x0001300001187983 */ /* 0x001f220000300800 */
[----:B------:R-:W4:Y:S02]  /*4efb0*/  LDL.LU R25, [R1+0x134] ;  /* 0x0001340001197983 */ /* 0x000f240000300800 */
[----:B------:R-:W4:Y:S02]  /*4efc0*/  LDL.LU R26, [R1+0x138] ;  /* 0x00013800011a7983 */ /* 0x000f240000300800 */
[----:B------:R-:W4:Y:S02]  /*4efd0*/  LDL.LU R27, [R1+0x13c] ;  /* 0x00013c00011b7983 */ /* 0x000f240000300800 */
[----:B--2---:R-:W-:Y:S01]  /*4efe0*/  IMAD.MOV.U32 R15, RZ, RZ, R11 ;  /* 0x000000ffff0f7224 */ /* 0x004fe200078e000b */
[----:B------:R-:W-:-:S02]  /*4eff0*/  MOV R14, R10 ;  /* 0x0000000a000e7202 */ /* 0x000fc40000000f00 */
[----:B------:R-:W-:Y:S01]  /*4f000*/  MOV R13, R9 ;  /* 0x00000009000d7202 */ /* 0x000fe20000000f00 */
[----:B------:R-:W-:Y:S02]  /*4f010*/  IMAD.MOV.U32 R12, RZ, RZ, R8 ;  /* 0x000000ffff0c7224 */ /* 0x000fe400078e0008 */
[----:B------:R-:W2:Y:S01]  /*4f020*/  LDL.LU R8, [R1+0x2134] ;  /* 0x0021340001087983 */ /* 0x000ea20000300800 */
[----:B------:R-:W2:Y:S02]  /*4f030*/  LDL.LU R9, [R1+0x2130] ;  /* 0x0021300001097983 */ /* 0x000ea40000300800 */
[----:B------:R-:W2:Y:S02]  /*4f040*/  LDL.LU R10, [R1+0x212c] ;  /* 0x00212c00010a7983 */ /* 0x000ea40000300800 */
[----:B------:R-:W2:Y:S01]  /*4f050*/  LDL.LU R11, [R1+0x2128] ;  /* 0x00212800010b7983 */ /* 0x000ea20000300800 */
[----:B------:R3:W-:Y:S01]  /*4f060*/  STL.64 [R1+0x20f8], R14 ;  /* 0x0020f80e01007387 */ /* 0x0007e20000100a00 */
[----:B------:R0:W-:Y:S01]  /*4f070*/  STL.64 [R1+0x20f0], R12 ;  /* 0x0020f00c01007387 */ /* 0x0001e20000100a00 */
[----:B---3--:R-:W-:Y:S01]  /*4f080*/  MOV R15, R4 ;  /* 0x00000004000f7202 */ /* 0x008fe20000000f00 */
[----:B----4-:R-:W-:Y:S01]  /*4f090*/  IMAD.MOV.U32 R14, RZ, RZ, R5 ;  /* 0x000000ffff0e7224 */ /* 0x010fe200078e0005 */
[----:B0-----:R-:W-:-:S02]  /*4f0a0*/  MOV R13, R28 ;  /* 0x0000001c000d7202 */ /* 0x001fc40000000f00 */
[----:B------:R-:W-:Y:S02]  /*4f0b0*/  MOV R12, R3 ;  /* 0x00000003000c7202 */ /* 0x000fe40000000f00 */
[----:B------:R-:W3:Y:S01]  /*4f0c0*/  LDL.LU R3, [R1+0x2124] ;  /* 0x0021240001037983 */ /* 0x000ee20000300800 */
[----:B------:R-:W4:Y:S02]  /*4f0d0*/  LDL.LU R28, [R1+0x2120] ;  /* 0x00212000011c7983 */ /* 0x000f240000300800 */
[----:B------:R-:W-:Y:S02]  /*4f0e0*/  STL.64 [R1+0x2118], R14 ;  /* 0x0021180e01007387 */ /* 0x000fe40000100a00 */
[----:B------:R0:W-:Y:S02]  /*4f0f0*/  STL.64 [R1+0x2110], R12 ;  /* 0x0021100c01007387 */ /* 0x0001e40000100a00 */
[----:B0-----:R-:W2:Y:S01]  /*4f100*/  LDL.LU R12, [R1+0x180] ;  /* 0x00018000010c7983 */ /* 0x001ea20000300800 */
[----:B------:R-:W2:Y:S02]  /*4f110*/  LDL.LU R13, [R1+0x184] ;  /* 0x00018400010d7983 */ /* 0x000ea40000300800 */
[----:B------:R-:W2:Y:S02]  /*4f120*/  LDL.LU R14, [R1+0x188] ;  /* 0x00018800010e7983 */ /* 0x000ea40000300800 */
[----:B------:R-:W2:Y:S01]  /*4f130*/  LDL.LU R15, [R1+0x18c] ;  /* 0x00018c00010f7983 */ /* 0x000ea20000300800 */
        /* <DEDUP_REMOVED lines=18> */
[-C--:B------:R-:W-:Y:S01]  /*4f260*/  HMMA.16816.F32 R8, R8, R6.reuse, R12 ;  /* 0x000000060808723c */ /* 0x080fe2000000180c */
[----:B--2---:R-:W-:Y:S01]  /*4f270*/  STL.64 [R1+0x2108], R26 ;  /* 0x0021081a01007387 */ /* 0x004fe20000100a00 */
[----:B------:R0:W-:Y:S03]  /*4f280*/  STL.64 [R1+0x2100], R24 ;  /* 0x0021001801007387 */ /* 0x0001e60000100a00 */
[----:B0-----:R-:W2:Y:S01]  /*4f290*/  LDL.LU R24, [R1+0x170] ;  /* 0x0001700001187983 */ /* 0x001ea20000300800 */
[----:B------:R-:W2:Y:S02]  /*4f2a0*/  LDL.LU R25, [R1+0x174] ;  /* 0x0001740001197983 */ /* 0x000ea40000300800 */
[----:B------:R-:W2:Y:S02]  /*4f2b0*/  LDL.LU R26, [R1+0x178] ;  /* 0x00017800011a7983 */ /* 0x000ea40000300800 */
[----:B------:R-:W2:Y:S01]  /*4f2c0*/  LDL.LU R27, [R1+0x17c] ;  /* 0x00017c00011b7983 */ /* 0x000ea20000300800 */
[----:B------:R-:W2:Y:S01]  /*4f2d0*/  LDL.LU R16, [R1+0xe0] ;  /* 0x0000e00001107983 */ /* 0x000ea20000300800 */
[----:B------:R-:W2:Y:S02]  /*4f2e0*/  LDL.LU R17, [R1+0xe4] ;  /* 0x0000e40001117983 */ /* 0x000ea40000300800 */
[----:B------:R-:W2:Y:S02]  /*4f2f0*/  LDL.LU R18, [R1+0xe8] ;  /* 0x0000e80001127983 */ /* 0x000ea40000300800 */
[----:B------:R-:W2:Y:S01]  /*4f300*/  LDL.LU R19, [R1+0xec] ;  /* 0x0000ec0001137983 */ /* 0x000ea20000300800 */
[----:B------:R-:W2:Y:S01]  /*4f310*/  LDL.LU R20, [R1+0xd0] ;  /* 0x0000d00001147983 */ /* 0x000ea20000300800 */
[----:B------:R-:W2:Y:S02]  /*4f320*/  LDL.LU R21, [R1+0xd4] ;  /* 0x0000d40001157983 */ /* 0x000ea40000300800 */
[----:B------:R-:W2:Y:S02]  /*4f330*/  LDL.LU R22, [R1+0xd8] ;  /* 0x0000d80001167983 */ /* 0x000ea40000300800 */
[----:B------:R-:W2:Y:S01]  /*4f340*/  LDL.LU R23, [R1+0xdc] ;  /* 0x0000dc0001177983 */ /* 0x000ea20000300800 */
[----:B------:R-:W2:Y:S01]  /*4f350*/  LDL.LU.64 R14, [R1+0x2118] ;  /* 0x00211800010e7983 */ /* 0x000ea20000300a00 */
[----:B------:R-:W2:Y:S02]  /*4f360*/  LDL.LU.64 R12, [R1+0x2110] ;  /* 0x00211000010c7983 */ /* 0x000ea40000300a00 */
[----:B------:R-:W-:Y:S01]  /*4f370*/  IMAD.MOV.U32 R29, RZ, RZ, R11 ;  /* 0x000000ffff1d7224 */ /* 0x000fe200078e000b */
[----:B------:R-:W-:Y:S01]  /*4f380*/  MOV R2, R10 ;  /* 0x0000000a00027202 */ /* 0x000fe20000000f00 */
[----:B------:R0:W-:Y:S04]  /*4f390*/  STL.64 [R1+0x180], R8 ;  /* 0x0001800801007387 */ /* 0x0001e80000100a00 */
[----:B0-----:R-:W3:Y:S01]  /*4f3a0*/  LDL.LU R8, [R1+0xc0] ;  /* 0x0000c00001087983 */ /* 0x001ee20000300800 */
[----:B------:R-:W3:Y:S02]  /*4f3b0*/  LDL.LU R9, [R1+0xc4] ;  /* 0x0000c40001097983 */ /* 0x000ee40000300800 */
        /* <DEDUP_REMOVED lines=87> */
[----:B------:R-:W2:Y:S01]  /*4f930*/  LDL.LU.64 R18, [R1+0x1fe8] ;  /* 0x001fe80001127983 */ /* 0x000ea20000300a00 */
[----:B------:R-:W2:Y:S01]  /*4f940*/  LDL.LU.64 R16, [R1+0x1fe0] ;  /* 0x001fe00001107983 */ /* 0x000ea20000300a00 */
[----:B----4-:R-:W-:Y:S02]  /*4f950*/  MOV R10, R28 ;  /* 0x0000001c000a7202 */ /* 0x010fe40000000f00 */
[----:B---3--:R-:W-:Y:S01]  /*4f960*/  MOV R11, R3 ;  /* 0x00000003000b7202 */ /* 0x008fe20000000f00 */
[-C--:B--2---:R-:W-:Y:S01]  /*4f970*/  HMMA.16816.F32 R16, R16, R6.reuse, R20 ;  /* 0x000000061010723c */ /* 0x084fe20000001814 */
[----:B------:R-:W2:Y:S01]  /*4f980*/  LDL.LU.64 R22, [R1+0x1fd8] ;  /* 0x001fd80001167983 */ /* 0x000ea20000300a00 */
[----:B------:R-:W2:Y:S11]  /*4f990*/  LDL.LU.64 R20, [R1+0x1fd0] ;  /* 0x001fd00001147983 */ /* 0x000eb60000300a00 */
[----:B------:R-:W-:Y:S11]  /*4f9a0*/  @!UPT UIADD3 URZ, URZ, URZ, URZ ;  /* 0x0000003f3f3ff290 */ /* 0x000ff6000fffe03f */
[----:B------:R-:W-:Y:S02]  /*4f9b0*/  MOV R2, R18 ;  /* 0x0000001200027202 */ /* 0x000fe40000000f00 */
[----:B------:R-:W-:Y:S01]  /*4f9c0*/  MOV R5, R16 ;  /* 0x0000001000057202 */ /* 0x000fe20000000f00 */
[----:B------:R-:W0:Y:S01]  /*4f9d0*/  S2R R18, SR_TID.X ;  /* 0x0000000000127919 */ /* 0x000e220000002100 */
[----:B--2---:R-:W-:Y:S03]  /*4f9e0*/  HMMA.16816.F32 R20, R20, R6, R8 ;  /* 0x000000061414723c */ /* 0x004fe60000001808 */
[----:B------:R-:W2:Y:S01]  /*4f9f0*/  LDL.LU.64 R10, [R1+0x1fc8] ;  /* 0x001fc800010a7983 */ /* 0x000ea20000300a00 */
[----:B------:R-:W2:Y:S11]  /*4fa00*/  LDL.LU.64 R8, [R1+0x1fc0] ;  /* 0x001fc00001087983 */ /* 0x000eb60000300a00 */
[----:B------:R-:W-:Y:S09]  /*4fa10*/  @!UPT UIADD3 URZ, URZ, URZ, URZ ;  /* 0x0000003f3f3ff290 */ /* 0x000ff2000fffe03f */
[----:B------:R-:W-:Y:S01]  /*4fa20*/  IMAD.MOV.U32 R28, RZ, RZ, R22 ;  /* 0x000000ffff1c7224 */ /* 0x000fe200078e0016 */
[----:B------:R-:W-:Y:S02]  /*4fa30*/  MOV R22, R5 ;  /* 0x0000000500167202 */ /* 0x000fe40000000f00 */
[----:B------:R-:W1:Y:S04]  /*4fa40*/  S2R R5, SR_TID.X ;  /* 0x0000000000057919 */ /* 0x000e680000002100 */
[----:B------:R0:W-:Y:S01]  /*4fa50*/  STL.64 [R1+0xc0], R20 ;  /* 0x0000c01401007387 */ /* 0x0001e20000100a00 */
[----:B------:R-:W-:-:S05]  /*4fa60*/  MOV R3, R23 ;  /* 0x0000001700037202 */ /* 0x000fca0000000f00 */
[----:B------:R3:W-:Y:S01]  /*4fa70*/  STL [R1+0x1f54], R3 ;  /* 0x001f540301007387 */ /* 0x0007e20000100800 */
[C---:B0-----:R-:W-:Y:S02]  /*4fa80*/  LOP3.LUT R20, R18.reuse, 0x7, RZ, 0xc0, !PT ;  /* 0x0000000712147812 */ /* 0x041fe400078ec0ff */
[----:B---3--:R-:W-:-:S03]  /*4fa90*/  SHF.L.U32 R3, R18, 0x1, RZ ;  /* 0x0000000112037819 */ /* 0x008fc600000006ff */
[----:B------:R-:W-:Y:S02]  /*4faa0*/  IMAD R29, R20, 0x210, RZ ;  /* 0x00000210141d7824 */ /* 0x000fe400078e02ff */
[----:B------:R-:W-:Y:S01]  /*4fab0*/  IMAD.MOV.U32 R4, RZ, RZ, R17 ;  /* 0x000000ffff047224 */ /* 0x000fe200078e0011 */
[----:B-1----:R-:W-:Y:S02]  /*4fac0*/  LOP3.LUT R5, R5, 0x10, RZ, 0xc0, !PT ;  /* 0x0000001005057812 */ /* 0x002fe400078ec0ff */
[----:B------:R-:W-:Y:S02]  /*4fad0*/  LOP3.LUT R29, R29, 0x10, R3, 0x78, !PT ;  /* 0x000000101d1d7812 */ /* 0x000fe400078e7803 */
[----:B------:R-:W-:Y:S01]  /*4fae0*/  SHF.L.U32 R5, R5, 0x8, RZ ;  /* 0x0000000805057819 */ /* 0x000fe200000006ff */
[----:B------:R-:W-:-:S03]  /*4faf0*/  IMAD.MOV.U32 R23, RZ, RZ, R4 ;  /* 0x000000ffff177224 */ /* 0x000fc600078e0004 */
[----:B------:R-:W-:Y:S01]  /*4fb00*/  LOP3.LUT R29, R29, R5, RZ, 0xfc, !PT ;  /* 0x000000051d1d7212 */ /* 0x000fe200078efcff */
[----:B------:R0:W-:Y:S01]  /*4fb10*/  STL [R1+0x1f50], R28 ;  /* 0x001f501c01007387 */ /* 0x0001e20000100800 */
[----:B------:R-:W-:Y:S01]  /*4fb20*/  MOV R15, R19 ;  /* 0x00000013000f7202 */ /* 0x000fe20000000f00 */
[C---:B------:R-:W-:Y:S01]  /*4fb30*/  LOP3.LUT R19, R18.reuse, 0x7, RZ, 0xc0, !PT ;  /* 0x0000000712137812 */ /* 0x040fe200078ec0ff */
[----:B------:R-:W-:-:S04]  /*4fb40*/  LOP3.LUT R21, R18, 0xe0, RZ, 0xc0, !PT ;  /* 0x000000e012157812 */ /* 0x000fc800078ec0ff */
[----:B0-----:R-:W-:-:S05]  /*4fb50*/  IMAD.SHL.U32 R28, R19, 0x10, RZ ;  /* 0x00000010131c7824 */ /* 0x001fca00078e00ff */
[----:B------:R-:W-:-:S04]  /*4fb60*/  LEA R21, R21, R28, 0x8 ;  /* 0x0000001c15157211 */ /* 0x000fc800078e40ff */
[----:B------:R-:W-:-:S05]  /*4fb70*/  LOP3.LUT R21, R21, 0x30, R3, 0x78, !PT ;  /* 0x0000003015157812 */ /* 0x000fca00078e7803 */
[----:B------:R-:W-:-:S05]  /*4fb80*/  IMAD R21, R20, 0x400, R21 ;  /* 0x0000040014157824 */ /* 0x000fca00078e0215 */
[----:B------:R-:W-:Y:S01]  /*4fb90*/  LOP3.LUT R21, R21, 0x40, RZ, 0x3c, !PT ;  /* 0x0000004015157812 */ /* 0x000fe200078e3cff */
[----:B------:R-:W0:Y:S01]  /*4fba0*/  S2R R28, SR_TID.X ;  /* 0x00000000001c7919 */ /* 0x000e220000002100 */
[----:B------:R-:W-:Y:S01]  /*4fbb0*/  IMAD.MOV.U32 R3, RZ, RZ, R2 ;  /* 0x000000ffff037224 */ /* 0x000fe200078e0002 */
[----:B--2---:R-:W-:Y:S02]  /*4fbc0*/  HMMA.16816.F32 R4, R24, R6, R8 ;  /* 0x000000061804723c */ /* 0x004fe40000001808 */
[----:B------:R-:W-:Y:S11]  /*4fbd0*/  LDSM.16.M88.4 R8, [R21+0x40380] ;  /* 0x040380001508783b */ /* 0x000ff60000000200 */
[----:B------:R-:W-:Y:S10]  /*4fbe0*/  @!UPT UIADD3 URZ, URZ, URZ, URZ ;  /* 0x0000003f3f3ff290 */ /* 0x000ff4000fffe03f */
[----:B------:R-:W-:Y:S01]  /*4fbf0*/  STL.64 [R1+0x1d98], R6 ;  /* 0x001d980601007387 */ /* 0x000fe20000100a00 */
[----:B------:R-:W-:Y:S02]  /*4fc00*/  STL.64 [R1+0x1d90], R4 ;  /* 0x001d900401007387 */ /* 0x000fe40000100a00 */
[----:B------:R-:W1:Y:S02]  /*4fc10*/  LDSM.16.MT88.4 R4, [R29+0x3c000] ;  /* 0x03c000001d04783b */ /* 0x000e640000004200 */
[----:B-1----:R-:W-:Y:S02]  /*4fc20*/  MOV R16, R7 ;  /* 0x0000000700107202 */ /* 0x002fe40000000f00 */
[----:B------:R-:W-:Y:S01]  /*4fc30*/  IMAD.MOV.U32 R17, RZ, RZ, R6 ;  /* 0x000000ffff117224 */ /* 0x000fe200078e0006 */
[----:B------:R-:W-:Y:S02]  /*4fc40*/  MOV R18, R5 ;  /* 0x0000000500127202 */ /* 0x000fe40000000f00 */
[----:B------:R-:W-:Y:S01]  /*4fc50*/  MOV R19, R4 ;  /* 0x0000000400137202 */ /* 0x000fe20000000f00 */
[----:B------:R-:W-:Y:S01]  /*4fc60*/  STL [R1+0x1f64], R16 ;  /* 0x001f641001007387 */ /* 0x000fe20000100800 */
[----:B------:R-:W-:Y:S02]  /*4fc70*/  STL [R1+0x1f60], R17 ;  /* 0x001f601101007387 */ /* 0x000fe40000100800 */
[----:B------:R-:W-:Y:S02]  /*4fc80*/  STL [R1+0x1f5c], R18 ;  /* 0x001f5c1201007387 */ /* 0x000fe40000100800 */
[----:B------:R-:W-:Y:S02]  /*4fc90*/  STL [R1+0x1f58], R19 ;  /* 0x001f581301007387 */ /* 0x000fe40000100800 */
[----:B------:R-:W1:Y:S04]  /*4fca0*/  LDSM.16.MT88.4 R16, [R29+0x3c080] ;  /* 0x03c080001d10783b */ /* 0x000e680000004200 */
[----:B------:R-:W-:Y:S01]  /*4fcb0*/  STL [R1+0x1f6c], R8 ;  /* 0x001f6c0801007387 */ /* 0x000fe20000100800 */
[----:B------:R-:W-:Y:S02]  /*4fcc0*/  STL [R1+0x1f68], R9 ;  /* 0x001f680901007387 */ /* 0x000fe40000100800 */
[----:B------:R1:W-:Y:S02]  /*4fcd0*/  STL [R1+0x1d84], R10 ;  /* 0x001d840a01007387 */ /* 0x0003e40000100800 */
[----:B------:R2:W-:Y:S01]  /*4fce0*/  STL [R1+0x1d80], R11 ;  /* 0x001d800b01007387 */ /* 0x0005e20000100800 */
[----:B------:R-:W-:-:S02]  /*4fcf0*/  MOV R6, R22 ;  /* 0x0000001600067202 */ /* 0x000fc40000000f00 */
[----:B------:R-:W-:Y:S02]  /*4fd00*/  MOV R7, R23 ;  /* 0x0000001700077202 */ /* 0x000fe40000000f00 */
[----:B0-----:R-:W-:Y:S02]  /*4fd10*/  LOP3.LUT R4, R28, 0x7, RZ, 0xc0, !PT ;  /* 0x000000071c047812 */ /* 0x001fe400078ec0ff */
[----:B------:R-:W-:Y:S02]  /*4fd20*/  MOV R5, R6 ;  /* 0x0000000600057202 */ /* 0x000fe40000000f00 */
[----:B-1----:R-:W-:Y:S01]  /*4fd30*/  MOV R10, R19 ;  /* 0x00000013000a7202 */ /* 0x002fe20000000f00 */
[----:B--2---:R-:W-:Y:S01]  /*4fd40*/  IMAD.MOV.U32 R11, RZ, RZ, R18 ;  /* 0x000000ffff0b7224 */ /* 0x004fe200078e0012 */
[----:B------:R-:W-:Y:S02]  /*4fd50*/  MOV R21, R16 ;  /* 0x0000001000157202 */ /* 0x000fe40000000f00 */
[----:B------:R-:W-:-:S02]  /*4fd60*/  MOV R20, R17 ;  /* 0x0000001100147202 */ /* 0x000fc40000000f00 */
[----:B------:R-:W0:Y:S04]  /*4fd70*/  LDSM.16.MT88.4 R16, [R29+0x3c100] ;  /* 0x03c100001d10783b */ /* 0x000e280000004200 */
[----:B------:R-:W-:Y:S01]  /*4fd80*/  STL [R1+0x1f7c], R10 ;  /* 0x001f7c0a01007387 */ /* 0x000fe20000100800 */
[----:B------:R-:W-:Y:S02]  /*4fd90*/  STL [R1+0x1f78], R11 ;  /* 0x001f780b01007387 */ /* 0x000fe40000100800 */
[----:B------:R-:W1:Y:S01]  /*4fda0*/  LDSM.16.MT88.4 R8, [R29+0x3c180] ;  /* 0x03c180001d08783b */ /* 0x000e620000004200 */
[----:B------:R-:W-:-:S03]  /*4fdb0*/  MOV R6, R7 ;  /* 0x0000000700067202 */ /* 0x000fc60000000f00 */
[----:B------:R-:W-:Y:S01]  /*4fdc0*/  IMAD.MOV.U32 R7, RZ, RZ, R3 ;  /* 0x000000ffff077224 */ /* 0x000fe200078e0003 */
[----:B------:R-:W-:Y:S01]  /*4fdd0*/  LOP3.LUT R3, R28, 0x10, RZ, 0xc0, !PT ;  /* 0x000000101c037812 */ /* 0x000fe200078ec0ff */
[----:B------:R-:W-:Y:S01]  /*4fde0*/  IMAD R4, R4, 0x210, RZ ;  /* 0x0000021004047824 */ /* 0x000fe200078e02ff */
[----:B------:R-:W-:Y:S02]  /*4fdf0*/  SHF.L.U32 R28, R28, 0x1, RZ ;  /* 0x000000011c1c7819 */ /* 0x000fe400000006ff */
[----:B------:R-:W-:Y:S02]  /*4fe00*/  SHF.L.U32 R3, R3, 0x8, RZ ;  /* 0x0000000803037819 */ /* 0x000fe400000006ff */
[----:B------:R-:W-:-:S04]  /*4fe10*/  LOP3.LUT R4, R4, 0x10, R28, 0x78, !PT ;  /* 0x0000001004047812 */ /* 0x000fc800078e781c */
[----:B------:R-:W-:Y:S01]  /*4fe20*/  LOP3.LUT R4, R4, R3, RZ, 0xfc, !PT ;  /* 0x0000000304047212 */ /* 0x000fe200078efcff */
[----:B------:R-:W-:Y:S01]  /*4fe30*/  STL [R1+0x1f74], R20 ;  /* 0x001f741401007387 */ /* 0x000fe20000100800 */
[----:B------:R-:W-:Y:S02]  /*4fe40*/  STL [R1+0x1f70], R21 ;  /* 0x001f701501007387 */ /* 0x000fe40000100800 */
[----:B------:R-:W-:Y:S02]  /*4fe50*/  LOP3.LUT R4, R4, 0x20, RZ, 0x3c, !PT ;  /* 0x0000002004047812 */ /* 0x000fe400078e3cff */
[----:B0-----:R-:W-:Y:S02]  /*4fe60*/  MOV R22, R19 ;  /* 0x0000001300167202 */ /* 0x001fe40000000f00 */
[----:B------:R-:W-:Y:S01]  /*4fe70*/  MOV R23, R18 ;  /* 0x0000001200177202 */ /* 0x000fe20000000f00 */
[----:B------:R-:W-:Y:S01]  /*4fe80*/  IMAD.MOV.U32 R24, RZ, RZ, R17 ;  /* 0x000000ffff187224 */ /* 0x000fe200078e0011 */
[----:B------:R-:W-:Y:S01]  /*4fe90*/  MOV R25, R16 ;  /* 0x0000001000197202 */ /* 0x000fe20000000f00 */
[----:B-1----:R-:W-:Y:S01]  /*4fea0*/  IMAD.MOV.U32 R26, RZ, RZ, R11 ;  /* 0x000000ffff1a7224 */ /* 0x002fe200078e000b */
[----:B------:R-:W-:Y:S01]  /*4feb0*/  STL [R1+0x1f8c], R22 ;  /* 0x001f8c1601007387 */ /* 0x000fe20000100800 */
[----:B------:R-:W-:Y:S01]  /*4fec0*/  MOV R27, R10 ;  /* 0x0000000a001b7202 */ /* 0x000fe20000000f00 */
[----:B------:R-:W-:Y:S02]  /*4fed0*/  STL [R1+0x1f88], R23 ;  /* 0x001f881701007387 */ /* 0x000fe40000100800 */
[----:B------:R-:W-:Y:S02]  /*4fee0*/  STL [R1+0x1f84], R24 ;  /* 0x001f841801007387 */ /* 0x000fe40000100800 */
[----:B------:R-:W-:Y:S01]  /*4fef0*/  IMAD.MOV.U32 R29, RZ, RZ, R8 ;  /* 0x000000ffff1d7224 */ /* 0x000fe200078e0008 */
[----:B------:R-:W-:Y:S01]  /*4ff00*/  MOV R2, R9 ;  /* 0x0000000900027202 */ /* 0x000fe20000000f00 */
[----:B------:R-:W-:Y:S04]  /*4ff10*/  STL [R1+0x1f80], R25 ;  /* 0x001f801901007387 */ /* 0x000fe80000100800 */
[----:B------:R-:W0:Y:S01]  /*4ff20*/  LDSM.16.MT88.4 R8, [R4+0x3c000] ;  /* 0x03c000000408783b */ /* 0x000e220000004200 */
[----:B------:R-:W-:Y:S02]  /*4ff30*/  STL [R1+0x1f9c], R26 ;  /* 0x001f9c1a01007387 */ /* 0x000fe40000100800 */
[----:B------:R-:W-:Y:S02]  /*4ff40*/  STL [R1+0x1f98], R27 ;  /* 0x001f981b01007387 */ /* 0x000fe40000100800 */
[----:B------:R-:W1:Y:S04]  /*4ff50*/  LDSM.16.MT88.4 R24, [R4+0x3c100] ;  /* 0x03c100000418783b */ /* 0x000e680000004200 */
[----:B------:R-:W2:Y:S04]  /*4ff60*/  LDSM.16.MT88.4 R20, [R4+0x3c080] ;  /* 0x03c080000414783b */ /* 0x000ea80000004200 */
[----:B------:R-:W-:Y:S01]  /*4ff70*/  STL [R1+0x1f94], R2 ;  /* 0x001f940201007387 */ /* 0x000fe20000100800 */
[----:B------:R-:W-:Y:S01]  /*4ff80*/  STL [R1+0x1f90], R29 ;  /* 0x001f901d01007387 */ /* 0x000fe20000100800 */
[----:B0-----:R-:W-:-:S02]  /*4ff90*/  MOV R3, R10 ;  /* 0x0000000a00037202 */ /* 0x001fc40000000f00 */
[----:B------:R-:W-:Y:S01]  /*4ffa0*/  MOV R19, R9 ;  /* 0x0000000900137202 */ /* 0x000fe20000000f00 */
[----:B------:R-:W-:Y:S02]  /*4ffb0*/  IMAD.MOV.U32 R18, RZ, RZ, R8 ;  /* 0x000000ffff127224 */ /* 0x000fe400078e0008 */
[----:B------:R-:W-:Y:S01]  /*4ffc0*/  IMAD.MOV.U32 R28, RZ, RZ, R11 ;  /* 0x000000ffff1c7224 */ /* 0x000fe200078e000b */
[----:B-1----:R-:W-:Y:S01]  /*4ffd0*/  MOV R10, R24 ;  /* 0x00000018000a7202 */ /* 0x002fe20000000f00 */
[----:B------:R-:W-:Y:S01]  /*4ffe0*/  IMAD.MOV.U32 R11, RZ, RZ, R25 ;  /* 0x000000ffff0b7224 */ /* 0x000fe200078e0019 */
[----:B--2---:R-:W-:Y:S02]  /*4fff0*/  MOV R8, R20 ;  /* 0x0000001400087202 */ /* 0x004fe40000000f00 */
[----:B------:R-:W-:Y:S01]  /*50000*/  MOV R9, R21 ;  /* 0x0000001500097202 */ /* 0x000fe20000000f00 */
[----:B------:R-:W-:Y:S01]  /*50010*/  STL [R1+0x1fac], R3 ;  /* 0x001fac0301007387 */ /* 0x000fe20000100800 */
[----:B------:R-:W-:Y:S02]  /*50020*/  STL [R1+0x1fa8], R19 ;  /* 0x001fa81301007387 */ /* 0x000fe40000100800 */
[----:B------:R-:W-:Y:S02]  /*50030*/  STL [R1+0x1fa0], R18 ;  /* 0x001fa01201007387 */ /* 0x000fe40000100800 */
[----:B------:R-:W-:Y:S01]  /*50040*/  STL.64 [R1+0x1fb8], R10 ;  /* 0x001fb80a01007387 */ /* 0x000fe20000100a00 */
[----:B------:R-:W-:Y:S02]  /*50050*/  STL.64 [R1+0x1fb0], R8 ;  /* 0x001fb00801007387 */ /* 0x000fe40000100a00 */
[----:B------:R0:W1:Y:S02]  /*50060*/  LDSM.16.MT88.4 R8, [R4+0x3c180] ;  /* 0x03c180000408783b */ /* 0x0000640000004200 */
[----:B0-----:R-:W-:-:S02]  /*50070*/  MOV R4, R5 ;  /* 0x0000000500047202 */ /* 0x001fc40000000f00 */
[----:B------:R-:W-:Y:S02]  /*50080*/  MOV R5, R6 ;  /* 0x0000000600057202 */ /* 0x000fe40000000f00 */
[----:B------:R-:W-:Y:S01]  /*50090*/  IMAD.MOV.U32 R6, RZ, RZ, R7 ;  /* 0x000000ffff067224 */ /* 0x000fe200078e0007 */
[----:B------:R-:W-:Y:S02]  /*500a0*/  MOV R7, R15 ;  /* 0x0000000f00077202 */ /* 0x000fe40000000f00 */
[----:B------:R-:W0:Y:S04]  /*500b0*/  S2R R15, SR_TID.X ;  /* 0x00000000000f7919 */ /* 0x000e280000002100 */
[----:B------:R2:W-:Y:S01]  /*500c0*/  STL.64 [R1+0x1da8], R6 ;  /* 0x001da80601007387 */ /* 0x0005e20000100a00 */
[----:B------:R3:W-:Y:S01]  /*500d0*/  STL.64 [R1+0x1da0], R4 ;  /* 0x001da00401007387 */ /* 0x0007e20000100a00 */
[----:B--2---:R-:W-:-:S02]  /*500e0*/  MOV R6, R12 ;  /* 0x0000000c00067202 */ /* 0x004fc40000000f00 */
[----:B---3--:R-:W-:Y:S02]  /*500f0*/  MOV R4, R14 ;  /* 0x0000000e00047202 */ /* 0x008fe40000000f00 */
[----:B------:R-:W-:-:S05]  /*50100*/  MOV R7, R0 ;  /* 0x0000000000077202 */ /* 0x000fca0000000f00 */
[----:B------:R2:W-:Y:S01]  /*50110*/  STL.64 [R1+0x1db8], R6 ;  /* 0x001db80601007387 */ /* 0x0005e20000100a00 */
[C---:B0-----:R-:W-:Y:S02]  /*50120*/  LOP3.LUT R14, R15.reuse, 0x7, RZ, 0xc0, !PT ;  /* 0x000000070f0e7812 */ /* 0x041fe400078ec0ff */
[C---:B------:R-:W-:Y:S01]  /*50130*/  LOP3.LUT R0, R15.reuse, 0x10, RZ, 0xc0, !PT ;  /* 0x000000100f007812 */ /* 0x040fe200078ec0ff */
[----:B------:R-:W-:Y:S02]  /*50140*/  IMAD.SHL.U32 R15, R15, 0x2, RZ ;  /* 0x000000020f0f7824 */ /* 0x000fe400078e00ff */
[----:B--2---:R-:W-:Y:S01]  /*50150*/  IMAD R7, R14, 0x210, RZ ;  /* 0x000002100e077824 */ /* 0x004fe200078e02ff */
[----:B------:R-:W-:-:S04]  /*50160*/  SHF.L.U32 R0, R0, 0x8, RZ ;  /* 0x0000000800007819 */ /* 0x000fc800000006ff */
[----:B------:R-:W-:-:S04]  /*50170*/  LOP3.LUT R7, R7, 0x10, R15, 0x78, !PT ;  /* 0x0000001007077812 */ /* 0x000fc800078e780f */
[----:B------:R-:W-:Y:S01]  /*50180*/  LOP3.LUT R7, R7, R0, RZ, 0xfc, !PT ;  /* 0x0000000007077212 */ /* 0x000fe200078efcff */
[----:B------:R-:W-:-:S03]  /*50190*/  IMAD.MOV.U32 R16, RZ, RZ, R22 ;  /* 0x000000ffff107224 */ /* 0x000fc600078e0016 */
[----:B------:R-:W-:Y:S02]  /*501a0*/  LOP3.LUT R7, R7, 0x40, RZ, 0x3c, !PT ;  /* 0x0000004007077812 */ /* 0x000fe400078e3cff */
[----:B------:R-:W-:Y:S01]  /*501b0*/  MOV R17, R23 ;  /* 0x0000001700117202 */ /* 0x000fe20000000f00 */
[----:B-1----:R-:W-:Y:S01]  /*501c0*/  IMAD.MOV.U32 R22, RZ, RZ, R8 ;  /* 0x000000ffff167224 */ /* 0x002fe200078e0008 */
[----:B------:R-:W-:Y:S02]  /*501d0*/  MOV R23, R9 ;  /* 0x0000000900177202 */ /* 0x000fe40000000f00 */
[----:B------:R-:W-:Y:S01]  /*501e0*/  MOV R24, R10 ;  /* 0x0000000a00187202 */ /* 0x000fe20000000f00 */
[----:B------:R-:W-:Y:S02]  /*501f0*/  IMAD.MOV.U32 R25, RZ, RZ, R11 ;  /* 0x000000ffff197224 */ /* 0x000fe400078e000b */
[----:B------:R-:W0:Y:S01]  /*50200*/  LDSM.16.MT88.4 R8, [R7+0x3c000] ;  /* 0x03c000000708783b */ /* 0x000e220000004200 */
[----:B------:R-:W-:-:S02]  /*50210*/  MOV R20, R26 ;  /* 0x0000001a00147202 */ /* 0x000fc40000000f00 */
[----:B------:R-:W-:Y:S02]  /*50220*/  MOV R21, R27 ;  /* 0x0000001b00157202 */ /* 0x000fe40000000f00 */
[----:B0-----:R-:W-:Y:S01]  /*50230*/  MOV R26, R8 ;  /* 0x00000008001a7202 */ /* 0x001fe20000000f00 */
[----:B------:R-:W-:Y:S01]  /*50240*/  IMAD.MOV.U32 R27, RZ, RZ, R9 ;  /* 0x000000ffff1b7224 */ /* 0x000fe200078e0009 */
[----:B------:R-:W-:Y:S02]  /*50250*/  MOV R2, R10 ;  /* 0x0000000a00027202 */ /* 0x000fe40000000f00 */
[----:B------:R-:W-:Y:S02]  /*50260*/  MOV R29, R11 ;  /* 0x0000000b001d7202 */ /* 0x000fe40000000f00 */
[----:B------:R-:W0:Y:S01]  /*50270*/  LDSM.16.MT88.4 R8, [R7+0x3c080] ;  /* 0x03c080000708783b */ /* 0x000e220000004200 */
[----:B------:R-:W-:-:S05]  /*50280*/  IMAD.MOV.U32 R5, RZ, RZ, R13 ;  /* 0x000000ffff057224 */ /* 0x000fca00078e000d */
[----:B------:R-:W-:Y:S01]  /*50290*/  STL.64 [R1+0x1db0], R4 ;  /* 0x001db00401007387 */ /* 0x000fe20000100a00 */
[----:B0-----:R-:W-:Y:S01]  /*502a0*/  IMAD.MOV.U32 R15, RZ, RZ, R8 ;  /* 0x000000ffff0f7224 */ /* 0x001fe200078e0008 */
[----:B------:R-:W-:Y:S02]  /*502b0*/  MOV R14, R9 ;  /* 0x00000009000e7202 */ /* 0x000fe40000000f00 */
[----:B------:R-:W-:Y:S01]  /*502c0*/  MOV R13, R10 ;  /* 0x0000000a000d7202 */ /* 0x000fe20000000f00 */
[----:B------:R-:W-:Y:S02]  /*502d0*/  IMAD.MOV.U32 R12, RZ, RZ, R11 ;  /* 0x000000ffff0c7224 */ /* 0x000fe400078e000b */
[----:B------:R-:W0:Y:S02]  /*502e0*/  LDSM.16.MT88.4 R8, [R7+0x3c100] ;  /* 0x03c100000708783b */ /* 0x000e240000004200 */
[----:B------:R-:W1:Y:S01]  /*502f0*/  LDSM.16.MT88.4 R4, [R7+0x3c180] ;  /* 0x03c180000704783b */ /* 0x000e620000004200 */
[----:B0-----:R-:W-:-:S03]  /*50300*/  MOV R3, R8 ;  /* 0x0000000800037202 */ /* 0x001fc60000000f00 */
[----:B------:R-:W-:Y:S01]  /*50310*/  IMAD.MOV.U32 R0, RZ, RZ, R10 ;  /* 0x000000ffff007224 */ /* 0x000fe200078e000a */
[----:B------:R-:W-:Y:S02]  /*50320*/  MOV R18, R11 ;  /* 0x0000000b00127202 */ /* 0x000fe40000000f00 */
[----:B------:R-:W-:Y:S01]  /*50330*/  MOV R19, R9 ;  /* 0x0000000900137202 */ /* 0x000fe20000000f00 */
[----:B------:R-:W2:Y:S01]  /*50340*/  LDL.LU.64 R10, [R1+0x1fb8] ;  /* 0x001fb800010a7983 */ /* 0x000ea20000300a00 */
[----:B------:R-:W3:Y:S02]  /*50350*/  LDL.LU.64 R8, [R1+0x1fb0] ;  /* 0x001fb00001087983 */ /* 0x000ee40000300a00 */
[----:B-1----:R-:W-:Y:S02]  /*50360*/  STL.64 [R1+0x1dd8], R6 ;  /* 0x001dd80601007387 */ /* 0x002fe40000100a00 */
[----:B------:R0:W-:Y:S02]  /*50370*/  STL.64 [R1+0x1dd0], R4 ;  /* 0x001dd00401007387 */ /* 0x0001e40000100a00 */
[----:B0-----:R-:W-:Y:S01]  /*50380*/  MOV R4, R3 ;  /* 0x0000000300047202 */ /* 0x001fe20000000f00 */
[----:B------:R-:W-:Y:S01]  /*50390*/  IMAD.MOV.U32 R5, RZ, RZ, R19 ;  /* 0x000000ffff057224 */ /* 0x000fe200078e0013 */
[----:B------:R-:W4:Y:S01]  /*503a0*/  LDL.LU R3, [R1+0x1fac] ;  /* 0x001fac0001037983 */ /* 0x000f220000300800 */
        /* <DEDUP_REMOVED lines=62> */
[----:B---3--:R-:W-:Y:S01]  /*50790*/  MOV R4, R8 ;  /* 0x0000000800047202 */ /* 0x008fe20000000f00 */
[----:B------:R-:W-:Y:S01]  /*507a0*/  IMAD.MOV.U32 R6, RZ, RZ, R16 ;  /* 0x000000ffff067224 */ /* 0x000fe200078e0010 */
[----:B------:R-:W-:Y:S01]  /*507b0*/  MOV R7, R17 ;  /* 0x0000001100077202 */ /* 0x000fe20000000f00 */
[----:B------:R-:W3:Y:S01]  /*507c0*/  LDL.LU R8, [R1+0x1f6c] ;  /* 0x001f6c0001087983 */ /* 0x000ee20000300800 */
[----:B------:R-:W-:-:S02]  /*507d0*/  MOV R5, R9 ;  /* 0x0000000900057202 */ /* 0x000fc40000000f00 */
[----:B------:R-:W3:Y:S02]  /*507e0*/  LDL.LU R9, [R1+0x1f68] ;  /* 0x001f680001097983 */ /* 0x000ee40000300800 */
[----:B------:R-:W3:Y:S01]  /*507f0*/  LDL.LU R16, [R1+0x1f64] ;  /* 0x001f640001107983 */ /* 0x000ee20000300800 */
[----:B------:R-:W3:Y:S01]  /*50800*/  LDL.LU R17, [R1+0x1f60] ;  /* 0x001f600001117983 */ /* 0x000ee20000300800 */
[----:B------:R4:W-:Y:S02]  /*50810*/  STL.64 [R1+0x1e98], R6 ;  /* 0x001e980601007387 */ /* 0x0009e40000100a00 */
[----:B------:R0:W-:Y:S01]  /*50820*/  STL.64 [R1+0x1e90], R4 ;  /* 0x001e900401007387 */ /* 0x0001e20000100a00 */
[----:B----4-:R-:W-:Y:S02]  /*50830*/  MOV R6, R3 ;  /* 0x0000000300067202 */ /* 0x010fe40000000f00 */
[----:B0-----:R-:W-:Y:S02]  /*50840*/  MOV R4, R18 ;  /* 0x0000001200047202 */ /* 0x001fe40000000f00 */
[----:B------:R-:W-:Y:S01]  /*50850*/  MOV R7, R28 ;  /* 0x0000001c00077202 */ /* 0x000fe20000000f00 */
[----:B------:R-:W4:Y:S01]  /*50860*/  LDL.LU R18, [R1+0x1f5c] ;  /* 0x001f5c0001127983 */ /* 0x000f220000300800 */
[----:B------:R-:W-:-:S02]  /*50870*/  IMAD.MOV.U32 R5, RZ, RZ, R19 ;  /* 0x000000ffff057224 */ /* 0x000fc400078e0013 */
        /* <DEDUP_REMOVED lines=24> */
[----:B------:R-:W2:Y:S02]  /*50a00*/  LDL.LU R15, [R1+0x13c] ;  /* 0x00013c00010f7983 */ /* 0x000ea40000300800 */
[----:B------:R-:W-:Y:S01]  /*50a10*/  IMAD.MOV.U32 R6, RZ, RZ, R23 ;  /* 0x000000ffff067224 */ /* 0x000fe200078e0017 */
[----:B------:R-:W-:-:S02]  /*50a20*/  MOV R7, R22 ;  /* 0x0000001600077202 */ /* 0x000fc40000000f00 */
[----:B------:R-:W-:Y:S02]  /*50a30*/  MOV R4, R25 ;  /* 0x0000001900047202 */ /* 0x000fe40000000f00 */
[----:B------:R-:W-:Y:S02]  /*50a40*/  MOV R5, R24 ;  /* 0x0000001800057202 */ /* 0x000fe40000000f00 */
[----:B------:R-:W-:Y:S04]  /*50a50*/  LDSM.16.MT88.4 R24, [R0+0x3c180] ;  /* 0x03c180000018783b */ /* 0x000fe80000004200 */
[----:B------:R0:W-:Y:S01]  /*50a60*/  STL.64 [R1+0x1ef8], R6 ;  /* 0x001ef80601007387 */ /* 0x0001e20000100a00 */
[----:B------:R1:W-:Y:S01]  /*50a70*/  STL.64 [R1+0x1ef0], R4 ;  /* 0x001ef00401007387 */ /* 0x0003e20000100a00 */
[----:B0-----:R-:W-:-:S02]  /*50a80*/  MOV R6, R11 ;  /* 0x0000000b00067202 */ /* 0x001fc40000000f00 */
[----:B------:R-:W-:Y:S02]  /*50a90*/  MOV R7, R10 ;  /* 0x0000000a00077202 */ /* 0x000fe40000000f00 */
[----:B-1----:R-:W-:Y:S01]  /*50aa0*/  MOV R4, R21 ;  /* 0x0000001500047202 */ /* 0x002fe20000000f00 */
[----:B------:R-:W-:Y:S02]  /*50ab0*/  IMAD.MOV.U32 R5, RZ, RZ, R20 ;  /* 0x000000ffff057224 */ /* 0x000fe400078e0014 */
[----:B------:R-:W-:Y:S04]  /*50ac0*/  LDSM.16.MT88.4 R20, [R0+0x3c100] ;  /* 0x03c100000014783b */ /* 0x000fe80000004200 */
[----:B------:R-:W-:Y:S01]  /*50ad0*/  STL.64 [R1+0x1f18], R6 ;  /* 0x001f180601007387 */ /* 0x000fe20000100a00 */
[----:B------:R-:W-:Y:S03]  /*50ae0*/  STL.64 [R1+0x1f10], R4 ;  /* 0x001f100401007387 */ /* 0x000fe60000100a00 */
[----:B--2---:R-:W-:Y:S01]  /*50af0*/  STL.64 [R1+0x1e68], R14 ;  /* 0x001e680e01007387 */ /* 0x004fe20000100a00 */
        /* <DEDUP_REMOVED lines=41> */
[----:B------:R-:W-:Y:S01]  /*50d90*/  MOV R4, R19 ;  /* 0x0000001300047202 */ /* 0x000fe20000000f00 */
[----:B----4-:R-:W-:Y:S01]  /*50da0*/  IMAD.MOV.U32 R5, RZ, RZ, R18 ;  /* 0x000000ffff057224 */ /* 0x010fe200078e0012 */
[----:B------:R-:W-:-:S02]  /*50db0*/  MOV R6, R17 ;  /* 0x0000001100067202 */ /* 0x000fc40000000f00 */
[----:B------:R-:W-:Y:S02]  /*50dc0*/  MOV R7, R16 ;  /* 0x0000001000077202 */ /* 0x000fe40000000f00 */
[----:B------:R-:W0:Y:S04]  /*50dd0*/  LDSM.16.MT88.4 R16, [R0+0x3c080] ;  /* 0x03c080000010783b */ /* 0x000e280000004200 */
[----:B--2---:R-:W-:Y:S01]  /*50de0*/  STL.64 [R1+0x1f28], R14 ;  /* 0x001f280e01007387 */ /* 0x004fe20000100a00 */
[----:B------:R1:W-:Y:S03]  /*50df0*/  STL.64 [R1+0x1f20], R12 ;  /* 0x001f200c01007387 */ /* 0x0003e60000100a00 */
[----:B-1----:R-:W2:Y:S01]  /*50e00*/  LDL.LU R12, [R1+0x1a0] ;  /* 0x0001a000010c7983 */ /* 0x002ea20000300800 */
[----:B------:R-:W2:Y:S01]  /*50e10*/  LDL.LU R13, [R1+0x1a4] ;  /* 0x0001a400010d7983 */ /* 0x000ea20000300800 */
[----:B---3--:R-:W-:-:S02]  /*50e20*/  MOV R14, R29 ;  /* 0x0000001d000e7202 */ /* 0x008fc40000000f00 */
[----:B------:R-:W-:Y:S01]  /*50e30*/  MOV R15, R2 ;  /* 0x00000002000f7202 */ /* 0x000fe20000000f00 */
[----:B------:R-:W-:Y:S06]  /*50e40*/  STL [R1+0x1d88], R0 ;  /* 0x001d880001007387 */ /* 0x000fec0000100800 */
        /* <DEDUP_REMOVED lines=13> */
[----:B------:R1:W-:Y:S02]  /*50f20*/  STL [R1+0x1b8], R6 ;  /* 0x0001b80601007387 */ /* 0x0003e40000100800 */
[----:B------:R-:W-:Y:S02]  /*50f30*/  IMAD.MOV.U32 R0, RZ, RZ, R7 ;  /* 0x000000ffff007224 */ /* 0x000fe400078e0007 */
[----:B-1----:R-:W2:Y:S01]  /*50f40*/  LDL.LU.64 R6, [R1+0x1ef8] ;  /* 0x001ef80001067983 */ /* 0x002ea20000300a00 */
[----:B------:R-:W2:Y:S02]  /*50f50*/  LDL.LU.64 R4, [R1+0x1ef0] ;  /* 0x001ef00001047983 */ /* 0x000ea40000300a00 */
[----:B------:R-:W-:Y:S01]  /*50f60*/  STL [R1+0x1d8c], R0 ;  /* 0x001d8c0001007387 */ /* 0x000fe20000100800 */
        /* <DEDUP_REMOVED lines=13> */
[----:B------:R1:W-:Y:S01]  /*51040*/  STL [R1+0x1a8], R6 ;  /* 0x0001a80601007387 */ /* 0x0003e20000100800 */
[----:B------:R-:W-:Y:S02]  /*51050*/  MOV R0, R7 ;  /* 0x0000000700007202 */ /* 0x000fe40000000f00 */
        /* <DEDUP_REMOVED lines=13> */
[----:B------:R-:W-:Y:S11]  /*51130*/  @!UPT UIADD3 URZ, URZ, URZ, URZ ;  /* 0x0000003f3f3ff290 */ /* 0x000ff6000fffe03f */
[----:B------:R-:W-:Y:S02]  /*51140*/  MOV R29, R6 ;  /* 0x00000006001d7202 */ /* 0x000fe40000000f00 */
[----:B------:R-:W-:Y:S02]  /*51150*/  MOV R2, R7 ;  /* 0x0000000700027202 */ /* 0x000fe40000000f00 */
[----:B------:R-:W-:Y:S01]  /*51160*/  MOV R10, R4 ;  /* 0x00000004000a7202 */ /* 0x000fe20000000f00 */
[----:B------:R-:W-:Y:S01]  /*51170*/  IMAD.MOV.U32 R11, RZ, RZ, R5 ;  /* 0x000000ffff0b7224 */ /* 0x000fe200078e0005 */
[----:B------:R-:W2:Y:S01]  /*51180*/  LDL.LU.64 R6, [R1+0x1e78] ;  /* 0x001e780001067983 */ /* 0x000ea20000300a00 */
        /* <DEDUP_REMOVED lines=50> */
[----:B------:R-:W0:Y:S01]  /*514b0*/  LDL.LU.64 R6, [R1+0x1da8] ;  /* 0x001da80001067983 */ /* 0x000e220000300a00 */
[----:B------:R-:W0:Y:S11]  /*514c0*/  LDL.LU.64 R4, [R1+0x1da0] ;  /* 0x001da00001047983 */ /* 0x000e360000300a00 */
[----:B------:R-:W-:Y:S10]  /*514d0*/  @!UPT UIADD3 URZ, URZ, URZ, URZ ;  /* 0x0000003f3f3ff290 */ /* 0x000ff4000fffe03f */
[----:B------:R1:W-:Y:S01]  /*514e0*/  STL.64 [R1+0x110], R12 ;  /* 0x0001100c01007387 */ /* 0x0003e20000100a00 */
[----:B------:R2:W-:Y:S03]  /*514f0*/  STL.64 [R1+0x118], R14 ;  /* 0x0001180e01007387 */ /* 0x0005e60000100a00 */
[----:B-1----:R-:W3:Y:S01]  /*51500*/  LDL.LU R12, [R1+0xc0] ;  /* 0x0000c000010c7983 */ /* 0x002ee20000300800 */
[----:B------:R-:W3:Y:S01]  /*51510*/  LDL.LU R13, [R1+0xc4] ;  /* 0x0000c400010d7983 */ /* 0x000ee20000300800 */
[-C--:B0-----:R-:W-:Y:S02]  /*51520*/  HMMA.16816.F32 R16, R16, R8.reuse, R4 ;  /* 0x000000081010723c */ /* 0x081fe40000001804 */
[----:B------:R-:W4:Y:S01]  /*51530*/  LDL.LU.64 R6, [R1+0x1d98] ;  /* 0x001d980001067983 */ /* 0x000f220000300a00 */
[----:B------:R-:W4:Y:S02]  /*51540*/  LDL.LU.64 R4, [R1+0x1d90] ;  /* 0x001d900001047983 */ /* 0x000f240000300a00 */
[----:B--2---:R-:W-:Y:S01]  /*51550*/  IMAD.MOV.U32 R14, RZ, RZ, R28 ;  /* 0x000000ffff0e7224 */ /* 0x004fe200078e001c */
[----:B------:R-:W-:Y:S11]  /*51560*/  MOV R15, R3 ;  /* 0x00000003000f7202 */ /* 0x000ff60000000f00 */
[----:B------:R-:W-:Y:S06]  /*51570*/  @!UPT UIADD3 URZ, URZ, URZ, URZ ;  /* 0x0000003f3f3ff290 */ /* 0x000fec000fffe03f */
[----:B------:R-:W-:Y:S01]  /*51580*/  STL.64 [R1+0x100], R16 ;  /* 0x0001001001007387 */ /* 0x000fe20000100a00 */
[----:B------:R3:W-:Y:S02]  /*51590*/  STL.64 [R1+0x108], R18 ;  /* 0x0001081201007387 */ /* 0x0007e40000100a00 */
[----:B---3--:R-:W-:Y:S01]  /*515a0*/  HMMA.16816.F32 R16, R20, R8, R12 ;  /* 0x000000081410723c */ /* 0x008fe2000000180c */
[----:B------:R-:W0:Y:S06]  /*515b0*/  S2R R15, SR_TID.X ;  /* 0x00000000000f7919 */ /* 0x000e2c0000002100 */
[----:B0-----:R-:W-:-:S02]  /*515c0*/  LOP3.LUT R12, R15, 0x7, RZ, 0xc0, !PT ;  /* 0x000000070f0c7812 */ /* 0x001fc400078ec0ff */
[C---:B------:R-:W-:Y:S01]  /*515d0*/  LOP3.LUT R14, R15.reuse, 0x10, RZ, 0xc0, !PT ;  /* 0x000000100f0e7812 */ /* 0x040fe200078ec0ff */
[----:B------:R-:W-:Y:S02]  /*515e0*/  IMAD.SHL.U32 R13, R15, 0x2, RZ ;  /* 0x000000020f0d7824 */ /* 0x000fe400078e00ff */
[----:B------:R-:W-:Y:S01]  /*515f0*/  IMAD R15, R12, 0x210, RZ ;  /* 0x000002100c0f7824 */ /* 0x000fe200078e02ff */
[----:B------:R-:W-:-:S04]  /*51600*/  SHF.L.U32 R14, R14, 0x8, RZ ;  /* 0x000000080e0e7819 */ /* 0x000fc800000006ff */
[----:B------:R-:W-:-:S04]  /*51610*/  LOP3.LUT R15, R15, 0x10, R13, 0x78, !PT ;  /* 0x000000100f0f7812 */ /* 0x000fc800078e780d */
[----:B------:R-:W-:Y:S02]  /*51620*/  LOP3.LUT R15, R15, R14, RZ, 0xfc, !PT ;  /* 0x0000000e0f0f7212 */ /* 0x000fe400078efcff */
[----:B------:R-:W-:Y:S01]  /*51630*/  STL.64 [R1+0xe0], R16 ;  /* 0x0000e01001007387 */ /* 0x000fe20000100a00 */
[----:B------:R-:W-:Y:S02]  /*51640*/  STL.64 [R1+0xe8], R18 ;  /* 0x0000e81201007387 */ /* 0x000fe40000100a00 */
[----:B------:R-:W-:-:S05]  /*51650*/  IMAD R23, R12, 0x210, RZ ;  /* 0x000002100c177824 */ /* 0x000fca00078e02ff */
[----:B------:R-:W-:-:S04]  /*51660*/  LOP3.LUT R23, R23, 0x10, R13, 0x78, !PT ;  /* 0x0000001017177812 */ /* 0x000fc800078e780d */
[----:B------:R-:W-:-:S04]  /*51670*/  LOP3.LUT R23, R23, R14, RZ, 0xfc, !PT ;  /* 0x0000000e17177212 */ /* 0x000fc800078efcff */
[----:B------:R-:W-:Y:S01]  /*51680*/  LOP3.LUT R23, R23, 0x20, RZ, 0x3c, !PT ;  /* 0x0000002017177812 */ /* 0x000fe200078e3cff */
[----:B----4-:R-:W-:Y:S11]  /*51690*/  HMMA.16816.F32 R4, R24, R8, R4 ;  /* 0x000000081804723c */ /* 0x010ff60000001804 */
[----:B------:R-:W-:Y:S11]  /*516a0*/  @!UPT UIADD3 URZ, URZ, URZ, URZ ;  /* 0x0000003f3f3ff290 */ /* 0x000ff6000fffe03f */
[----:B------:R-:W-:Y:S02]  /*516b0*/  @!UPT UIADD3 URZ, URZ, URZ, URZ ;  /* 0x0000003f3f3ff290 */ /* 0x000fe4000fffe03f */
[----:B------:R-:W-:Y:S01]  /*516c0*/  MOV R28, R4 ;  /* 0x00000004001c7202 */ /* 0x000fe20000000f00 */
[----:B------:R-:W-:Y:S01]  /*516d0*/  IMAD.MOV.U32 R9, RZ, RZ, R5 ;  /* 0x000000ffff097224 */ /* 0x000fe200078e0005 */
[----:B------:R-:W-:Y:S02]  /*516e0*/  MOV R8, R6 ;  /* 0x0000000600087202 */ /* 0x000fe40000000f00 */
[----:B------:R-:W-:Y:S02]  /*516f0*/  MOV R3, R7 ;  /* 0x0000000700037202 */ /* 0x000fe40000000f00 */
[----:B------:R-:W0:Y:S04]  /*51700*/  LDSM.16.MT88.4 R4, [R15+0x3e000] ;  /* 0x03e000000f04783b */ /* 0x000e280000004200 */
[----:B------:R-:W-:Y:S01]  /*51710*/  STL [R1+0x1c88], R3 ;  /* 0x001c880301007387 */ /* 0x000fe20000100800 */
[----:B------:R-:W-:Y:S02]  /*51720*/  STL [R1+0x1c84], R8 ;  /* 0x001c840801007387 */ /* 0x000fe40000100800 */
[----:B------:R-:W-:Y:S02]  /*51730*/  STL [R1+0x1c80], R9 ;  /* 0x001c800901007387 */ /* 0x000fe40000100800 */
[----:B------:R0:W-:Y:S02]  /*51740*/  STL [R1+0x1c58], R28 ;  /* 0x001c581c01007387 */ /* 0x0001e40000100800 */
[----:B0-----:R-:W-:Y:S01]  /*51750*/  MOV R28, R4 ;  /* 0x00000004001c7202 */ /* 0x001fe20000000f00 */
[----:B------:R-:W-:Y:S01]  /*51760*/  IMAD.MOV.U32 R9, RZ, RZ, R5 ;  /* 0x000000ffff097224 */ /* 0x000fe200078e0005 */
[----:B------:R-:W-:-:S02]  /*51770*/  MOV R8, R6 ;  /* 0x0000000600087202 */ /* 0x000fc40000000f00 */
[----:B------:R-:W-:Y:S02]  /*51780*/  MOV R3, R7 ;  /* 0x0000000700037202 */ /* 0x000fe40000000f00 */
[----:B------:R-:W0:Y:S02]  /*51790*/  LDSM.16.MT88.4 R4, [R15+0x3e080] ;  /* 0x03e080000f04783b */ /* 0x000e240000004200 */
[----:B0-----:R-:W-:Y:S01]  /*517a0*/  IMAD.MOV.U32 R18, RZ, RZ, R7 ;  /* 0x000000ffff127224 */ /* 0x001fe200078e0007 */
[----:B------:R-:W-:Y:S02]  /*517b0*/  MOV R17, R5 ;  /* 0x0000000500117202 */ /* 0x000fe40000000f00 */
[----:B------:R-:W-:Y:S01]  /*517c0*/  MOV R16, R6 ;  /* 0x0000000600107202 */ /* 0x000fe20000000f00 */
[----:B------:R-:W-:Y:S02]  /*517d0*/  IMAD.MOV.U32 R20, RZ, RZ, R4 ;  /* 0x000000ffff147224 */ /* 0x000fe400078e0004 */
[----:B------:R-:W0:Y:S02]  /*517e0*/  LDSM.16.MT88.4 R4, [R15+0x3e100] ;  /* 0x03e100000f04783b */ /* 0x000e240000004200 */
[----:B0-----:R-:W-:-:S02]  /*517f0*/  MOV R19, R7 ;  /* 0x0000000700137202 */ /* 0x001fc40000000f00 */
[----:B------:R-:W-:Y:S01]  /*51800*/  MOV R27, R6 ;  /* 0x00000006001b7202 */ /* 0x000fe20000000f00 */
[----:B------:R-:W-:Y:S01]  /*51810*/  IMAD.MOV.U32 R25, RZ, RZ, R5 ;  /* 0x000000ffff197224 */ /* 0x000fe200078e0005 */
[----:B------:R-:W-:Y:S02]  /*51820*/  MOV R24, R4 ;  /* 0x0000000400187202 */ /* 0x000fe40000000f00 */
[----:B------:R-:W0:Y:S02]  /*51830*/  LDSM.16.MT88.4 R4, [R15+0x3e180] ;  /* 0x03e180000f04783b */ /* 0x000e240000004200 */
[----:B0-----:R-:W-:Y:S01]  /*51840*/  MOV R14, R5 ;  /* 0x00000005000e7202 */ /* 0x001fe20000000f00 */
[----:B------:R-:W-:Y:S01]  /*51850*/  IMAD.MOV.U32 R13, RZ, RZ, R6 ;  /* 0x000000ffff0d7224 */ /* 0x000fe200078e0006 */
[----:B------:R-:W-:Y:S02]  /*51860*/  MOV R12, R4 ;  /* 0x00000004000c7202 */ /* 0x000fe40000000f00 */
[----:B------:R-:W-:-:S02]  /*51870*/  MOV R26, R7 ;  /* 0x00000007001a7202 */ /* 0x000fc40000000f00 */
[----:B------:R-:W0:Y:S04]  /*51880*/  LDSM.16.MT88.4 R4, [R23+0x3e000] ;  /* 0x03e000001704783b */ /* 0x000e280000004200 */
[----:B0-----:R0:W-:Y:S01]  /*51890*/  STL.64 [R1+0x1cf8], R6 ;  /* 0x001cf80601007387 */ /* 0x0011e20000100a00 */
[----:B------:R1:W-:Y:S02]  /*518a0*/  STL.64 [R1+0x1cf0], R4 ;  /* 0x001cf00401007387 */ /* 0x0003e40000100a00 */
[----:B0-----:R-:W-:Y:S01]  /*518b0*/  IMAD.MOV.U32 R6, RZ, RZ, R14 ;  /* 0x000000ffff067224 */ /* 0x001fe200078e000e */
[----:B------:R-:W-:Y:S02]  /*518c0*/  MOV R7, R13 ;  /* 0x0000000d00077202 */ /* 0x000fe40000000f00 */
[----:B-1----:R-:W-:-:S02]  /*518d0*/  MOV R5, R12 ;  /* 0x0000000c00057202 */ /* 0x002fc40000000f00 */
[----:B------:R-:W0:Y:S04]  /*518e0*/  LDSM.16.MT88.4 R12, [R23+0x3e080] ;  /* 0x03e08000170c783b */ /* 0x000e280000004200 */
[----:B0-----:R0:W-:Y:S01]  /*518f0*/  STL.64 [R1+0x1ce8], R14 ;  /* 0x001ce80e01007387 */ /* 0x0011e20000100a00 */
[----:B------:R1:W-:Y:S02]  /*51900*/  STL.64 [R1+0x1ce0], R12 ;  /* 0x001ce00c01007387 */ /* 0x0003e40000100a00 */
[----:B0-----:R-:W-:Y:S01]  /*51910*/  IMAD.MOV.U32 R15, RZ, RZ, R19 ;  /* 0x000000ffff0f7224 */ /* 0x001fe200078e0013 */
[----:B------:R-:W-:Y:S02]  /*51920*/  MOV R14, R18 ;  /* 0x00000012000e7202 */ /* 0x000fe40000000f00 */
[----:B-1----:R-:W-:Y:S01]  /*51930*/  MOV R12, R17 ;  /* 0x00000011000c7202 */ /* 0x002fe20000000f00 */
[----:B------:R-:W-:-:S02]  /*51940*/  IMAD.MOV.U32 R13, RZ, RZ, R16 ;  /* 0x000000ffff0d7224 */ /* 0x000fc400078e0010 */
[----:B------:R-:W0:Y:S01]  /*51950*/  LDSM.16.MT88.4 R16, [R23+0x3e100] ;  /* 0x03e100001710783b */ /* 0x000e220000004200 */
[----:B------:R-:W-:Y:S01]  /*51960*/  MOV R4, R5 ;  /* 0x0000000500047202 */ /* 0x000fe20000000f00 */
[----:B------:R-:W-:Y:S01]  /*51970*/  IMAD.MOV.U32 R5, RZ, RZ, R6 ;  /* 0x000000ffff057224 */ /* 0x000fe200078e0006 */
[----:B------:R-:W-:Y:S01]  /*51980*/  MOV R6, R7 ;  /* 0x0000000700067202 */ /* 0x000fe20000000f00 */
[----:B------:R-:W-:Y:S02]  /*51990*/  MOV R7, R26 ;  /* 0x0000001a00077202 */ /* 0x000fe40000000f00 */
[----:B------:R-:W1:Y:S04]  /*519a0*/  S2R R26, SR_TID.X ;  /* 0x00000000001a7919 */ /* 0x000e680000002100 */
[----:B0-----:R0:W-:Y:S02]  /*519b0*/  STL.64 [R1+0x1cd8], R18 ;  /* 0x001cd81201007387 */ /* 0x0011e40000100a00 */
[----:B0-----:R-:W-:-:S02]  /*519c0*/  MOV R19, R20 ;  /* 0x0000001400137202 */ /* 0x001fc40000000f00 */
[----:B------:R-:W0:Y:S04]  /*519d0*/  LDSM.16.MT88.4 R20, [R23+0x3e180] ;  /* 0x03e180001714783b */ /* 0x000e280000004200 */
[----:B------:R-:W-:Y:S04]  /*519e0*/  STL.64 [R1+0x1cd0], R16 ;  /* 0x001cd01001007387 */ /* 0x000fe80000100a00 */
[----:B0-----:R0:W-:Y:S01]  /*519f0*/  STL [R1+0x1cbc], R20 ;  /* 0x001cbc1401007387 */ /* 0x0011e20000100800 */
[----:B------:R2:W-:Y:S02]  /*51a00*/  STL [R1+0x1cb8], R21 ;  /* 0x001cb81501007387 */ /* 0x0005e40000100800 */
[----:B0-----:R-:W-:Y:S01]  /*51a10*/  IMAD.MOV.U32 R20, RZ, RZ, R15 ;  /* 0x000000ffff147224 */ /* 0x001fe200078e000f */
[----:B-1----:R-:W-:-:S02]  /*51a20*/  LOP3.LUT R15, R26, 0x7, RZ, 0xc0, !PT ;  /* 0x000000071a0f7812 */ /* 0x002fc400078ec0ff */
[----:B--2---:R-:W-:Y:S01]  /*51a30*/  MOV R21, R27 ;  /* 0x0000001b00157202 */ /* 0x004fe20000000f00 */
[C---:B------:R-:W-:Y:S01]  /*51a40*/  LOP3.LUT R27, R26.reuse, 0x10, RZ, 0xc0, !PT ;  /* 0x000000101a1b7812 */ /* 0x040fe200078ec0ff */
[----:B------:R-:W-:Y:S01]  /*51a50*/  SHF.L.U32 R26, R26, 0x1, RZ ;  /* 0x000000011a1a7819 */ /* 0x000fe200000006ff */
[----:B------:R-:W-:-:S03]  /*51a60*/  IMAD R15, R15, 0x210, RZ ;  /* 0x000002100f0f7824 */ /* 0x000fc600078e02ff */
[----:B------:R-:W-:Y:S02]  /*51a70*/  IMAD.SHL.U32 R27, R27, 0x100, RZ ;  /* 0x000001001b1b7824 */ /* 0x000fe400078e00ff */
[----:B------:R-:W-:-:S04]  /*51a80*/  LOP3.LUT R15, R15, 0x10, R26, 0x78, !PT ;  /* 0x000000100f0f7812 */ /* 0x000fc800078e781a */
[----:B------:R-:W-:Y:S01]  /*51a90*/  LOP3.LUT R15, R15, R27, RZ, 0xfc, !PT ;  /* 0x0000001b0f0f7212 */ /* 0x000fe200078efcff */
[----:B------:R0:W-:Y:S03]  /*51aa0*/  STL [R1+0x1cb4], R22 ;  /* 0x001cb41601007387 */ /* 0x0001e60000100800 */
[----:B------:R-:W-:Y:S01]  /*51ab0*/  LOP3.LUT R15, R15, 0x40, RZ, 0x3c, !PT ;  /* 0x000000400f0f7812 */ /* 0x000fe200078e3cff */
[----:B------:R1:W-:Y:S01]  /*51ac0*/  STL [R1+0x1cb0], R23 ;  /* 0x001cb01701007387 */ /* 0x0003e20000100800 */
[----:B0-----:R-:W-:Y:S02]  /*51ad0*/  MOV R22, R25 ;  /* 0x0000001900167202 */ /* 0x001fe40000000f00 */
[----:B-1----:R-:W-:Y:S02]  /*51ae0*/  MOV R23, R24 ;  /* 0x0000001800177202 */ /* 0x002fe40000000f00 */
[----:B------:R-:W0:Y:S04]  /*51af0*/  LDSM.16.MT88.4 R24, [R15+0x3e000] ;  /* 0x03e000000f18783b */ /* 0x000e280000004200 */
[----:B0-----:R-:W-:Y:S01]  /*51b00*/  STL.64 [R1+0x1ca8], R26 ;  /* 0x001ca81a01007387 */ /* 0x001fe20000100a00 */
[----:B------:R-:W-:Y:S02]  /*51b10*/  STL.64 [R1+0x1ca0], R24 ;  /* 0x001ca01801007387 */ /* 0x000fe40000100a00 */
[----:B------:R-:W0:Y:S04]  /*51b20*/  LDSM.16.MT88.4 R24, [R15+0x3e080] ;  /* 0x03e080000f18783b */ /* 0x000e280000004200 */
[----:B------:R-:W-:Y:S01]  /*51b30*/  IMAD.MOV.U32 R16, RZ, RZ, R19 ;  /* 0x000000ffff107224 */ /* 0x000fe200078e0013 */
[----:B------:R-:W-:-:S02]  /*51b40*/  MOV R17, R12 ;  /* 0x0000000c00117202 */ /* 0x000fc40000000f00 */
[----:B------:R-:W-:Y:S01]  /*51b50*/  MOV R18, R13 ;  /* 0x0000000d00127202 */ /* 0x000fe20000000f00 */
[----:B------:R-:W-:Y:S01]  /*51b60*/  IMAD.MOV.U32 R19, RZ, RZ, R14 ;  /* 0x000000ffff137224 */ /* 0x000fe200078e000e */
[----:B0-----:R-:W-:Y:S01]  /*51b70*/  STL.64 [R1+0x40], R24 ;  /* 0x0000401801007387 */ /* 0x001fe20000100a00 */
[----:B------:R-:W-:Y:S02]  /*51b80*/  STL.64 [R1+0x48], R26 ;  /* 0x0000481a01007387 */ /* 0x000fe40000100a00 */
[----:B------:R-:W0:Y:S02]  /*51b90*/  LDSM.16.MT88.4 R24, [R15+0x3e100] ;  /* 0x03e100000f18783b */ /* 0x000e240000004200 */
[----:B------:R-:W1:Y:S04]  /*51ba0*/  LDSM.16.MT88.4 R12, [R15+0x3e180] ;  /* 0x03e180000f0c783b */ /* 0x000e680000004200 */
[----:B0-----:R-:W-:Y:S01]  /*51bb0*/  STL.64 [R1+0x50], R24 ;  /* 0x0000501801007387 */ /* 0x001fe20000100a00 */
[----:B------:R1:W-:Y:S02]  /*51bc0*/  STL.64 [R1+0x58], R26 ;  /* 0x0000581a01007387 */ /* 0x0003e40000100a00 */
[----:B-1----:R-:W-:-:S02]  /*51bd0*/  MOV R27, R12 ;  /* 0x0000000c001b7202 */ /* 0x002fc40000000f00 */
[----:B------:R-:W-:Y:S01]  /*51be0*/  MOV R26, R13 ;  /* 0x0000000d001a7202 */ /* 0x000fe20000000f00 */
[----:B------:R-:W2:Y:S01]  /*51bf0*/  LDL.LU R12, [R1+0x190] ;  /* 0x00019000010c7983 */ /* 0x000ea20000300800 */
[----:B------:R-:W-:Y:S02]  /*51c00*/  IMAD.MOV.U32 R25, RZ, RZ, R14 ;  /* 0x000000ffff197224 */ /* 0x000fe400078e000e */
[----:B------:R-:W2:Y:S01]  /*51c10*/  LDL.LU R13, [R1+0x194] ;  /* 0x00019400010d7983 */ /* 0x000ea20000300800 */
[----:B------:R-:W-:Y:S01]  /*51c20*/  MOV R24, R15 ;  /* 0x0000000f00187202 */ /* 0x000fe20000000f00 */
[----:B------:R-:W3:Y:S01]  /*51c30*/  LDL.LU R14, [R1+0x198] ;  /* 0x00019800010e7983 */ /* 0x000ee20000300800 */
[----:B------:R-:W3:Y:S03]  /*51c40*/  LDL.LU R15, [R1+0x19c] ;  /* 0x00019c00010f7983 */ /* 0x000ee60000300800 */
[----:B---3--:R-:W-:Y:S01]  /*51c50*/  STL.64 [R1+0x1d08], R14 ;  /* 0x001d080e01007387 */ /* 0x008fe20000100a00 */
[----:B--2---:R-:W-:Y:S02]  /*51c60*/  STL.64 [R1+0x1d00], R12 ;  /* 0x001d000c01007387 */ /* 0x004fe40000100a00 */
[----:B------:R0:W-:Y:S02]  /*51c70*/  STL.64 [R1+0x1d18], R6 ;  /* 0x001d180601007387 */ /* 0x0001e40000100a00 */
[----:B------:R1:W-:Y:S01]  /*51c80*/  STL.64 [R1+0x1d10], R4 ;  /* 0x001d100401007387 */ /* 0x0003e20000100a00 */
[----:B0-----:R-:W-:-:S02]  /*51c90*/  MOV R6, R21 ;  /* 0x0000001500067202 */ /* 0x001fc40000000f00 */
[----:B------:R-:W-:Y:S02]  /*51ca0*/  MOV R7, R20 ;  /* 0x0000001400077202 */ /* 0x000fe40000000f00 */
[----:B-1----:R-:W-:Y:S01]  /*51cb0*/  MOV R4, R23 ;  /* 0x0000001700047202 */ /* 0x002fe20000000f00 */
[----:B------:R-:W-:Y:S02]  /*51cc0*/  IMAD.MOV.U32 R5, RZ, RZ, R22 ;  /* 0x000000ffff057224 */ /* 0x000fe400078e0016 */
[----:B------:R0:W-:Y:S03]  /*51cd0*/  STL.64 [R1+0x1d38], R6 ;  /* 0x001d380601007387 */ /* 0x0001e60000100a00 */
[----:B------:R1:W-:Y:S02]  /*51ce0*/  STL.64 [R1+0x1d30], R4 ;  /* 0x001d300401007387 */ /* 0x0003e40000100a00 */
[----:B------:R-:W2:Y:S02]  /*51cf0*/  LDL.LU R12, [R1+0x1a0] ;  /* 0x0001a000010c7983 */ /* 0x000ea40000300800 */
[----:B------:R-:W2:Y:S01]  /*51d00*/  LDL.LU R13, [R1+0x1a4] ;  /* 0x0001a400010d7983 */ /* 0x000ea20000300800 */
[----:B------:R-:W3:Y:S01]  /*51d10*/  LDL.LU R14, [R1+0x1a8] ;  /* 0x0001a800010e7983 */ /* 0x000ee20000300800 */
[----:B------:R-:W-:-:S02]  /*51d20*/  IMAD.MOV.U32 R15, RZ, RZ, R0 ;  /* 0x000000ffff0f7224 */ /* 0x000fc400078e0000 */
[----:B------:R-:W4:Y:S02]  /*51d30*/  LDL.LU R0, [R1+0x1d8c] ;  /* 0x001d8c0001007983 */ /* 0x000f240000300800 */
[----:B0-----:R-:W-:Y:S01]  /*51d40*/  IMAD.MOV.U32 R6, RZ, RZ, R18 ;  /* 0x000000ffff067224 */ /* 0x001fe200078e0012 */
[----:B------:R-:W-:Y:S02]  /*51d50*/  MOV R7, R19 ;  /* 0x0000001300077202 */ /* 0x000fe40000000f00 */
[----:B-1----:R-:W-:Y:S02]  /*51d60*/  MOV R4, R16 ;  /* 0x0000001000047202 */ /* 0x002fe40000000f00 */
[----:B------:R-:W-:Y:S01]  /*51d70*/  MOV R5, R17 ;  /* 0x0000001100057202 */ /* 0x000fe20000000f00 */
[----:B------:R-:W-:Y:S04]  /*51d80*/  STL.64 [R1+0x1d58], R6 ;  /* 0x001d580601007387 */ /* 0x000fe80000100a00 */
[----:B------:R-:W-:Y:S01]  /*51d90*/  STL.64 [R1+0x1d50], R4 ;  /* 0x001d500401007387 */ /* 0x000fe20000100a00 */
[----:B---3--:R-:W-:Y:S01]  /*51da0*/  STL.64 [R1+0x1d28], R14 ;  /* 0x001d280e01007387 */ /* 0x008fe20000100a00 */
[----:B--2---:R0:W-:Y:S03]  /*51db0*/  STL.64 [R1+0x1d20], R12 ;  /* 0x001d200c01007387 */ /* 0x0041e60000100a00 */
[----:B0-----:R-:W2:Y:S01]  /*51dc0*/  LDL.LU R12, [R1+0xa0] ;  /* 0x0000a000010c7983 */ /* 0x001ea20000300800 */
[----:B------:R-:W2:Y:S02]  /*51dd0*/  LDL.LU R13, [R1+0xa4] ;  /* 0x0000a400010d7983 */ /* 0x000ea40000300800 */
[----:B------:R-:W3:Y:S02]  /*51de0*/  LDL.LU R14, [R1+0xa8] ;  /* 0x0000a800010e7983 */ /* 0x000ee40000300800 */
[----:B------:R-:W3:Y:S01]  /*51df0*/  LDL.LU R15, [R1+0xac] ;  /* 0x0000ac00010f7983 */ /* 0x000ee20000300800 */
[----:B------:R-:W-:-:S02]  /*51e00*/  MOV R6, R8 ;  /* 0x0000000800067202 */ /* 0x000fc40000000f00 */
[----:B------:R-:W-:Y:S02]  /*51e10*/  MOV R7, R3 ;  /* 0x0000000300077202 */ /* 0x000fe40000000f00 */
[----:B------:R-:W-:Y:S01]  /*51e20*/  MOV R4, R28 ;  /* 0x0000001c00047202 */ /* 0x000fe20000000f00 */
[----:B------:R-:W-:Y:S02]  /*51e30*/  IMAD.MOV.U32 R5, RZ, RZ, R9 ;  /* 0x000000ffff057224 */ /* 0x000fe400078e0009 */
[----:B------:R-:W-:Y:S03]  /*51e40*/  STL.64 [R1+0x1d78], R6 ;  /* 0x001d780601007387 */ /* 0x000fe60000100a00 */
[----:B------:R-:W-:Y:S01]  /*51e50*/  STL.64 [R1+0x1d70], R4 ;  /* 0x001d700401007387 */ /* 0x000fe20000100a00 */
[----:B---3--:R-:W-:Y:S01]  /*51e60*/  STL.64 [R1+0x1d48], R14 ;  /* 0x001d480e01007387 */ /* 0x008fe20000100a00 */
[----:B--2---:R0:W-:Y:S03]  /*51e70*/  STL.64 [R1+0x1d40], R12 ;  /* 0x001d400c01007387 */ /* 0x0041e60000100a00 */
[----:B0-----:R-:W2:Y:S01]  /*51e80*/  LDL.LU R12, [R1+0x1b0] ;  /* 0x0001b000010c7983 */ /* 0x001ea20000300800 */
[----:B------:R-:W2:Y:S02]  /*51e90*/  LDL.LU R13, [R1+0x1b4] ;  /* 0x0001b400010d7983 */ /* 0x000ea40000300800 */
[----:B------:R-:W3:Y:S02]  /*51ea0*/  LDL.LU R14, [R1+0x1b8] ;  /* 0x0001b800010e7983 */ /* 0x000ee40000300800 */
[----:B----4-:R-:W-:-:S02]  /*51eb0*/  IMAD.MOV.U32 R15, RZ, RZ, R0 ;  /* 0x000000ffff0f7224 */ /* 0x010fc400078e0000 */
[----:B------:R-:W4:Y:S01]  /*51ec0*/  LDL.LU R0, [R1+0x1d88] ;  /* 0x001d880001007983 */ /* 0x000f220000300800 */
[----:B------:R-:W-:Y:S02]  /*51ed0*/  MOV R16, R10 ;  /* 0x0000000a00107202 */ /* 0x000fe40000000f00 */
[----:B------:R-:W-:Y:S02]  /*51ee0*/  MOV R17, R11 ;  /* 0x0000000b00117202 */ /* 0x000fe40000000f00 */
[----:B------:R-:W-:Y:S01]  /*51ef0*/  MOV R19, R2 ;  /* 0x0000000200137202 */ /* 0x000fe20000000f00 */
[----:B------:R-:W-:Y:S01]  /*51f00*/  IMAD.MOV.U32 R18, RZ, RZ, R29 ;  /* 0x000000ffff127224 */ /* 0x000fe200078e001d */
[----:B----4-:R-:W0:Y:S04]  /*51f10*/  LDSM.16.MT88.4 R4, [R0+0x3e000] ;  /* 0x03e000000004783b */ /* 0x010e280000004200 */
[----:B---3--:R-:W-:Y:S01]  /*51f20*/  STL.64 [R1+0x1d68], R14 ;  /* 0x001d680e01007387 */ /* 0x008fe20000100a00 */
[----:B--2---:R1:W-:Y:S03]  /*51f30*/  STL.64 [R1+0x1d60], R12 ;  /* 0x001d600c01007387 */ /* 0x0043e60000100a00 */
[----:B-1----:R-:W2:Y:S01]  /*51f40*/  LDL.LU R12, [R1+0x1c0] ;  /* 0x0001c000010c7983 */ /* 0x002ea20000300800 */
[----:B------:R-:W2:Y:S02]  /*51f50*/  LDL.LU R13, [R1+0x1c4] ;  /* 0x0001c400010d7983 */ /* 0x000ea40000300800 */
[----:B------:R-:W2:Y:S02]  /*51f60*/  LDL.LU R14, [R1+0x1c8] ;  /* 0x0001c800010e7983 */ /* 0x000ea40000300800 */
[----:B------:R-:W2:Y:S01]  /*51f70*/  LDL.LU R15, [R1+0x1cc] ;  /* 0x0001cc00010f7983 */ /* 0x000ea20000300800 */
[----:B------:R-:W2:Y:S01]  /*51f80*/  LDL.LU R10, [R1+0x1d84] ;  /* 0x001d8400010a7983 */ /* 0x000ea20000300800 */
[----:B------:R-:W2:Y:S01]  /*51f90*/  LDL.LU R11, [R1+0x1d80] ;  /* 0x001d8000010b7983 */ /* 0x000ea20000300800 */
[----:B0-----:R-:W-:Y:S01]  /*51fa0*/  MOV R20, R4 ;  /* 0x0000000400147202 */ /* 0x001fe20000000f00 */
[----:B------:R-:W-:Y:S01]  /*51fb0*/  IMAD.MOV.U32 R21, RZ, RZ, R5 ;  /* 0x000000ffff157224 */ /* 0x000fe200078e0005 */
[----:B------:R-:W-:-:S02]  /*51fc0*/  MOV R22, R6 ;  /* 0x0000000600167202 */ /* 0x000fc40000000f00 */
[----:B------:R-:W-:Y:S02]  /*51fd0*/  MOV R23, R7 ;  /* 0x0000000700177202 */ /* 0x000fe40000000f00 */
[----:B------:R-:W0:Y:S04]  /*51fe0*/  LDSM.16.MT88.4 R4, [R0+0x3e080] ;  /* 0x03e080000004783b */ /* 0x000e280000004200 */
[----:B------:R0:W-:Y:S01]  /*51ff0*/  STL [R1+0x1ccc], R24 ;  /* 0x001ccc1801007387 */ /* 0x0001e20000100800 */
[----:B------:R1:W-:Y:S02]  /*52000*/  STL [R1+0x1cc8], R25 ;  /* 0x001cc81901007387 */ /* 0x0003e40000100800 */
[----:B------:R3:W-:Y:S02]  /*52010*/  STL [R1+0x1cc4], R26 ;  /* 0x001cc41a01007387 */ /* 0x0007e40000100800 */
[----:B------:R4:W-:Y:S02]  /*52020*/  STL [R1+0x1cc0], R27 ;  /* 0x001cc01b01007387 */ /* 0x0009e40000100800 */
[----:B0-----:R-:W-:Y:S01]  /*52030*/  IMAD.MOV.U32 R24, RZ, RZ, R4 ;  /* 0x000000ffff187224 */ /* 0x001fe200078e0004 */
[----:B-1----:R-:W-:-:S02]  /*52040*/  MOV R25, R5 ;  /* 0x0000000500197202 */ /* 0x002fc40000000f00 */
[----:B---3--:R-:W-:Y:S01]  /*52050*/  MOV R26, R6 ;  /* 0x00000006001a7202 */ /* 0x008fe20000000f00 */
[----:B----4-:R-:W-:Y:S02]  /*52060*/  IMAD.MOV.U32 R27, RZ, RZ, R7 ;  /* 0x000000ffff1b7224 */ /* 0x010fe400078e0007 */
[----:B------:R-:W0:Y:S02]  /*52070*/  LDSM.16.MT88.4 R4, [R0+0x3e100] ;  /* 0x03e100000004783b */ /* 0x000e240000004200 */
[----:B0-----:R-:W-:Y:S02]  /*52080*/  MOV R3, R5 ;  /* 0x0000000500037202 */ /* 0x001fe40000000f00 */
[----:B------:R-:W-:Y:S01]  /*52090*/  MOV R8, R6 ;  /* 0x0000000600087202 */ /* 0x000fe20000000f00 */
[----:B------:R-:W-:Y:S01]  /*520a0*/  STL [R1+0x90], R4 ;  /* 0x0000900401007387 */ /* 0x000fe20000100800 */
[----:B------:R-:W-:Y:S02]  /*520b0*/  IMAD.MOV.U32 R9, RZ, RZ, R7 ;  /* 0x000000ffff097224 */ /* 0x000fe400078e0007 */
[----:B------:R-:W0:Y:S04]  /*520c0*/  LDSM.16.MT88.4 R4, [R0+0x3e180] ;  /* 0x03e180000004783b */ /* 0x000e280000004200 */
[----:B------:R-:W-:Y:S02]  /*520d0*/  BAR.SYNC.DEFER_BLOCKING 0x0 ;  /* 0x0000000000007b1d */ /* 0x000fe40000010000 */
[----:B0-----:R-:W-:Y:S01]  /*520e0*/  IMAD.MOV.U32 R2, RZ, RZ, R6 ;  /* 0x000000ffff027224 */ /* 0x001fe200078e0006 */
[----:B------:R-:W-:-:S02]  /*520f0*/  MOV R0, R7 ;  /* 0x0000000700007202 */ /* 0x000fc40000000f00 */
[----:B------:R-:W-:Y:S02]  /*52100*/  MOV R28, R4 ;  /* 0x00000004001c7202 */ /* 0x000fe40000000f00 */
[----:B------:R-:W-:Y:S01]  /*52110*/  MOV R29, R5 ;  /* 0x00000005001d7202 */ /* 0x000fe20000000f00 */
        /* <DEDUP_REMOVED lines=39> */
[----:B------:R1:W-:Y:S03]  /*52390*/  STL.64 [R1+0x38], R6 ;  /* 0x0000380601007387 */ /* 0x0003e60000100a00 */
[----:B0-----:R-:W3:Y:S01]  /*523a0*/  LDL.LU R4, [R1+0x170] ;  /* 0x0001700001047983 */ /* 0x001ee20000300800 */
[----:B------:R-:W3:Y:S02]  /*523b0*/  LDL.LU R5, [R1+0x174] ;  /* 0x0001740001057983 */ /* 0x000ee40000300800 */
[----:B-1----:R-:W3:Y:S02]  /*523c0*/  LDL.LU R6, [R1+0x178] ;  /* 0x0001780001067983 */ /* 0x002ee40000300800 */
[----:B------:R-:W3:Y:S01]  /*523d0*/  LDL.LU R7, [R1+0x17c] ;  /* 0x00017c0001077983 */ /* 0x000ee20000300800 */
[-C--:B--2---:R-:W-:Y:S01]  /*523e0*/  HMMA.16816.F32 R12, R12, R10.reuse, R16 ;  /* 0x0000000a0c0c723c */ /* 0x084fe20000001810 */
[----:B------:R-:W3:Y:S01]  /*523f0*/  LDL.LU.64 R18, [R1+0x1cd8] ;  /* 0x001cd80001127983 */ /* 0x000ee20000300a00 */
[----:B------:R-:W3:Y:S11]  /*52400*/  LDL.LU.64 R16, [R1+0x1cd0] ;  /* 0x001cd00001107983 */ /* 0x000ef60000300a00 */
[----:B------:R-:W-:Y:S10]  /*52410*/  @!UPT UIADD3 URZ, URZ, URZ, URZ ;  /* 0x0000003f3f3ff290 */ /* 0x000ff4000fffe03f */
[----:B------:R-:W-:Y:S01]  /*52420*/  STL.64 [R1+0x20], R12 ;  /* 0x0000200c01007387 */ /* 0x000fe20000100a00 */
[----:B------:R-:W-:Y:S01]  /*52430*/  STL.64 [R1+0x28], R14 ;  /* 0x0000280e01007387 */ /* 0x000fe20000100a00 */
[----:B---3--:R-:W-:Y:S07]  /*52440*/  HMMA.16816.F32 R4, R16, R10, R4 ;  /* 0x0000000a1004723c */ /* 0x008fee0000001804 */
[----:B------:R-:W-:Y:S02]  /*52450*/  MOV R16, R24 ;  /* 0x0000001800107202 */ /* 0x000fe40000000f00 */
[----:B------:R-:W2:Y:S01]  /*52460*/  LDL.LU R24, [R1+0x1ccc] ;  /* 0x001ccc0001187983 */ /* 0x000ea20000300800 */
[----:B------:R-:W-:Y:S01]  /*52470*/  IMAD.MOV.U32 R17, RZ, RZ, R25 ;  /* 0x000000ffff117224 */ /* 0x000fe200078e0019 */
[----:B------:R-:W-:-:S02]  /*52480*/  MOV R18, R26 ;  /* 0x0000001a00127202 */ /* 0x000fc40000000f00 */
[----:B------:R-:W-:-:S10]  /*52490*/  MOV R19, R27 ;  /* 0x0000001b00137202 */ /* 0x000fd40000000f00 */
[----:B------:R0:W-:Y:S01]  /*524a0*/  STL.64 [R1+0x10], R4 ;  /* 0x0000100401007387 */ /* 0x0001e20000100a00 */
[----:B------:R1:W-:Y:S02]  /*524b0*/  STL.64 [R1+0x18], R6 ;  /* 0x0000180601007387 */ /* 0x0003e40000100a00 */
[----:B------:R-:W3:Y:S02]  /*524c0*/  LDL.LU R25, [R1+0x1cc8] ;  /* 0x001cc80001197983 */ /* 0x000ee40000300800 */
[----:B------:R-:W4:Y:S01]  /*524d0*/  LDL.LU R26, [R1+0x1cc4] ;  /* 0x001cc400011a7983 */ /* 0x000f220000300800 */
[----:B------:R-:W4:Y:S01]  /*524e0*/  LDL.LU R27, [R1+0x1cc0] ;  /* 0x001cc000011b7983 */ /* 0x000f220000300800 */
[----:B------:R-:W-:Y:S02]  /*524f0*/  STL.64 [R1+0x1c30], R18 ;  /* 0x001c301201007387 */ /* 0x000fe40000100a00 */
[----:B------:R-:W-:Y:S02]  /*52500*/  STL.64 [R1+0x1c28], R16 ;  /* 0x001c281001007387 */ /* 0x000fe40000100a00 */
[----:B0-----:R-:W-:Y:S01]  /*52510*/  IMAD.MOV.U32 R4, RZ, RZ, R20 ;  /* 0x000000ffff047224 */ /* 0x001fe200078e0014 */
[----:B-1----:R-:W-:Y:S01]  /*52520*/  MOV R6, R22 ;  /* 0x0000001600067202 */ /* 0x002fe20000000f00 */
[----:B------:R-:W-:Y:S01]  /*52530*/  IMAD.MOV.U32 R7, RZ, RZ, R23 ;  /* 0x000000ffff077224 */ /* 0x000fe200078e0017 */
[----:B------:R-:W4:Y:S01]  /*52540*/  LDL.LU R20, [R1+0x1cbc] ;  /* 0x001cbc0001147983 */ /* 0x000f220000300800 */
[----:B------:R-:W-:-:S02]  /*52550*/  MOV R5, R21 ;  /* 0x0000001500057202 */ /* 0x000fc40000000f00 */
[----:B------:R-:W4:Y:S02]  /*52560*/  LDL.LU R21, [R1+0x1cb8] ;  /* 0x001cb80001157983 */ /* 0x000f240000300800 */
[----:B------:R-:W4:Y:S01]  /*52570*/  LDL.LU R22, [R1+0x1cb4] ;  /* 0x001cb40001167983 */ /* 0x000f220000300800 */
[----:B------:R-:W4:Y:S01]  /*52580*/  LDL.LU R23, [R1+0x1cb0] ;  /* 0x001cb00001177983 */ /* 0x000f220000300800 */
[----:B------:R2:W-:Y:S02]  /*52590*/  STL.64 [R1+0x1c40], R6 ;  /* 0x001c400601007387 */ /* 0x0005e40000100a00 */
[----:B------:R4:W-:Y:S01]  /*525a0*/  STL.64 [R1+0x1c38], R4 ;  /* 0x001c380401007387 */ /* 0x0009e20000100a00 */
[----:B--2---:R-:W-:Y:S02]  /*525b0*/  MOV R7, R24 ;  /* 0x0000001800077202 */ /* 0x004fe40000000f00 */
[----:B------:R-:W2:Y:S01]  /*525c0*/  LDL.LU R24, [R1+0x160] ;  /* 0x0001600001187983 */ /* 0x000ea20000300800 */
[----:B---3--:R-:W-:Y:S01]  /*525d0*/  IMAD.MOV.U32 R6, RZ, RZ, R25 ;  /* 0x000000ffff067224 */ /* 0x008fe200078e0019 */
[----:B----4-:R-:W-:-:S02]  /*525e0*/  MOV R5, R26 ;  /* 0x0000001a00057202 */ /* 0x010fc40000000f00 */
[----:B------:R-:W2:Y:S01]  /*525f0*/  LDL.LU R25, [R1+0x164] ;  /* 0x0001640001197983 */ /* 0x000ea20000300800 */
[----:B------:R-:W-:Y:S01]  /*52600*/  MOV R4, R27 ;  /* 0x0000001b00047202 */ /* 0x000fe20000000f00 */
[----:B------:R-:W2:Y:S02]  /*52610*/  LDL.LU R26, [R1+0x168] ;  /* 0x00016800011a7983 */ /* 0x000ea40000300800 */
[----:B------:R-:W2:Y:S01]  /*52620*/  LDL.LU R27, [R1+0x16c] ;  /* 0x00016c00011b7983 */ /* 0x000ea20000300800 */
[----:B------:R-:W3:Y:S01]  /*52630*/  LDL.LU R12, [R1+0x40] ;  /* 0x00004000010c7983 */ /* 0x000ee20000300800 */
[----:B------:R-:W3:Y:S02]  /*52640*/  LDL.LU R13, [R1+0x44] ;  /* 0x00004400010d7983 */ /* 0x000ee40000300800 */
[----:B------:R-:W4:Y:S02]  /*52650*/  LDL.LU R14, [R1+0x48] ;  /* 0x00004800010e7983 */ /* 0x000f240000300800 */
[----:B------:R-:W4:Y:S02]  /*52660*/  LDL.LU R15, [R1+0x4c] ;  /* 0x00004c00010f7983 */ /* 0x000f240000300800 */
[----:B----4-:R-:W-:Y:S01]  /*52670*/  STL.64 [R1+0x1c98], R14 ;  /* 0x001c980e01007387 */ /* 0x010fe20000100a00 */
[----:B---3--:R0:W-:Y:S03]  /*52680*/  STL.64 [R1+0x1c90], R12 ;  /* 0x001c900c01007387 */ /* 0x0081e60000100a00 */
[----:B0-----:R-:W3:Y:S01]  /*52690*/  LDL.LU R12, [R1+0x150] ;  /* 0x00015000010c7983 */ /* 0x001ee20000300800 */
[----:B------:R-:W3:Y:S02]  /*526a0*/  LDL.LU R13, [R1+0x154] ;  /* 0x00015400010d7983 */ /* 0x000ee40000300800 */
[----:B------:R-:W3:Y:S02]  /*526b0*/  LDL.LU R14, [R1+0x158] ;  /* 0x00015800010e7983 */ /* 0x000ee40000300800 */
[----:B------:R-:W3:Y:S01]  /*526c0*/  LDL.LU R15, [R1+0x15c] ;  /* 0x00015c00010f7983 */ /* 0x000ee20000300800 */
[----:B------:R-:W-:Y:S01]  /*526d0*/  STL.64 [R1+0x1c68], R6 ;  /* 0x001c680601007387 */ /* 0x000fe20000100a00 */
[----:B------:R0:W-:Y:S02]  /*526e0*/  STL.64 [R1+0x1c60], R4 ;  /* 0x001c600401007387 */ /* 0x0001e40000100a00 */
[----:B------:R-:W4:Y:S02]  /*526f0*/  LDL.LU R16, [R1+0x110] ;  /* 0x0001100001107983 */ /* 0x000f240000300800 */
[----:B------:R-:W4:Y:S01]  /*52700*/  LDL.LU R17, [R1+0x114] ;  /* 0x0001140001117983 */ /* 0x000f220000300800 */
[----:B------:R-:W3:Y:S01]  /*52710*/  LDL.LU R18, [R1+0x118] ;  /* 0x0001180001127983 */ /* 0x000ee20000300800 */
[----:B------:R-:W3:Y:S03]  /*52720*/  LDL.LU R19, [R1+0x11c] ;  /* 0x00011c0001137983 */ /* 0x000ee60000300800 */
[----:B0-----:R-:W3:Y:S01]  /*52730*/  LDL.LU R4, [R1+0x130] ;  /* 0x0001300001047983 */ /* 0x001ee20000300800 */
[----:B------:R-:W3:Y:S02]  /*52740*/  LDL.LU R5, [R1+0x134] ;  /* 0x0001340001057983 */ /* 0x000ee40000300800 */
[----:B------:R-:W3:Y:S02]  /*52750*/  LDL.LU R6, [R1+0x138] ;  /* 0x0001380001067983 */ /* 0x000ee40000300800 */
[----:B------:R-:W3:Y:S01]  /*52760*/  LDL.LU R7, [R1+0x13c] ;  /* 0x00013c0001077983 */ /* 0x000ee20000300800 */
[-C--:B--2---:R-:W-:Y:S01]  /*52770*/  HMMA.16816.F32 R20, R20, R10.reuse, R24 ;  /* 0x0000000a1414723c */ /* 0x084fe20000001818 */
[----:B---3--:R-:W-:Y:S01]  /*52780*/  STL.64 [R1+0x1c78], R6 ;  /* 0x001c780601007387 */ /* 0x008fe20000100a00 */
[----:B------:R0:W-:Y:S03]  /*52790*/  STL.64 [R1+0x1c70], R4 ;  /* 0x001c700401007387 */ /* 0x0001e60000100a00 */
[----:B0-----:R-:W2:Y:S01]  /*527a0*/  LDL.LU R4, [R1+0x140] ;  /* 0x0001400001047983 */ /* 0x001ea20000300800 */
[----:B------:R-:W2:Y:S02]  /*527b0*/  LDL.LU R5, [R1+0x144] ;  /* 0x0001440001057983 */ /* 0x000ea40000300800 */
[----:B------:R-:W2:Y:S02]  /*527c0*/  LDL.LU R6, [R1+0x148] ;  /* 0x0001480001067983 */ /* 0x000ea40000300800 */
[----:B------:R-:W2:Y:S01]  /*527d0*/  LDL.LU R7, [R1+0x14c] ;  /* 0x00014c0001077983 */ /* 0x000ea20000300800 */
[----:B------:R-:W-:Y:S01]  /*527e0*/  STL.64 [R1+0x1c50], R18 ;  /* 0x001c501201007387 */ /* 0x000fe20000100a00 */
[----:B----4-:R0:W-:Y:S03]  /*527f0*/  STL.64 [R1+0x1c48], R16 ;  /* 0x001c481001007387 */ /* 0x0101e60000100a00 */
[----:B0-----:R-:W3:Y:S01]  /*52800*/  LDL.LU R16, [R1+0x120] ;  /* 0x0001200001107983 */ /* 0x001ee20000300800 */
[----:B------:R-:W3:Y:S02]  /*52810*/  LDL.LU R17, [R1+0x124] ;  /* 0x0001240001117983 */ /* 0x000ee40000300800 */
[----:B------:R-:W3:Y:S02]  /*52820*/  LDL.LU R18, [R1+0x128] ;  /* 0x0001280001127983 */ /* 0x000ee40000300800 */
[----:B------:R-:W3:Y:S01]  /*52830*/  LDL.LU R19, [R1+0x12c] ;  /* 0x00012c0001137983 */ /* 0x000ee20000300800 */
[----:B------:R-:W4:Y:S01]  /*52840*/  LDL.LU.64 R26, [R1+0x1ca8] ;  /* 0x001ca800011a7983 */ /* 0x000f220000300a00 */
[----:B------:R-:W4:Y:S02]  /*52850*/  LDL.LU.64 R24, [R1+0x1ca0] ;  /* 0x001ca00001187983 */ /* 0x000f240000300a00 */
[----:B------:R0:W-:Y:S02]  /*52860*/  STL.64 [R1+0x160], R20 ;  /* 0x0001601401007387 */ /* 0x0001e40000100a00 */
[----:B------:R1:W-:Y:S01]  /*52870*/  STL.64 [R1+0x168], R22 ;  /* 0x0001681601007387 */ /* 0x0003e20000100a00 */
[----:B0-----:R-:W2:Y:S01]  /*52880*/  LDL.LU R20, [R1+0x50] ;  /* 0x0000500001147983 */ /* 0x001ea20000300800 */
[----:B------:R-:W2:Y:S02]  /*52890*/  LDL.LU R21, [R1+0x54] ;  /* 0x0000540001157983 */ /* 0x000ea40000300800 */
[----:B-1----:R-:W2:Y:S02]  /*528a0*/  LDL.LU R22, [R1+0x58] ;  /* 0x0000580001167983 */ /* 0x002ea40000300800 */
[----:B------:R-:W2:Y:S01]  /*528b0*/  LDL.LU R23, [R1+0x5c] ;  /* 0x00005c0001177983 */ /* 0x000ea20000300800 */
[-C--:B----4-:R-:W-:Y:S01]  /*528c0*/  HMMA.16816.F32 R24, R24, R10.reuse, R12 ;  /* 0x0000000a1818723c */ /* 0x090fe2000000180c */
[----:B------:R-:W2:Y:S01]  /*528d0*/  LDL.LU.64 R14, [R1+0x1c98] ;  /* 0x001c9800010e7983 */ /* 0x000ea20000300a00 */
[----:B------:R-:W2:Y:S11]  /*528e0*/  LDL.LU.64 R12, [R1+0x1c90] ;  /* 0x001c9000010c7983 */ /* 0x000eb60000300a00 */
[----:B------:R-:W-:Y:S10]  /*528f0*/  @!UPT UIADD3 URZ, URZ, URZ, URZ ;  /* 0x0000003f3f3ff290 */ /* 0x000ff4000fffe03f */
[----:B------:R0:W-:Y:S01]  /*52900*/  STL.64 [R1], R24 ;  /* 0x0000001801007387 */ /* 0x0001e20000100a00 */
[----:B------:R1:W-:Y:S03]  /*52910*/  STL.64 [R1+0x8], R26 ;  /* 0x0000081a01007387 */ /* 0x0003e60000100a00 */
[----:B0-----:R-:W4:Y:S01]  /*52920*/  LDL.LU R24, [R1+0x90] ;  /* 0x0000900001187983 */ /* 0x001f220000300800 */
[----:B-1----:R-:W-:Y:S01]  /*52930*/  IMAD.MOV.U32 R26, RZ, RZ, R8 ;  /* 0x000000ffff1a7224 */ /* 0x002fe200078e0008 */
[----:B------:R-:W-:Y:S02]  /*52940*/  MOV R27, R9 ;  /* 0x00000009001b7202 */ /* 0x000fe40000000f00 */
[----:B------:R-:W-:Y:S02]  /*52950*/  MOV R25, R3 ;  /* 0x0000000300197202 */ /* 0x000fe40000000f00 */
[----:B------:R-:W3:Y:S01]  /*52960*/  LDL.LU R3, [R1+0x1c88] ;  /* 0x001c880001037983 */ /* 0x000ee20000300800 */
[----:B------:R-:W3:Y:S02]  /*52970*/  LDL.LU R8, [R1+0x1c84] ;  /* 0x001c840001087983 */ /* 0x000ee40000300800 */
[----:B------:R-:W3:Y:S02]  /*52980*/  LDL.LU R9, [R1+0x1c80] ;  /* 0x001c800001097983 */ /* 0x000ee40000300800 */
[----:B------:R-:W-:Y:S01]  /*52990*/  STL.64 [R1+0x1c20], R26 ;  /* 0x001c201a01007387 */ /* 0x000fe20000100a00 */
[-C--:B--2---:R-:W-:Y:S01]  /*529a0*/  HMMA.16816.F32 R12, R12, R10.reuse, R4 ;  /* 0x0000000a0c0c723c */ /* 0x084fe20000001804 */
[----:B----4-:R0:W-:Y:S04]  /*529b0*/  STL.64 [R1+0x1c18], R24 ;  /* 0x001c181801007387 */ /* 0x0101e80000100a00 */
[----:B0-----:R-:W2:Y:S01]  /*529c0*/  LDL.LU R24, [R1+0x100] ;  /* 0x0001000001187983 */ /* 0x001ea20000300800 */
[----:B------:R-:W2:Y:S02]  /*529d0*/  LDL.LU R25, [R1+0x104] ;  /* 0x0001040001197983 */ /* 0x000ea40000300800 */
[----:B------:R-:W2:Y:S02]  /*529e0*/  LDL.LU R26, [R1+0x108] ;  /* 0x00010800011a7983 */ /* 0x000ea40000300800 */
[----:B------:R-:W2:Y:S01]  /*529f0*/  LDL.LU R27, [R1+0x10c] ;  /* 0x00010c00011b7983 */ /* 0x000ea20000300800 */
[----:B------:R-:W4:Y:S01]  /*52a00*/  LDL.LU.64 R6, [R1+0x1c78] ;  /* 0x001c780001067983 */ /* 0x000f220000300a00 */
[----:B------:R-:W4:Y:S11]  /*52a10*/  LDL.LU.64 R4, [R1+0x1c70] ;  /* 0x001c700001047983 */ /* 0x000f360000300a00 */
[----:B------:R-:W-:Y:S02]  /*52a20*/  STL [R1+0x1c04], R15 ;  /* 0x001c040f01007387 */ /* 0x000fe40000100800 */
[----:B------:R-:W-:Y:S01]  /*52a30*/  STL [R1+0x1c10], R14 ;  /* 0x001c100e01007387 */ /* 0x000fe20000100800 */
[----:B------:R0:W-:Y:S04]  /*52a40*/  STL.64 [R1+0x1c08], R12 ;  /* 0x001c080c01007387 */ /* 0x0001e80000100a00 */
[----:B0-----:R-:W2:Y:S01]  /*52a50*/  LDL.LU R12, [R1+0xe0] ;  /* 0x0000e000010c7983 */ /* 0x001ea20000300800 */
[----:B------:R-:W2:Y:S02]  /*52a60*/  LDL.LU R13, [R1+0xe4] ;  /* 0x0000e400010d7983 */ /* 0x000ea40000300800 */
[----:B------:R-:W2:Y:S02]  /*52a70*/  LDL.LU R14, [R1+0xe8] ;  /* 0x0000e800010e7983 */ /* 0x000ea40000300800 */
[----:B------:R-:W2:Y:S01]  /*52a80*/  LDL.LU R15, [R1+0xec] ;  /* 0x0000ec00010f7983 */ /* 0x000ea20000300800 */
[-C--:B----4-:R-:W-:Y:S01]  /*52a90*/  HMMA.16816.F32 R20, R20, R10.reuse, R4 ;  /* 0x0000000a1414723c */ /* 0x090fe20000001804 */
[----:B------:R-:W3:Y:S01]  /*52aa0*/  LDL.LU.64 R6, [R1+0x1c68] ;  /* 0x001c680001067983 */ /* 0x000ee20000300a00 */
[----:B------:R-:W3:Y:S11]  /*52ab0*/  LDL.LU.64 R4, [R1+0x1c60] ;  /* 0x001c600001047983 */ /* 0x000ef60000300a00 */
[----:B------:R-:W-:Y:S10]  /*52ac0*/  @!UPT UIADD3 URZ, URZ, URZ, URZ ;  /* 0x0000003f3f3ff290 */ /* 0x000ff4000fffe03f */
[----:B------:R0:W-:Y:S01]  /*52ad0*/  STL [R1+0x1bc4], R20 ;  /* 0x001bc41401007387 */ /* 0x0001e20000100800 */
[----:B------:R-:W-:Y:S02]  /*52ae0*/  STL [R1+0x1bc0], R21 ;  /* 0x001bc01501007387 */ /* 0x000fe40000100800 */
[----:B------:R-:W-:Y:S02]  /*52af0*/  STL [R1+0x1bbc], R22 ;  /* 0x001bbc1601007387 */ /* 0x000fe40000100800 */
[----:B------:R-:W-:Y:S01]  /*52b00*/  STL [R1+0x1bb8], R23 ;  /* 0x001bb81701007387 */ /* 0x000fe20000100800 */
[----:B0-----:R-:W-:Y:S02]  /*52b10*/  MOV R20, R28 ;  /* 0x0000001c00147202 */ /* 0x001fe40000000f00 */
[----:B------:R-:W4:Y:S01]  /*52b20*/  LDL.LU R28, [R1+0x1c58] ;  /* 0x001c5800011c7983 */ /* 0x000f220000300800 */
[-C--:B---3--:R-:W-:Y:S03]  /*52b30*/  HMMA.16816.F32 R4, R4, R10.reuse, R16 ;  /* 0x0000000a0404723c */ /* 0x088fe60000001810 */
[----:B------:R-:W3:Y:S01]  /*52b40*/  LDL.LU.64 R18, [R1+0x1c50] ;  /* 0x001c500001127983 */ /* 0x000ee20000300a00 */
[----:B------:R-:W3:Y:S11]  /*52b50*/  LDL.LU.64 R16, [R1+0x1c48] ;  /* 0x001c480001107983 */ /* 0x000ef60000300a00 */
[----:B------:R-:W-:Y:S08]  /*52b60*/  @!UPT UIADD3 URZ, URZ, URZ, URZ ;  /* 0x0000003f3f3ff290 */ /* 0x000ff0000fffe03f */
[----:B------:R-:W-:Y:S01]  /*52b70*/  STL.64 [R1+0x40], R4 ;  /* 0x0000400401007387 */ /* 0x000fe20000100a00 */
[----:B------:R0:W-:Y:S03]  /*52b80*/  STL.64 [R1+0x48], R6 ;  /* 0x0000480601007387 */ /* 0x0001e60000100a00 */
[----:B0-----:R-:W3:Y:S01]  /*52b90*/  LDL.LU.64 R6, [R1+0x1c40] ;  /* 0x001c400001067983 */ /* 0x001ee20000300a00 */
[----:B------:R-:W3:Y:S02]  /*52ba0*/  LDL.LU.64 R4, [R1+0x1c38] ;  /* 0x001c380001047983 */ /* 0x000ee40000300a00 */
[-C--:B---3--:R-:W-:Y:S01]  /*52bb0*/  HMMA.16816.F32 R4, R4, R10.reuse, R16 ;  /* 0x0000000a0404723c */ /* 0x088fe20000001810 */
[----:B------:R-:W2:Y:S01]  /*52bc0*/  LDL.LU.64 R18, [R1+0x1c30] ;  /* 0x001c300001127983 */ /* 0x000ea20000300a00 */
[----:B------:R-:W2:Y:S06]  /*52bd0*/  LDL.LU.64 R16, [R1+0x1c28] ;  /* 0x001c280001107983 */ /* 0x000eac0000300a00 */
[----:B--2---:R-:W-:Y:S01]  /*52be0*/  HMMA.16816.F32 R16, R16, R10, R24 ;  /* 0x0000000a1010723c */ /* 0x004fe20000001818 */
[----:B------:R-:W2:Y:S01]  /*52bf0*/  LDL.LU.64 R26, [R1+0x1c20] ;  /* 0x001c2000011a7983 */ /* 0x000ea20000300a00 */
[----:B------:R-:W2:Y:S01]  /*52c00*/  LDL.LU.64 R24, [R1+0x1c18] ;  /* 0x001c180001187983 */ /* 0x000ea20000300a00 */
[----:B------:R-:W-:-:S02]  /*52c10*/  MOV R23, R0 ;  /* 0x0000000000177202 */ /* 0x000fc40000000f00 */
[----:B------:R-:W0:Y:S01]  /*52c20*/  S2R R0, SR_TID.X ;  /* 0x0000000000007919 */ /* 0x000e220000002100 */
[----:B------:R-:W-:Y:S01]  /*52c30*/  MOV R22, R2 ;  /* 0x0000000200167202 */ /* 0x000fe20000000f00 */
[----:B------:R-:W-:Y:S02]  /*52c40*/  IMAD.MOV.U32 R21, RZ, RZ, R29 ;  /* 0x000000ffff157224 */ /* 0x000fe400078e001d */
[----:B------:R-:W1:Y:S01]  /*52c50*/  S2R R29, SR_TID.X ;  /* 0x00000000001d7919 */ /* 0x000e620000002100 */
[C---:B0-----:R-:W-:Y:S01]  /*52c60*/  LOP3.LUT R2, R0.reuse, 0x3, RZ, 0xc0, !PT ;  /* 0x0000000300027812 */ /* 0x041fe200078ec0ff */
[----:B------:R-:W-:Y:S01]  /*52c70*/  LOP3.LUT R0, R0, 0xe0, RZ, 0xc0, !PT ;  /* 0x000000e000007812 */ /* 0x000fe200078ec0ff */
[----:B-1----:R-:W-:Y:S01]  /*52c80*/  LOP3.LUT R29, R29, 0x1c, RZ, 0xc0, !PT ;  /* 0x0000001c1d1d7812 */ /* 0x002fe200078ec0ff */
[----:B--2---:R-:W-:Y:S01]  /*52c90*/  HMMA.16816.F32 R24, R24, R10, R12 ;  /* 0x0000000a1818723c */ /* 0x004fe2000000180c */
[----:B------:R-:W2:Y:S01]  /*52ca0*/  LDL.LU R14, [R1+0x1c10] ;  /* 0x001c1000010e7983 */ /* 0x000ea20000300800 */
[----:B------:R-:W3:Y:S11]  /*52cb0*/  LDL.LU.64 R12, [R1+0x1c08] ;  /* 0x001c0800010c7983 */ /* 0x000ef60000300a00 */
[----:B------:R-:W-:Y:S10]  /*52cc0*/  @!UPT UIADD3 URZ, URZ, URZ, URZ ;  /* 0x0000003f3f3ff290 */ /* 0x000ff4000fffe03f */
[----:B------:R-:W-:Y:S01]  /*52cd0*/  STL [R1+0x1bd4], R24 ;  /* 0x001bd41801007387 */ /* 0x000fe20000100800 */
[----:B------:R-:W-:Y:S02]  /*52ce0*/  STL [R1+0x1bd0], R25 ;  /* 0x001bd01901007387 */ /* 0x000fe40000100800 */
[----:B------:R-:W-:Y:S02]  /*52cf0*/  STL [R1+0x1bcc], R26 ;  /* 0x001bcc1a01007387 */ /* 0x000fe40000100800 */
[----:B------:R0:W-:Y:S02]  /*52d00*/  STL [R1+0x1bc8], R27 ;  /* 0x001bc81b01007387 */ /* 0x0001e40000100800 */
[----:B0-----:R-:W-:Y:S01]  /*52d10*/  IMAD.MOV.U32 R27, RZ, RZ, R3 ;  /* 0x000000ffff1b7224 */ /* 0x001fe200078e0003 */
[----:B------:R-:W-:Y:S02]  /*52d20*/  SHF.L.U32 R3, R2, 0x1, RZ ;  /* 0x0000000102037819 */ /* 0x000fe400000006ff */
[----:B------:R-:W0:Y:S01]  /*52d30*/  S2R R2, SR_CTAID.X ;  /* 0x0000000000027919 */ /* 0x000e220000002500 */
[----:B------:R-:W-:-:S02]  /*52d40*/  LEA.HI R15, R29, 0xb8, RZ, 0x1e ;  /* 0x000000b81d0f7811 */ /* 0x000fc400078ff0ff */
[----:B------:R-:W-:Y:S01]  /*52d50*/  LEA.HI R0, R0, R3, RZ, 0x1e ;  /* 0x0000000300007211 */ /* 0x000fe200078ff0ff */
[----:B------:R-:W-:Y:S02]  /*52d60*/  LEA.HI R3, R29, 0xb0, RZ, 0x1e ;  /* 0x000000b01d037811 */ /* 0x000fe400078ff0ff */
[----:B------:R-:W1:Y:S01]  /*52d70*/  S2R R29, SR_TID.X ;  /* 0x00000000001d7919 */ /* 0x000e620000002100 */
[----:B0-----:R-:W-:-:S04]  /*52d80*/  SHF.L.U32 R2, R2, 0x8, RZ ;  /* 0x0000000802027819 */ /* 0x001fc800000006ff */
[C---:B------:R-:W-:Y:S01]  /*52d90*/  IADD3 R3, R2.reuse, R3, RZ ;  /* 0x0000000302037210 */ /* 0x040fe20007ffe0ff */
[----:B------:R-:W-:Y:S02]  /*52da0*/  IMAD.IADD R15, R2, 0x1, R15 ;  /* 0x00000001020f7824 */ /* 0x000fe400078e020f */
[----:B------:R-:W0:Y:S01]  /*52db0*/  S2R R2, SR_CTAID.X ;  /* 0x0000000000027919 */ /* 0x000e220000002500 */
[----:B----4-:R-:W-:Y:S01]  /*52dc0*/  IMAD.MOV.U32 R24, RZ, RZ, R28 ;  /* 0x000000ffff187224 */ /* 0x010fe200078e001c */
[----:B------:R-:W-:Y:S02]  /*52dd0*/  IADD3 R0, P2, R0, UR4, RZ ;  /* 0x0000000400007c10 */ /* 0x000fe4000ff5e0ff */
[----:B-1----:R-:W-:Y:S02]  /*52de0*/  LOP3.LUT R28, R29, 0x1c, RZ, 0xc0, !PT ;  /* 0x0000001c1d1c7812 */ /* 0x002fe400078ec0ff */
[C---:B------:R-:W-:Y:S02]  /*52df0*/  ISETP.GT.U32.AND P1, PT, R0.reuse, R3, PT ;  /* 0x000000030000720c */ /* 0x040fe40003f24070 */
[----:B------:R-:W-:Y:S01]  /*52e00*/  ISETP.GT.U32.AND P0, PT, R0, R15, PT ;  /* 0x0000000f0000720c */ /* 0x000fe20003f04070 */
[C---:B------:R-:W-:Y:S01]  /*52e10*/  LEA.HI R3, R28.reuse, 0xa8, RZ, 0x1e ;  /* 0x000000a81c037811 */ /* 0x040fe200078ff0ff */
[----:B------:R-:W-:-:S02]  /*52e20*/  LEA.HI R15, R28, 0xa0, RZ, 0x1e ;  /* 0x000000a01c0f7811 */ /* 0x000fc400078ff0ff */
[----:B------:R-:W-:Y:S02]  /*52e30*/  MOV R25, R9 ;  /* 0x0000000900197202 */ /* 0x000fe40000000f00 */
[----:B------:R-:W-:Y:S02]  /*52e40*/  MOV R26, R8 ;  /* 0x00000008001a7202 */ /* 0x000fe40000000f00 */
[----:B0-----:R-:W-:Y:S01]  /*52e50*/  SHF.L.U32 R29, R2, 0x8, RZ ;  /* 0x00000008021d7819 */ /* 0x001fe200000006ff */
[----:B------:R-:W-:-:S03]  /*52e60*/  IMAD.X R2, RZ, RZ, UR5, P2 ;  /* 0x00000005ff027e24 */ /* 0x000fc600090e06ff */
[C---:B------:R-:W-:Y:S02]  /*52e70*/  IADD3 R3, R29.reuse, R3, RZ ;  /* 0x000000031d037210 */ /* 0x040fe40007ffe0ff */
[----:B------:R-:W-:Y:S02]  /*52e80*/  IADD3 R15, R29, R15, RZ ;  /* 0x0000000f1d0f7210 */ /* 0x000fe40007ffe0ff */
[----:B------:R-:W-:Y:S01]  /*52e90*/  ISETP.GT.U32.AND.EX P1, PT, R2, RZ, PT, P1 ;  /* 0x000000ff0200720c */ /* 0x000fe20003f24110 */
[----:B------:R-:W-:Y:S01]  /*52ea0*/  HMMA.16816.F32 R8, R20, R10, R24 ;  /* 0x0000000a1408723c */ /* 0x000fe20000001818 */
[C---:B------:R-:W-:Y:S01]  /*52eb0*/  ISETP.GT.U32.AND P2, PT, R0.reuse, R3, PT ;  /* 0x000000030000720c */ /* 0x040fe20003f44070 */
[----:B------:R-:W0:Y:S01]  /*52ec0*/  S2R R21, SR_TID.X ;  /* 0x0000000000157919 */ /* 0x000e220000002100 */
[----:B------:R-:W-:Y:S01]  /*52ed0*/  SEL R3, RZ, 0x1fffe, !P1 ;  /* 0x0001fffeff037807 */ /* 0x000fe20004800000 */
[----:B------:R-:W-:Y:S02]  /*52ee0*/  ISETP.GT.U32.AND P1, PT, R0, R15, PT ;  /* 0x0000000f0000720c */ /* 0x000fe40003f24070 */
[----:B------:R-:W1:Y:S04]  /*52ef0*/  S2R R15, SR_CTAID.X ;  /* 0x00000000000f7919 */ /* 0x000e680000002500 */
[----:B------:R-:W4:Y:S01]  /*52f00*/  S2R R24, SR_TID.X ;  /* 0x0000000000187919 */ /* 0x000f220000002100 */
[----:B------:R-:W-:-:S04]  /*52f10*/  ISETP.GT.U32.AND.EX P0, PT, R2, RZ, PT, P0 ;  /* 0x000000ff0200720c */ /* 0x000fc80003f04100 */
[----:B------:R-:W-:Y:S02]  /*52f20*/  SEL R28, RZ, 0x1, !P0 ;  /* 0x00000001ff1c7807 */ /* 0x000fe40004000000 */
[----:B0-----:R-:W-:Y:S02]  /*52f30*/  LOP3.LUT R22, R21, 0x1c, RZ, 0xc0, !PT ;  /* 0x0000001c15167812 */ /* 0x001fe400078ec0ff */
[----:B-1----:R-:W-:Y:S02]  /*52f40*/  SHF.L.U32 R21, R15, 0x8, RZ ;  /* 0x000000080f157819 */ /* 0x002fe400000006ff */
[----:B------:R-:W0:Y:S01]  /*52f50*/  S2R R15, SR_CTAID.X ;  /* 0x00000000000f7919 */ /* 0x000e220000002500 */
[----:B------:R-:W-:Y:S01]  /*52f60*/  IMAD.IADD R3, R28, 0x1, R3 ;  /* 0x000000011c037824 */ /* 0x000fe200078e0203 */
[C---:B------:R-:W-:Y:S02]  /*52f70*/  ISETP.GT.U32.AND.EX P0, PT, R2.reuse, RZ, PT, P2 ;  /* 0x000000ff0200720c */ /* 0x040fe40003f04120 */
[----:B------:R-:W-:Y:S01]  /*52f80*/  ISETP.GT.U32.AND.EX P1, PT, R2, RZ, PT, P1 ;  /* 0x000000ff0200720c */ /* 0x000fe20003f24110 */
[----:B------:R1:W-:Y:S01]  /*52f90*/  STL [R1+0x1bd8], R8 ;  /* 0x001bd80801007387 */ /* 0x0003e20000100800 */
[----:B------:R1:W-:Y:S01]  /*52fa0*/  STL [R1+0x1ba4], R9 ;  /* 0x001ba40901007387 */ /* 0x0003e20000100800 */
[----:B------:R-:W-:-:S02]  /*52fb0*/  LOP3.LUT R3, R3, 0x3, RZ, 0xc0, !PT ;  /* 0x0000000303037812 */ /* 0x000fc400078ec0ff */
[----:B------:R-:W-:Y:S02]  /*52fc0*/  SEL R29, RZ, 0x4, !P0 ;  /* 0x00000004ff1d7807 */ /* 0x000fe40004000000 */
[----:B------:R-:W-:Y:S02]  /*52fd0*/  SEL R28, RZ, 0x7fff8, !P1 ;  /* 0x0007fff8ff1c7807 */ /* 0x000fe40004800000 */
[----:B----4-:R-:W-:Y:S02]  /*52fe0*/  LOP3.LUT R26, R24, 0x1c, RZ, 0xc0, !PT ;  /* 0x0000001c181a7812 */ /* 0x010fe400078ec0ff */
[C---:B-1----:R-:W-:Y:S02]  /*52ff0*/  LEA.HI R8, R22.reuse, 0x90, RZ, 0x1e ;  /* 0x0000009016087811 */ /* 0x042fe400078ff0ff */
[----:B------:R-:W-:Y:S02]  /*53000*/  LEA.HI R9, R22, 0x98, RZ, 0x1e ;  /* 0x0000009816097811 */ /* 0x000fe400078ff0ff */
[----:B------:R-:W-:Y:S01]  /*53010*/  IADD3 R20, R3, R28, R29 ;  /* 0x0000001c03147210 */ /* 0x000fe20007ffe01d */
[C---:B------:R-:W-:Y:S01]  /*53020*/  IMAD.IADD R8, R21.reuse, 0x1, R8 ;  /* 0x0000000115087824 */ /* 0x040fe200078e0208 */
[----:B------:R-:W-:-:S02]  /*53030*/  IADD3 R9, R21, R9, RZ ;  /* 0x0000000915097210 */ /* 0x000fc40007ffe0ff */
[----:B------:R-:W-:Y:S01]  /*53040*/  LEA.HI R23, R26, 0x80, RZ, 0x1e ;  /* 0x000000801a177811 */ /* 0x000fe200078ff0ff */
[----:B------:R1:W-:Y:S01]  /*53050*/  STL [R1+0x1bdc], R20 ;  /* 0x001bdc1401007387 */ /* 0x0003e20000100800 */
[----:B0-----:R-:W-:Y:S02]  /*53060*/  SHF.L.U32 R21, R15, 0x8, RZ ;  /* 0x000000080f157819 */ /* 0x001fe400000006ff */
[C---:B------:R-:W-:Y:S02]  /*53070*/  ISETP.GT.U32.AND P1, PT, R0.reuse, R8, PT ;  /* 0x000000080000720c */ /* 0x040fe40003f24070 */
[----:B------:R-:W-:Y:S02]  /*53080*/  ISETP.GT.U32.AND P0, PT, R0, R9, PT ;  /* 0x000000090000720c */ /* 0x000fe40003f04070 */
[----:B------:R-:W-:Y:S02]  /*53090*/  ISETP.GT.U32.AND.EX P1, PT, R2, RZ, PT, P1 ;  /* 0x000000ff0200720c */ /* 0x000fe40003f24110 */
[----:B-1----:R-:W-:Y:S01]  /*530a0*/  LEA.HI R20, R26, 0x88, RZ, 0x1e ;  /* 0x000000881a147811 */ /* 0x002fe200078ff0ff */
[----:B------:R-:W-:Y:S01]  /*530b0*/  IMAD.IADD R23, R21, 0x1, R23 ;  /* 0x0000000115177824 */ /* 0x000fe200078e0217 */
[----:B------:R-:W-:-:S02]  /*530c0*/  ISETP.GT.U32.AND.EX P0, PT, R2, RZ, PT, P0 ;  /* 0x000000ff0200720c */ /* 0x000fc40003f04100 */
[----:B------:R-:W-:Y:S02]  /*530d0*/  IADD3 R20, R21, R20, RZ ;  /* 0x0000001415147210 */ /* 0x000fe40007ffe0ff */
[----:B------:R-:W-:Y:S02]  /*530e0*/  SEL R3, RZ, 0x1fffe, !P1 ;  /* 0x0001fffeff037807 */ /* 0x000fe40004800000 */
[----:B------:R-:W-:Y:S01]  /*530f0*/  SEL R28, RZ, 0x1, !P0 ;  /* 0x00000001ff1c7807 */ /* 0x000fe20004000000 */
[C---:B------:R-:W-:Y:S01]  /*53100*/  ISETP.GT.U32.AND P1, PT, R0.reuse, R23, PT ;  /* 0x000000170000720c */ /* 0x040fe20003f24070 */
[----:B------:R-:W-:Y:S02]  /*53110*/  ISETP.GT.U32.AND P2, PT, R0, R20, PT ;  /* 0x000000140000720c */ /* 0x000fe40003f44070 */
[----:B------:R-:W-:Y:S02]  /*53120*/  IADD3 R3, R28, R3, RZ ;  /* 0x000000031c037210 */ /* 0x000fe40007ffe0ff */
[----:B------:R-:W-:-:S02]  /*53130*/  ISETP.GT.U32.AND.EX P1, PT, R2, RZ, PT, P1 ;  /* 0x000000ff0200720c */ /* 0x000fc40003f24110 */
[----:B------:R-:W-:Y:S02]  /*53140*/  ISETP.GT.U32.AND.EX P0, PT, R2, RZ, PT, P2 ;  /* 0x000000ff0200720c */ /* 0x000fe40003f04120 */
[----:B------:R-:W-:Y:S02]  /*53150*/  LOP3.LUT R3, R3, 0x3, RZ, 0xc0, !PT ;  /* 0x0000000303037812 */ /* 0x000fe400078ec0ff */
[----:B------:R-:W-:Y:S02]  /*53160*/  SEL R28, RZ, 0x7fff8, !P1 ;  /* 0x0007fff8ff1c7807 */ /* 0x000fe40004800000 */
[----:B------:R-:W-:Y:S02]  /*53170*/  SEL R29, RZ, 0x4, !P0 ;  /* 0x00000004ff1d7807 */ /* 0x000fe40004000000 */
[C---:B------:R-:W-:Y:S02]  /*53180*/  LEA.HI R25, R26.reuse, 0xf0, RZ, 0x1e ;  /* 0x000000f01a197811 */ /* 0x040fe400078ff0ff */
[----:B------:R-:W-:-:S02]  /*53190*/  LEA.HI R27, R26, 0xf8, RZ, 0x1e ;  /* 0x000000f81a1b7811 */ /* 0x000fc400078ff0ff */
[----:B------:R-:W-:Y:S01]  /*531a0*/  IADD3 R22, R3, R28, R29 ;  /* 0x0000001c03167210 */ /* 0x000fe20007ffe01d */
[C---:B------:R-:W-:Y:S01]  /*531b0*/  IMAD.IADD R25, R21.reuse, 0x1, R25 ;  /* 0x0000000115197824 */ /* 0x040fe200078e0219 */
[----:B------:R-:W-:-:S03]  /*531c0*/  IADD3 R27, R21, R27, RZ ;  /* 0x0000001b151b7210 */ /* 0x000fc60007ffe0ff */
[----:B------:R0:W-:Y:S01]  /*531d0*/  STL [R1+0x1be0], R22 ;  /* 0x001be01601007387 */ /* 0x0001e20000100800 */
[C---:B------:R-:W-:Y:S02]  /*531e0*/  ISETP.GT.U32.AND P2, PT, R0.reuse, R27, PT ;  /* 0x0000001b0000720c */ /* 0x040fe40003f44070 */
[----:B------:R-:W-:Y:S02]  /*531f0*/  ISETP.GT.U32.AND P0, PT, R0, R25, PT ;  /* 0x000000190000720c */ /* 0x000fe40003f04070 */
[----:B0-----:R-:W-:Y:S02]  /*53200*/  LOP3.LUT R22, R24, 0x1c, RZ, 0xc0, !PT ;  /* 0x0000001c18167812 */ /* 0x001fe400078ec0ff */
[----:B------:R-:W-:Y:S02]  /*53210*/  ISETP.GT.U32.AND.EX P2, PT, R2, RZ, PT, P2 ;  /* 0x000000ff0200720c */ /* 0x000fe40003f44120 */
[C---:B------:R-:W-:Y:S02]  /*53220*/  LEA.HI R9, R22.reuse, 0xe8, RZ, 0x1e ;  /* 0x000000e816097811 */ /* 0x040fe400078ff0ff */
[----:B------:R-:W-:-:S02]  /*53230*/  LEA.HI R8, R22, 0xe0, RZ, 0x1e ;  /* 0x000000e016087811 */ /* 0x000fc400078ff0ff */
[----:B------:R-:W-:Y:S02]  /*53240*/  ISETP.GT.U32.AND.EX P0, PT, R2, RZ, PT, P0 ;  /* 0x000000ff0200720c */ /* 0x000fe40003f04100 */
[C---:B------:R-:W-:Y:S02]  /*53250*/  IADD3 R9, R21.reuse, R9, RZ ;  /* 0x0000000915097210 */ /* 0x040fe40007ffe0ff */
[----:B------:R-:W-:Y:S02]  /*53260*/  IADD3 R8, R21, R8, RZ ;  /* 0x0000000815087210 */ /* 0x000fe40007ffe0ff */
[----:B------:R-:W-:Y:S02]  /*53270*/  SEL R28, RZ, 0x1, !P2 ;  /* 0x00000001ff1c7807 */ /* 0x000fe40005000000 */
[----:B------:R-:W-:Y:S02]  /*53280*/  SEL R3, RZ, 0x1fffe, !P0 ;  /* 0x0001fffeff037807 */ /* 0x000fe40004000000 */
[----:B------:R-:W-:-:S02]  /*53290*/  ISETP.GT.U32.AND P1, PT, R0, R9, PT ;  /* 0x000000090000720c */ /* 0x000fc40003f24070 */
[----:B------:R-:W-:Y:S01]  /*532a0*/  ISETP.GT.U32.AND P3, PT, R0, R8, PT ;  /* 0x000000080000720c */ /* 0x000fe20003f64070 */
[----:B------:R-:W-:Y:S01]  /*532b0*/  IMAD.IADD R3, R28, 0x1, R3 ;  /* 0x000000011c037824 */ /* 0x000fe200078e0203 */
[C---:B------:R-:W-:Y:S02]  /*532c0*/  ISETP.GT.U32.AND.EX P0, PT, R2.reuse, RZ, PT, P1 ;  /* 0x000000ff0200720c */ /* 0x040fe40003f04110 */
[----:B------:R-:W-:Y:S02]  /*532d0*/  ISETP.GT.U32.AND.EX P1, PT, R2, RZ, PT, P3 ;  /* 0x000000ff0200720c */ /* 0x000fe40003f24130 */
[----:B------:R-:W-:Y:S02]  /*532e0*/  SEL R29, RZ, 0x4, !P0 ;  /* 0x00000004ff1d7807 */ /* 0x000fe40004000000 */
[----:B------:R-:W-:Y:S02]  /*532f0*/  LOP3.LUT R3, R3, 0x3, RZ, 0xc0, !PT ;  /* 0x0000000303037812 */ /* 0x000fe400078ec0ff */
[----:B------:R-:W-:-:S04]  /*53300*/  SEL R28, RZ, 0x7fff8, !P1 ;  /* 0x0007fff8ff1c7807 */ /* 0x000fc80004800000 */
[----:B------:R-:W-:Y:S02]  /*53310*/  IADD3 R24, R3, R28, R29 ;  /* 0x0000001c03187210 */ /* 0x000fe40007ffe01d */
[----:B------:R-:W0:Y:S01]  /*53320*/  S2R R29, SR_TID.X ;  /* 0x00000000001d7919 */ /* 0x000e220000002100 */
[----:B------:R-:W-:Y:S02]  /*53330*/  SHF.L.U32 R15, R15, 0x8, RZ ;  /* 0x000000080f0f7819 */ /* 0x000fe400000006ff */
[----:B0-----:R-:W-:-:S04]  /*53340*/  LOP3.LUT R28, R29, 0x1c, RZ, 0xc0, !PT ;  /* 0x0000001c1d1c7812 */ /* 0x001fc800078ec0ff */
[C---:B------:R-:W-:Y:S02]  /*53350*/  LEA.HI R29, R28.reuse, 0xd0, RZ, 0x1e ;  /* 0x000000d01c1d7811 */ /* 0x040fe400078ff0ff */
[----:B------:R-:W-:Y:S02]  /*53360*/  LEA.HI R3, R28, 0xd8, RZ, 0x1e ;  /* 0x000000d81c037811 */ /* 0x000fe400078ff0ff */
[----:B------:R-:W0:Y:S01]  /*53370*/  S2R R28, SR_CTAID.X ;  /* 0x00000000001c7919 */ /* 0x000e220000002500 */
[C---:B------:R-:W-:Y:S01]  /*53380*/  IMAD.IADD R29, R15.reuse, 0x1, R29 ;  /* 0x000000010f1d7824 */ /* 0x040fe200078e021d */
[----:B------:R-:W-:Y:S02]  /*53390*/  IADD3 R3, R15, R3, RZ ;  /* 0x000000030f037210 */ /* 0x000fe40007ffe0ff */
[----:B------:R-:W4:Y:S02]  /*533a0*/  LDL.LU R15, [R1+0x1c04] ;  /* 0x001c0400010f7983 */ /* 0x000f240000300800 */
[----:B------:R-:W-:Y:S01]  /*533b0*/  ISETP.GT.U32.AND P1, PT, R0, R29, PT ;  /* 0x0000001d0000720c */ /* 0x000fe20003f24070 */
[C---:B------:R-:W-:Y:S01]  /*533c0*/  LEA.HI R29, R26.reuse, 0xc8, RZ, 0x1e ;  /* 0x000000c81a1d7811 */ /* 0x040fe200078ff0ff */
[----:B------:R-:W-:-:S02]  /*533d0*/  LEA.HI R26, R26, 0xc0, RZ, 0x1e ;  /* 0x000000c01a1a7811 */ /* 0x000fc400078ff0ff */
[----:B------:R-:W-:Y:S02]  /*533e0*/  ISETP.GT.U32.AND P0, PT, R0, R3, PT ;  /* 0x000000030000720c */ /* 0x000fe40003f04070 */
[C---:B------:R-:W-:Y:S02]  /*533f0*/  ISETP.GT.U32.AND.EX P1, PT, R2.reuse, RZ, PT, P1 ;  /* 0x000000ff0200720c */ /* 0x040fe40003f24110 */
[----:B------:R-:W-:Y:S02]  /*53400*/  ISETP.GT.U32.AND.EX P0, PT, R2, RZ, PT, P0 ;  /* 0x000000ff0200720c */ /* 0x000fe40003f04100 */
[----:B------:R-:W-:Y:S02]  /*53410*/  SEL R3, RZ, 0x1fffe, !P1 ;  /* 0x0001fffeff037807 */ /* 0x000fe40004800000 */
[----:B0-----:R-:W-:-:S04]  /*53420*/  SHF.L.U32 R28, R28, 0x8, RZ ;  /* 0x000000081c1c7819 */ /* 0x001fc800000006ff */
[C---:B------:R-:W-:Y:S01]  /*53430*/  IADD3 R29, R28.reuse, R29, RZ ;  /* 0x0000001d1c1d7210 */ /* 0x040fe20007ffe0ff */
[----:B------:R-:W-:Y:S01]  /*53440*/  IMAD.IADD R26, R28, 0x1, R26 ;  /* 0x000000011c1a7824 */ /* 0x000fe200078e021a */
[----:B------:R-:W-:Y:S02]  /*53450*/  SEL R28, RZ, 0x1, !P0 ;  /* 0x00000001ff1c7807 */ /* 0x000fe40004000000 */
[C---:B------:R-:W-:Y:S02]  /*53460*/  ISETP.GT.U32.AND P3, PT, R0.reuse, R29, PT ;  /* 0x0000001d0000720c */ /* 0x040fe40003f64070 */
[----:B------:R-:W-:Y:S02]  /*53470*/  ISETP.GT.U32.AND P1, PT, R0, R26, PT ;  /* 0x0000001a0000720c */ /* 0x000fe40003f24070 */
[----:B------:R-:W-:Y:S02]  /*53480*/  IADD3 R3, R28, R3, RZ ;  /* 0x000000031c037210 */ /* 0x000fe40007ffe0ff */
[----:B------:R-:W-:-:S02]  /*53490*/  ISETP.GT.U32.AND.EX P0, PT, R2, RZ, PT, P3 ;  /* 0x000000ff0200720c */ /* 0x000fc40003f04130 */
[----:B------:R-:W-:Y:S02]  /*534a0*/  ISETP.GT.U32.AND.EX P1, PT, R2, RZ, PT, P1 ;  /* 0x000000ff0200720c */ /* 0x000fe40003f24110 */
[----:B------:R-:W-:Y:S02]  /*534b0*/  LOP3.LUT R3, R3, 0x3, RZ, 0xc0, !PT ;  /* 0x0000000303037812 */ /* 0x000fe400078ec0ff */
[----:B------:R-:W-:Y:S02]  /*534c0*/  SEL R29, RZ, 0x4, !P0 ;  /* 0x00000004ff1d7807 */ /* 0x000fe40004000000 */
[----:B------:R-:W-:-:S04]  /*534d0*/  SEL R28, RZ, 0x7fff8, !P1 ;  /* 0x0007fff8ff1c7807 */ /* 0x000fc80004800000 */
[----:B------:R-:W-:Y:S02]  /*534e0*/  IADD3 R26, R3, R28, R29 ;  /* 0x0000001c031a7210 */ /* 0x000fe40007ffe01d */
[----:B------:R-:W0:Y:S04]  /*534f0*/  S2R R29, SR_TID.X ;  /* 0x00000000001d7919 */ /* 0x000e280000002100 */
[----:B------:R1:W-:Y:S04]  /*53500*/  STL [R1+0x1be4], R24 ;  /* 0x001be41801007387 */ /* 0x0003e80000100800 */
[----:B-1----:R-:W1:Y:S01]  /*53510*/  S2R R24, SR_CTAID.X ;  /* 0x0000000000187919 */ /* 0x002e620000002500 */
[----:B0-----:R-:W-:-:S04]  /*53520*/  LOP3.LUT R29, R29, 0x1c, RZ, 0xc0, !PT ;  /* 0x0000001c1d1d7812 */ /* 0x001fc800078ec0ff */
[C---:B------:R-:W-:Y:S02]  /*53530*/  LEA.HI R28, R29.reuse, 0xb8, RZ, 0x1e ;  /* 0x000000b81d1c7811 */ /* 0x040fe400078ff0ff */
[----:B-1----:R-:W-:Y:S01]  /*53540*/  SHF.L.U32 R3, R24, 0x8, RZ ;  /* 0x0000000818037819 */ /* 0x002fe200000006ff */
[----:B------:R-:W-:Y:S02]  /*53550*/  LEA.HI R24, R29, 0xb0, RZ, 0x1e ;  /* 0x000000b01d187811 */ /* 0x000fe400078ff0ff */
[----:B------:R-:W0:Y:S02]  /*53560*/  S2R R29, SR_CTAID.X ;  /* 0x00000000001d7919 */ /* 0x000e240000002500 */
[----:B------:R-:W-:-:S04]  /*53570*/  IADD3 R24, R3, R24, RZ ;  /* 0x0000001803187210 */ /* 0x000fc80007ffe0ff */
[----:B------:R-:W-:Y:S01]  /*53580*/  ISETP.GE.U32.AND P1, PT, R0, R24, PT ;  /* 0x000000180000720c */ /* 0x000fe20003f26070 */
[C---:B------:R-:W-:Y:S01]  /*53590*/  LEA.HI R24, R22.reuse, 0xa8, RZ, 0x1e ;  /* 0x000000a816187811 */ /* 0x040fe200078ff0ff */
[----:B------:R-:W-:Y:S02]  /*535a0*/  LEA.HI R22, R22, 0xa0, RZ, 0x1e ;  /* 0x000000a016167811 */ /* 0x000fe400078ff0ff */
[----:B------:R-:W-:Y:S01]  /*535b0*/  ISETP.GE.U32.AND.EX P1, PT, R2, RZ, PT, P1 ;  /* 0x000000ff0200720c */ /* 0x000fe20003f26110 */
[----:B------:R-:W-:-:S03]  /*535c0*/  IMAD.IADD R28, R3, 0x1, R28 ;  /* 0x00000001031c7824 */ /* 0x000fc600078e021c */
[----:B------:R-:W-:Y:S02]  /*535d0*/  SEL R3, RZ, 0x1fffe, P1 ;  /* 0x0001fffeff037807 */ /* 0x000fe40000800000 */
[----:B0-----:R-:W-:-:S04]  /*535e0*/  SHF.L.U32 R29, R29, 0x8, RZ ;  /* 0x000000081d1d7819 */ /* 0x001fc800000006ff */
[----:B------:R-:W-:-:S04]  /*535f0*/  IADD3 R22, R29, R22, RZ ;  /* 0x000000161d167210 */ /* 0x000fc80007ffe0ff */
[C---:B------:R-:W-:Y:S02]  /*53600*/  ISETP.GE.U32.AND P1, PT, R0.reuse, R22, PT ;  /* 0x000000160000720c */ /* 0x040fe40003f26070 */
[----:B------:R-:W0:Y:S01]  /*53610*/  S2R R22, SR_TID.X ;  /* 0x0000000000167919 */ /* 0x000e220000002100 */
[----:B------:R-:W-:Y:S01]  /*53620*/  IMAD.IADD R24, R29, 0x1, R24 ;  /* 0x000000011d187824 */ /* 0x000fe200078e0218 */
[----:B------:R-:W-:-:S04]  /*53630*/  ISETP.GE.U32.AND P0, PT, R0, R28, PT ;  /* 0x0000001c0000720c */ /* 0x000fc80003f06070 */
[----:B------:R-:W-:Y:S02]  /*53640*/  ISETP.GE.U32.AND P3, PT, R0, R24, PT ;  /* 0x000000180000720c */ /* 0x000fe40003f66070 */
[C---:B------:R-:W-:Y:S02]  /*53650*/  ISETP.GE.U32.AND.EX P0, PT, R2.reuse, RZ, PT, P0 ;  /* 0x000000ff0200720c */ /* 0x040fe40003f06100 */
[C---:B------:R-:W-:Y:S02]  /*53660*/  ISETP.GE.U32.AND.EX P1, PT, R2.reuse, RZ, PT, P1 ;  /* 0x000000ff0200720c */ /* 0x040fe40003f26110 */
[----:B------:R-:W-:Y:S01]  /*53670*/  SEL R28, RZ, 0x1, P0 ;  /* 0x00000001ff1c7807 */ /* 0x000fe20000000000 */
[----:B------:R-:W-:Y:S01]  /*53680*/  ISETP.GE.U32.AND.EX P0, PT, R2, RZ, PT, P3 ;  /* 0x000000ff0200720c */ /* 0x000fe20003f06130 */
[----:B0-----:R-:W-:-:S04]  /*53690*/  LOP3.LUT R24, R22, 0x1c, RZ, 0xc0, !PT ;  /* 0x0000001c16187812 */ /* 0x001fc800078ec0ff */
[C---:B------:R-:W-:Y:S01]  /*536a0*/  LEA.HI R22, R24.reuse, 0x90, RZ, 0x1e ;  /* 0x0000009018167811 */ /* 0x040fe200078ff0ff */
[----:B------:R-:W-:Y:S01]  /*536b0*/  LEA.HI R24, R24, 0x98, RZ, 0x1e ;  /* 0x0000009818187811 */ /* 0x000fe200078ff0ff */
[----:B------:R-:W-:Y:S02]  /*536c0*/  IADD3 R3, R28, R3, RZ ;  /* 0x000000031c037210 */ /* 0x000fe40007ffe0ff */
[C---:B------:R-:W-:Y:S02]  /*536d0*/  IADD3 R22, R21.reuse, R22, RZ ;  /* 0x0000001615167210 */ /* 0x040fe40007ffe0ff */
[----:B------:R-:W-:Y:S01]  /*536e0*/  IMAD.IADD R24, R21, 0x1, R24 ;  /* 0x0000000115187824 */ /* 0x000fe200078e0218 */
[----:B------:R-:W-:Y:S02]  /*536f0*/  SEL R28, RZ, 0x7fff8, P1 ;  /* 0x0007fff8ff1c7807 */ /* 0x000fe40000800000 */
[----:B------:R-:W-:Y:S01]  /*53700*/  SEL R29, RZ, 0x4, P0 ;  /* 0x00000004ff1d7807 */ /* 0x000fe20000000000 */
[C---:B------:R-:W-:Y:S01]  /*53710*/  ISETP.GE.U32.AND P1, PT, R0.reuse, R22, PT ;  /* 0x000000160000720c */ /* 0x040fe20003f26070 */
[----:B------:R-:W-:-:S02]  /*53720*/  ISETP.GE.U32.AND P0, PT, R0, R24, PT ;  /* 0x000000180000720c */ /* 0x000fc40003f06070 */
[----:B------:R-:W-:Y:S02]  /*53730*/  LOP3.LUT R3, R3, 0x3, RZ, 0xc0, !PT ;  /* 0x0000000303037812 */ /* 0x000fe400078ec0ff */
[C---:B------:R-:W-:Y:S02]  /*53740*/  ISETP.GE.U32.AND.EX P1, PT, R2.reuse, RZ, PT, P1 ;  /* 0x000000ff0200720c */ /* 0x040fe40003f26110 */
[----:B------:R-:W-:Y:S02]  /*53750*/  ISETP.GE.U32.AND.EX P0, PT, R2, RZ, PT, P0 ;  /* 0x000000ff0200720c */ /* 0x000fe40003f06100 */
[----:B------:R-:W-:Y:S01]  /*53760*/  IADD3 R21, R3, R28, R29 ;  /* 0x0000001c03157210 */ /* 0x000fe20007ffe01d */
[----:B------:R-:W-:Y:S01]  /*53770*/  SEL R3, RZ, 0x1fffe, P1 ;  /* 0x0001fffeff037807 */ /* 0x000fe20000800000 */
[----:B------:R-:W-:Y:S02]  /*53780*/  ISETP.GE.U32.AND P3, PT, R0, R20, PT ;  /* 0x000000140000720c */ /* 0x000fe40003f66070 */
[----:B------:R-:W-:-:S02]  /*53790*/  SEL R28, RZ, 0x1, P0 ;  /* 0x00000001ff1c7807 */ /* 0x000fc40000000000 */
[----:B------:R-:W-:Y:S02]  /*537a0*/  ISETP.GE.U32.AND P1, PT, R0, R23, PT ;  /* 0x000000170000720c */ /* 0x000fe40003f26070 */
[----:B------:R-:W-:Y:S02]  /*537b0*/  ISETP.GE.U32.AND.EX P0, PT, R2, RZ, PT, P3 ;  /* 0x000000ff0200720c */ /* 0x000fe40003f06130 */
[----:B------:R-:W-:Y:S02]  /*537c0*/  IADD3 R3, R28, R3, RZ ;  /* 0x000000031c037210 */ /* 0x000fe40007ffe0ff */
[----:B------:R-:W-:Y:S02]  /*537d0*/  ISETP.GE.U32.AND.EX P1, PT, R2, RZ, PT, P1 ;  /* 0x000000ff0200720c */ /* 0x000fe40003f26110 */
[----:B------:R-:W-:Y:S02]  /*537e0*/  SEL R29, RZ, 0x4, P0 ;  /* 0x00000004ff1d7807 */ /* 0x000fe40000000000 */
[----:B------:R-:W-:-:S02]  /*537f0*/  LOP3.LUT R3, R3, 0x3, RZ, 0xc0, !PT ;  /* 0x0000000303037812 */ /* 0x000fc400078ec0ff */
[----:B------:R-:W-:Y:S01]  /*53800*/  SEL R28, RZ, 0x7fff8, P1 ;  /* 0x0007fff8ff1c7807 */ /* 0x000fe20000800000 */
[----:B------:R-:W-:Y:S03]  /*53810*/  STL [R1+0x1be8], R26 ;  /* 0x001be81a01007387 */ /* 0x000fe60000100800 */
[----:B------:R-:W-:Y:S01]  /*53820*/  IADD3 R23, R3, R28, R29 ;  /* 0x0000001c03177210 */ /* 0x000fe20007ffe01d */
[----:B------:R0:W-:Y:S01]  /*53830*/  STL [R1+0x1bec], R21 ;  /* 0x001bec1501007387 */ /* 0x0001e20000100800 */
[----:B------:R-:W-:-:S03]  /*53840*/  ISETP.GE.U32.AND P3, PT, R0, R8, PT ;  /* 0x000000080000720c */ /* 0x000fc60003f66070 */
[----:B------:R1:W-:Y:S04]  /*53850*/  STL [R1+0x1bf0], R23 ;  /* 0x001bf01701007387 */ /* 0x0003e80000100800 */
[----:B0-----:R-:W3:Y:S01]  /*53860*/  LDL.LU R21, [R1+0xd0] ;  /* 0x0000d00001157983 */ /* 0x001ee20000300800 */
[----:B------:R-:W4:Y:S02]  /*53870*/  LDL.LU R8, [R1+0xd4] ;  /* 0x0000d40001087983 */ /* 0x000f240000300800 */
[----:B------:R-:W4:Y:S02]  /*53880*/  LDL.LU R26, [R1+0xd8] ;  /* 0x0000d800011a7983 */ /* 0x000f240000300800 */
[----:B------:R-:W4:Y:S01]  /*53890*/  LDL.LU R20, [R1+0xdc] ;  /* 0x0000dc0001147983 */ /* 0x000f220000300800 */
[----:B------:R-:W4:Y:S01]  /*538a0*/  LDL.LU R24, [R1+0x20] ;  /* 0x0000200001187983 */ /* 0x000f220000300800 */
[C---:B------:R-:W-:Y:S01]  /*538b0*/  ISETP.GE.U32.AND P1, PT, R0.reuse, R9, PT ;  /* 0x000000090000720c */ /* 0x040fe20003f26070 */
[----:B------:R-:W4:Y:S02]  /*538c0*/  LDL.LU R22, [R1+0x24] ;  /* 0x0000240001167983 */ /* 0x000f240000300800 */
[----:B------:R-:W4:Y:S01]  /*538d0*/  LDL.LU R9, [R1+0x28] ;  /* 0x0000280001097983 */ /* 0x000f220000300800 */
[----:B------:R-:W-:-:S02]  /*538e0*/  ISETP.GE.U32.AND P0, PT, R0, R25, PT ;  /* 0x000000190000720c */ /* 0x000fc40003f06070 */
[----:B------:R-:W4:Y:S01]  /*538f0*/  LDL.LU R25, [R1+0x2c] ;  /* 0x00002c0001197983 */ /* 0x000f220000300800 */
[----:B------:R-:W-:Y:S02]  /*53900*/  ISETP.GE.U32.AND P4, PT, R0, R27, PT ;  /* 0x0000001b0000720c */ /* 0x000fe40003f86070 */
[----:B------:R-:W1:Y:S01]  /*53910*/  S2R R27, SR_TID.X ;  /* 0x00000000001b7919 */ /* 0x000e620000002100 */
[C---:B------:R-:W-:Y:S02]  /*53920*/  ISETP.GE.U32.AND.EX P0, PT, R2.reuse, RZ, PT, P0 ;  /* 0x000000ff0200720c */ /* 0x040fe40003f06100 */
[C---:B------:R-:W-:Y:S02]  /*53930*/  ISETP.GE.U32.AND.EX P4, PT, R2.reuse, RZ, PT, P4 ;  /* 0x000000ff0200720c */ /* 0x040fe40003f86140 */
[----:B------:R-:W-:Y:S02]  /*53940*/  SEL R3, RZ, 0x1fffe, P0 ;  /* 0x0001fffeff037807 */ /* 0x000fe40000000000 */
[----:B------:R-:W-:Y:S01]  /*53950*/  SEL R28, RZ, 0x1, P4 ;  /* 0x00000001ff1c7807 */ /* 0x000fe20002000000 */
[C---:B------:R-:W-:Y:S01]  /*53960*/  ISETP.GE.U32.AND.EX P0, PT, R2.reuse, RZ, PT, P1 ;  /* 0x000000ff0200720c */ /* 0x040fe20003f06110 */
[----:B------:R-:W-:-:S03]  /*53970*/  ISETP.GE.U32.AND.EX P1, PT, R2, RZ, PT, P3 ;  /* 0x000000ff0200720c */ /* 0x000fc60003f26130 */
[----:B------:R-:W-:Y:S01]  /*53980*/  IMAD.IADD R3, R28, 0x1, R3 ;  /* 0x000000011c037824 */ /* 0x000fe200078e0203 */
[----:B------:R-:W-:Y:S02]  /*53990*/  SEL R29, RZ, 0x4, P0 ;  /* 0x00000004ff1d7807 */ /* 0x000fe40000000000 */
[----:B------:R-:W-:Y:S02]  /*539a0*/  SEL R28, RZ, 0x7fff8, P1 ;  /* 0x0007fff8ff1c7807 */ /* 0x000fe40000800000 */
[----:B------:R-:W-:Y:S02]  /*539b0*/  LOP3.LUT R3, R3, 0x3, RZ, 0xc0, !PT ;  /* 0x0000000303037812 */ /* 0x000fe400078ec0ff */
[----:B-1----:R-:W-:Y:S02]  /*539c0*/  LOP3.LUT R23, R27, 0x1c, RZ, 0xc0, !PT ;  /* 0x0000001c1b177812 */ /* 0x002fe400078ec0ff */
[----:B------:R-:W-:Y:S02]  /*539d0*/  IADD3 R27, R3, R28, R29 ;  /* 0x0000001c031b7210 */ /* 0x000fe40007ffe01d */
[----:B------:R-:W0:Y:S04]  /*539e0*/  S2R R29, SR_CTAID.X ;  /* 0x00000000001d7919 */ /* 0x000e280000002500 */
[----:B------:R0:W-:Y:S01]  /*539f0*/  STL [R1+0x1bf4], R27 ;  /* 0x001bf41b01007387 */ /* 0x0001e20000100800 */
[----:B------:R-:W-:-:S03]  /*53a00*/  LEA.HI R3, R23, 0xd8, RZ, 0x1e ;  /* 0x000000d817037811 */ /* 0x000fc600078ff0ff */
[----:B------:R-:W1:Y:S01]  /*53a10*/  S2R R28, SR_CTAID.X ;  /* 0x00000000001c7919 */ /* 0x000e620000002500 */
[----:B0-----:R-:W-:Y:S01]  /*53a20*/  SHF.L.U32 R27, R29, 0x8, RZ ;  /* 0x000000081d1b7819 */ /* 0x001fe200000006ff */
[----:B------:R-:W-:Y:S02]  /*53a30*/  LEA.HI R29, R23, 0xd0, RZ, 0x1e ;  /* 0x000000d0171d7811 */ /* 0x000fe400078ff0ff */
[----:B------:R-:W0:Y:S03]  /*53a40*/  S2R R23, SR_TID.X ;  /* 0x0000000000177919 */ /* 0x000e260000002100 */
[C---:B------:R-:W-:Y:S01]  /*53a50*/  IMAD.IADD R29, R27.reuse, 0x1, R29 ;  /* 0x000000011b1d7824 */ /* 0x040fe200078e021d */
[----:B------:R-:W-:Y:S02]  /*53a60*/  IADD3 R3, R27, R3, RZ ;  /* 0x000000031b037210 */ /* 0x000fe40007ffe0ff */
[----:B-1----:R-:W-:-:S02]  /*53a70*/  SHF.L.U32 R28, R28, 0x8, RZ ;  /* 0x000000081c1c7819 */ /* 0x002fc400000006ff */
[C---:B------:R-:W-:Y:S02]  /*53a80*/  ISETP.GE.U32.AND P3, PT, R0.reuse, R29, PT ;  /* 0x0000001d0000720c */ /* 0x040fe40003f66070 */
[----:B------:R-:W-:Y:S02]  /*53a90*/  ISETP.GE.U32.AND P1, PT, R0, R3, PT ;  /* 0x000000030000720c */ /* 0x000fe40003f26070 */
[C---:B------:R-:W-:Y:S02]  /*53aa0*/  ISETP.GE.U32.AND.EX P3, PT, R2.reuse, RZ, PT, P3 ;  /* 0x000000ff0200720c */ /* 0x040fe40003f66130 */
[----:B------:R-:W-:Y:S02]  /*53ab0*/  ISETP.GE.U32.AND.EX P1, PT, R2, RZ, PT, P1 ;  /* 0x000000ff0200720c */ /* 0x000fe40003f26110 */
[----:B0-----:R-:W-:-:S04]  /*53ac0*/  LOP3.LUT R23, R23, 0x1c, RZ, 0xc0, !PT ;  /* 0x0000001c17177812 */ /* 0x001fc800078ec0ff */
[C---:B------:R-:W-:Y:S01]  /*53ad0*/  LEA.HI R29, R23.reuse, 0xc8, RZ, 0x1e ;  /* 0x000000c8171d7811 */ /* 0x040fe200078ff0ff */
[----:B------:R-:W-:-:S03]  /*53ae0*/  LEA.HI R23, R23, 0xc0, RZ, 0x1e ;  /* 0x000000c017177811 */ /* 0x000fc600078ff0ff */
[C---:B------:R-:W-:Y:S02]  /*53af0*/  IADD3 R29, R28.reuse, R29, RZ ;  /* 0x0000001d1c1d7210 */ /* 0x040fe40007ffe0ff */
[----:B------:R-:W-:Y:S01]  /*53b00*/  IMAD.IADD R23, R28, 0x1, R23 ;  /* 0x000000011c177824 */ /* 0x000fe200078e0217 */
[----:B------:R-:W-:Y:S02]  /*53b10*/  SEL R28, RZ, 0x1, P1 ;  /* 0x00000001ff1c7807 */ /* 0x000fe40000800000 */
[C---:B------:R-:W-:Y:S02]  /*53b20*/  ISETP.GE.U32.AND P0, PT, R0.reuse, R29, PT ;  /* 0x0000001d0000720c */ /* 0x040fe40003f06070 */
[----:B------:R-:W-:Y:S02]  /*53b30*/  SEL R3, RZ, 0x1fffe, P3 ;  /* 0x0001fffeff037807 */ /* 0x000fe40001800000 */
[----:B------:R-:W-:Y:S02]  /*53b40*/  ISETP.GE.U32.AND P1, PT, R0, R23, PT ;  /* 0x000000170000720c */ /* 0x000fe40003f26070 */
[----:B------:R-:W-:-:S02]  /*53b50*/  ISETP.GE.U32.AND.EX P0, PT, R2, RZ, PT, P0 ;  /* 0x000000ff0200720c */ /* 0x000fc40003f06100 */
[----:B------:R-:W-:Y:S02]  /*53b60*/  IADD3 R3, R28, R3, RZ ;  /* 0x000000031c037210 */ /* 0x000fe40007ffe0ff */
[----:B------:R-:W-:Y:S02]  /*53b70*/  ISETP.GE.U32.AND.EX P1, PT, R2, RZ, PT, P1 ;  /* 0x000000ff0200720c */ /* 0x000fe40003f26110 */
[----:B------:R-:W-:Y:S02]  /*53b80*/  SEL R29, RZ, 0x4, P0 ;  /* 0x00000004ff1d7807 */ /* 0x000fe40000000000 */
[----:B------:R-:W-:Y:S02]  /*53b90*/  LOP3.LUT R3, R3, 0x3, RZ, 0xc0, !PT ;  /* 0x0000000303037812 */ /* 0x000fe400078ec0ff */
[----:B------:R-:W-:-:S04]  /*53ba0*/  SEL R28, RZ, 0x7fff8, P1 ;  /* 0x0007fff8ff1c7807 */ /* 0x000fc80000800000 */
[----:B------:R-:W-:-:S05]  /*53bb0*/  IADD3 R28, R3, R28, R29 ;  /* 0x0000001c031c7210 */ /* 0x000fca0007ffe01d */
[----:B------:R-:W-:Y:S04]  /*53bc0*/  STL [R1+0x1bf8], R28 ;  /* 0x001bf81c01007387 */ /* 0x000fe80000100800 */
[----:B------:R-:W0:Y:S01]  /*53bd0*/  S2R R23, SR_TID.X ;  /* 0x0000000000177919 */ /* 0x000e220000002100 */
[----:B--2---:R-:W-:Y:S02]  /*53be0*/  FMUL R29, R14, c[0x0][0x188] ;  /* 0x000062000e1d7a20 */ /* 0x004fe40000400000 */
[----:B------:R-:W-:Y:S02]  /*53bf0*/  FMUL R14, R4, c[0x0][0x188] ;  /* 0x00006200040e7a20 */ /* 0x000fe40000400000 */
[----:B------:R-:W-:Y:S02]  /*53c00*/  FMUL R4, R10, c[0x0][0x188] ;  /* 0x000062000a047a20 */ /* 0x000fe40000400000 */
[----:B------:R-:W1:Y:S01]  /*53c10*/  S2R R10, SR_TID.X ;  /* 0x00000000000a7919 */ /* 0x000e620000002100 */
[----:B0-----:R-:W-:-:S02]  /*53c20*/  LOP3.LUT R23, R23, 0x1c, RZ, 0xc0, !PT ;  /* 0x0000001c17177812 */ /* 0x001fc400078ec0ff */
[----:B------:R-:W-:Y:S01]  /*53c30*/  FSEL R4, R4, -INF , !P2 ;  /* 0xff80000004047808 */ /* 0x000fe20005000000 */
[----:B---3--:R-:W-:Y:S02]  /*53c40*/  FMUL R3, R21, c[0x0][0x188] ;  /* 0x0000620015037a20 */ /* 0x008fe40000400000 */
[----:B----4-:R-:W-:Y:S02]  /*53c50*/  FMUL R8, R8, c[0x0][0x188] ;  /* 0x0000620008087a20 */ /* 0x010fe40000400000 */
[----:B------:R-:W-:-:S03]  /*53c60*/  FMUL R20, R20, c[0x0][0x188] ;  /* 0x0000620014147a20 */ /* 0x000fc60000400000 */
[----:B------:R-:W-:Y:S01]  /*53c70*/  STL [R1+0x1bfc], R8 ;  /* 0x001bfc0801007387 */ /* 0x000fe20000100800 */
[----:B------:R0:W-:Y:S02]  /*53c80*/  STL [R1+0x7c], R3 ;  /* 0x00007c0301007387 */ /* 0x0001e40000100800 */
[----:B------:R-:W-:Y:S02]  /*53c90*/  STL [R1+0x1c00], R20 ;  /* 0x001c001401007387 */ /* 0x000fe40000100800 */
[----:B0-----:R-:W-:-:S05]  /*53ca0*/  FMUL R3, R26, c[0x0][0x188] ;  /* 0x000062001a037a20 */ /* 0x001fca0000400000 */
[----:B------:R0:W-:Y:S02]  /*53cb0*/  STL [R1+0x74], R3 ;  /* 0x0000740301007387 */ /* 0x0001e40000100800 */
[----:B0-----:R-:W-:Y:S02]  /*53cc0*/  FMUL R3, R9, c[0x0][0x188] ;  /* 0x0000620009037a20 */ /* 0x001fe40000400000 */
[----:B------:R-:W0:Y:S04]  /*53cd0*/  S2R R9, SR_CTAID.X ;  /* 0x0000000000097919 */ /* 0x000e280000002500 */
[----:B------:R2:W-:Y:S02]  /*53ce0*/  STL [R1+0x24], R3 ;  /* 0x0000240301007387 */ /* 0x0005e40000100800 */
[----:B--2---:R-:W-:Y:S01]  /*53cf0*/  LEA.HI R3, R23, 0x78, RZ, 0x1e ;  /* 0x0000007817037811 */ /* 0x004fe200078ff0ff */
[----:B0-----:R-:W-:-:S05]  /*53d00*/  IMAD.SHL.U32 R9, R9, 0x100, RZ ;  /* 0x0000010009097824 */ /* 0x001fca00078e00ff */
[----:B------:R-:W-:Y:S02]  /*53d10*/  IADD3 R3, R9, R3, RZ ;  /* 0x0000000309037210 */ /* 0x000fe40007ffe0ff */
[----:B------:R-:W0:Y:S02]  /*53d20*/  S2R R9, SR_CTAID.X ;  /* 0x0000000000097919 */ /* 0x000e240000002500 */
[----:B------:R-:W-:Y:S01]  /*53d30*/  ISETP.GT.U32.AND P0, PT, R0, R3, PT ;  /* 0x000000030000720c */ /* 0x000fe20003f04070 */
[----:B------:R-:W-:Y:S01]  /*53d40*/  FMUL R3, R11, c[0x0][0x188] ;  /* 0x000062000b037a20 */ /* 0x000fe20000400000 */
[----:B-1----:R-:W-:Y:S01]  /*53d50*/  LOP3.LUT R11, R10, 0x1c, RZ, 0xc0, !PT ;  /* 0x0000001c0a0b7812 */ /* 0x002fe200078ec0ff */
[----:B------:R-:W-:-:S03]  /*53d60*/  FMUL R8, R24, c[0x0][0x188] ;  /* 0x0000620018087a20 */ /* 0x000fc60000400000 */
[----:B------:R-:W-:Y:S01]  /*53d70*/  LEA.HI R11, R11, 0x60, RZ, 0x1e ;  /* 0x000000600b0b7811 */ /* 0x000fe200078ff0ff */
[----:B------:R-:W-:Y:S02]  /*53d80*/  FMUL R24, R25, c[0x0][0x188] ;  /* 0x0000620019187a20 */ /* 0x000fe40000400000 */
[----:B------:R-:W-:Y:S02]  /*53d90*/  FMUL R25, R5, c[0x0][0x188] ;  /* 0x0000620005197a20 */ /* 0x000fe40000400000 */
[----:B------:R-:W-:Y:S02]  /*53da0*/  FMUL R5, R18, c[0x0][0x188] ;  /* 0x0000620012057a20 */ /* 0x000fe40000400000 */
[----:B------:R-:W2:Y:S01]  /*53db0*/  LDL.LU R18, [R1+0x24] ;  /* 0x0000240001127983 */ /* 0x000ea20000300800 */
[----:B------:R1:W-:Y:S01]  /*53dc0*/  STL [R1+0x184], R4 ;  /* 0x0001840401007387 */ /* 0x0003e20000100800 */
[----:B0-----:R-:W-:-:S04]  /*53dd0*/  SHF.L.U32 R10, R9, 0x8, RZ ;  /* 0x00000008090a7819 */ /* 0x001fc800000006ff */
[----:B------:R-:W-:Y:S02]  /*53de0*/  IADD3 R11, R10, R11, RZ ;  /* 0x0000000b0a0b7210 */ /* 0x000fe40007ffe0ff */
[----:B------:R-:W0:Y:S04]  /*53df0*/  S2R R10, SR_TID.X ;  /* 0x00000000000a7919 */ /* 0x000e280000002100 */
[----:B-1----:R-:W1:Y:S01]  /*53e00*/  S2R R4, SR_CTAID.X ;  /* 0x0000000000047919 */ /* 0x002e620000002500 */
[----:B------:R-:W-:Y:S01]  /*53e10*/  FMUL R20, R12, c[0x0][0x188] ;  /* 0x000062000c147a20 */ /* 0x000fe20000400000 */
[----:B------:R-:W-:Y:S01]  /*53e20*/  FSEL R3, R3, -INF , !P4 ;  /* 0xff80000003037808 */ /* 0x000fe20006000000 */
[----:B------:R-:W-:Y:S02]  /*53e30*/  FMUL R12, R6, c[0x0][0x188] ;  /* 0x00006200060c7a20 */ /* 0x000fe40000400000 */
[----:B------:R-:W-:Y:S01]  /*53e40*/  FMUL R6, R16, c[0x0][0x188] ;  /* 0x0000620010067a20 */ /* 0x000fe20000400000 */
[----:B------:R-:W-:Y:S01]  /*53e50*/  ISETP.GT.U32.AND.EX P0, PT, R2, RZ, PT, P0 ;  /* 0x000000ff0200720c */ /* 0x000fe20003f04100 */
[----:B------:R-:W3:Y:S01]  /*53e60*/  S2R R16, SR_TID.X ;  /* 0x0000000000107919 */ /* 0x000ee20000002100 */
[----:B------:R-:W-:-:S02]  /*53e70*/  ISETP.GT.U32.AND P2, PT, R0, R11, PT ;  /* 0x0000000b0000720c */ /* 0x000fc40003f44070 */
[----:B------:R-:W4:Y:S02]  /*53e80*/  LDL.LU R11, [R1+0x74] ;  /* 0x00007400010b7983 */ /* 0x000f240000300800 */
[----:B------:R0:W-:Y:S02]  /*53e90*/  STL [R1+0x188], R3 ;  /* 0x0001880301007387 */ /* 0x0001e40000100800 */
[----:B0-----:R-:W-:Y:S02]  /*53ea0*/  LOP3.LUT R10, R10, 0x1c, RZ, 0xc0, !PT ;  /* 0x0000001c0a0a7812 */ /* 0x001fe400078ec0ff */
[----:B-1----:R-:W-:Y:S02]  /*53eb0*/  SHF.L.U32 R4, R4, 0x8, RZ ;  /* 0x0000000804047819 */ /* 0x002fe400000006ff */
[----:B------:R-:W-:-:S04]  /*53ec0*/  LEA.HI R10, R10, 0x50, RZ, 0x1e ;  /* 0x000000500a0a7811 */ /* 0x000fc800078ff0ff */
[----:B------:R-:W-:Y:S02]  /*53ed0*/  IADD3 R10, R4, R10, RZ ;  /* 0x0000000a040a7210 */ /* 0x000fe40007ffe0ff */
[----:B------:R-:W-:Y:S02]  /*53ee0*/  FSEL R3, R5, -INF , !P0 ;  /* 0xff80000005037808 */ /* 0x000fe40004000000 */
[----:B------:R-:W-:Y:S02]  /*53ef0*/  ISETP.GT.U32.AND P0, PT, R0, R10, PT ;  /* 0x0000000a0000720c */ /* 0x000fe40003f04070 */
[----:B------:R-:W0:Y:S01]  /*53f00*/  S2R R10, SR_CTAID.X ;  /* 0x00000000000a7919 */ /* 0x000e220000002500 */
[----:B------:R-:W-:Y:S02]  /*53f10*/  FMUL R26, R13, c[0x0][0x188] ;  /* 0x000062000d1a7a20 */ /* 0x000fe40000400000 */
[----:B------:R-:W-:Y:S02]  /*53f20*/  FMUL R13, R17, c[0x0][0x188] ;  /* 0x00006200110d7a20 */ /* 0x000fe40000400000 */
[----:B------:R-:W1:Y:S01]  /*53f30*/  S2R R17, SR_CTAID.X ;  /* 0x0000000000117919 */ /* 0x000e620000002500 */
[----:B------:R-:W-:-:S02]  /*53f40*/  FMUL R21, R15, c[0x0][0x188] ;  /* 0x000062000f157a20 */ /* 0x000fc40000400000 */
[----:B------:R-:W-:Y:S02]  /*53f50*/  FMUL R15, R7, c[0x0][0x188] ;  /* 0x00006200070f7a20 */ /* 0x000fe40000400000 */
[----:B------:R-:W-:Y:S01]  /*53f60*/  FMUL R7, R19, c[0x0][0x188] ;  /* 0x0000620013077a20 */ /* 0x000fe20000400000 */
[C---:B---3--:R-:W-:Y:S01]  /*53f70*/  LOP3.LUT R19, R16.reuse, 0x1c, RZ, 0xc0, !PT ;  /* 0x0000001c10137812 */ /* 0x048fe200078ec0ff */
[----:B------:R-:W-:Y:S01]  /*53f80*/  LOP3.LUT R16, R16, 0x1c, RZ, 0xc0, !PT ;  /* 0x0000001c10107812 */ /* 0x000fe200078ec0ff */
[----:B------:R-:W3:Y:S04]  /*53f90*/  S2R R4, SR_TID.X ;  /* 0x0000000000047919 */ /* 0x000ee80000002100 */
[----:B------:R0:W-:Y:S01]  /*53fa0*/  STL [R1+0x174], R3 ;  /* 0x0001740301007387 */ /* 0x0001e20000100800 */
[----:B------:R-:W-:-:S02]  /*53fb0*/  LEA.HI R27, R19, 0x70, RZ, 0x1e ;  /* 0x00000070131b7811 */ /* 0x000fc400078ff0ff */
[----:B------:R-:W-:Y:S01]  /*53fc0*/  LEA.HI R23, R19, 0x68, RZ, 0x1e ;  /* 0x0000006813177811 */ /* 0x000fe200078ff0ff */
[----:B------:R-:W4:Y:S02]  /*53fd0*/  LDL.LU R5, [R1+0x7c] ;  /* 0x00007c0001057983 */ /* 0x000f240000300800 */
[----:B0-----:R-:W-:Y:S01]  /*53fe0*/  IMAD.SHL.U32 R3, R10, 0x100, RZ ;  /* 0x000001000a037824 */ /* 0x001fe200078e00ff */
[----:B------:R-:W-:Y:S02]  /*53ff0*/  LEA.HI R10, R16, 0x48, RZ, 0x1e ;  /* 0x00000048100a7811 */ /* 0x000fe400078ff0ff */
[----:B------:R-:W0:Y:S01]  /*54000*/  S2R R16, SR_CTAID.X ;  /* 0x0000000000107919 */ /* 0x000e220000002500 */
[----:B-1----:R-:W-:-:S04]  /*54010*/  SHF.L.U32 R28, R17, 0x8, RZ ;  /* 0x00000008111c7819 */ /* 0x002fc800000006ff */
[C---:B------:R-:W-:Y:S01]  /*54020*/  IADD3 R27, R28.reuse, R27, RZ ;  /* 0x0000001b1c1b7210 */ /* 0x040fe20007ffe0ff */
[----:B------:R-:W-:-:S03]  /*54030*/  IMAD.IADD R23, R28, 0x1, R23 ;  /* 0x000000011c177824 */ /* 0x000fc600078e0217 */
[C---:B------:R-:W-:Y:S02]  /*54040*/  ISETP.GT.U32.AND P1, PT, R0.reuse, R27, PT ;  /* 0x0000001b0000720c */ /* 0x040fe40003f24070 */
[----:B------:R-:W-:Y:S02]  /*54050*/  IADD3 R10, R3, R10, RZ ;  /* 0x0000000a030a7210 */ /* 0x000fe40007ffe0ff */
[----:B------:R-:W-:Y:S02]  /*54060*/  ISETP.GT.U32.AND P3, PT, R0, R23, PT ;  /* 0x000000170000720c */ /* 0x000fe40003f64070 */
[----:B------:R-:W-:Y:S02]  /*54070*/  ISETP.GT.U32.AND.EX P1, PT, R2, RZ, PT, P1 ;  /* 0x000000ff0200720c */ /* 0x000fe40003f24110 */
[----:B---3--:R-:W-:Y:S02]  /*54080*/  LOP3.LUT R4, R4, 0x1c, RZ, 0xc0, !PT ;  /* 0x0000001c04047812 */ /* 0x008fe400078ec0ff */
[----:B------:R-:W-:-:S02]  /*54090*/  ISETP.GT.U32.AND.EX P3, PT, R2, RZ, PT, P3 ;  /* 0x000000ff0200720c */ /* 0x000fc40003f64130 */
[----:B------:R-:W-:Y:S01]  /*540a0*/  FSEL R3, R6, -INF , !P1 ;  /* 0xff80000006037808 */ /* 0x000fe20004800000 */
[----:B------:R-:W-:Y:S01]  /*540b0*/  ISETP.GT.U32.AND P1, PT, R0, R10, PT ;  /* 0x0000000a0000720c */ /* 0x000fe20003f24070 */
[C---:B------:R-:W-:Y:S01]  /*540c0*/  LEA.HI R10, R4.reuse, 0x40, RZ, 0x1e ;  /* 0x00000040040a7811 */ /* 0x040fe200078ff0ff */
[----:B------:R-:W-:Y:S01]  /*540d0*/  LEA.HI R4, R4, 0x38, RZ, 0x1e ;  /* 0x0000003804047811 */ /* 0x000fe200078ff0ff */
[----:B0-----:R-:W-:Y:S01]  /*540e0*/  SHF.L.U32 R16, R16, 0x8, RZ ;  /* 0x0000000810107819 */ /* 0x001fe200000006ff */
[----:B------:R0:W-:Y:S01]  /*540f0*/  STL [R1+0x170], R3 ;  /* 0x0001700301007387 */ /* 0x0001e20000100800 */
[----:B------:R-:W-:-:S03]  /*54100*/  ISETP.GT.U32.AND.EX P2, PT, R2, RZ, PT, P2 ;  /* 0x000000ff0200720c */ /* 0x000fc60003f44120 */
[C---:B------:R-:W-:Y:S01]  /*54110*/  IMAD.IADD R10, R16.reuse, 0x1, R10 ;  /* 0x00000001100a7824 */ /* 0x040fe200078e020a */
[----:B------:R-:W-:Y:S02]  /*54120*/  IADD3 R4, R16, R4, RZ ;  /* 0x0000000410047210 */ /* 0x000fe40007ffe0ff */
[----:B0-----:R-:W-:Y:S01]  /*54130*/  FSEL R3, R29, -INF , !P3 ;  /* 0xff8000001d037808 */ /* 0x001fe20005800000 */
[----:B------:R-:W-:Y:S01]  /*54140*/  FSEL R16, R20, -INF , !P2 ;  /* 0xff80000014107808 */ /* 0x000fe20005000000 */
[----:B------:R-:W-:-:S03]  /*54150*/  ISETP.GT.U32.AND P3, PT, R0, R10, PT ;  /* 0x0000000a0000720c */ /* 0x000fc60003f64070 */
[----:B------:R0:W-:Y:S01]  /*54160*/  STL [R1+0x154], R3 ;  /* 0x0001540301007387 */ /* 0x0001e20000100800 */
[----:B------:R-:W3:Y:S02]  /*54170*/  LDL.LU R20, [R1+0x1c00] ;  /* 0x001c000001147983 */ /* 0x000ee40000300800 */
[----:B------:R-:W3:Y:S01]  /*54180*/  LDL.LU R10, [R1+0x8] ;  /* 0x00000800010a7983 */ /* 0x000ee20000300800 */
[----:B------:R-:W-:Y:S02]  /*54190*/  ISETP.GT.U32.AND P2, PT, R0, R4, PT ;  /* 0x000000040000720c */ /* 0x000fe40003f44070 */
[----:B------:R-:W1:Y:S04]  /*541a0*/  S2R R4, SR_CTAID.X ;  /* 0x0000000000047919 */ /* 0x000e680000002500 */
[----:B0-----:R-:W0:Y:S01]  /*541b0*/  S2R R3, SR_TID.X ;  /* 0x0000000000037919 */ /* 0x001e220000002100 */
[----:B------:R-:W-:-:S02]  /*541c0*/  LEA.HI R9, R19, 0x58, RZ, 0x1e ;  /* 0x0000005813097811 */ /* 0x000fc400078ff0ff */
[----:B-1----:R-:W-:Y:S02]  /*541d0*/  SHF.L.U32 R4, R4, 0x8, RZ ;  /* 0x0000000804047819 */ /* 0x002fe400000006ff */
[----:B0-----:R-:W-:-:S04]  /*541e0*/  LOP3.LUT R3, R3, 0x1c, RZ, 0xc0, !PT ;  /* 0x0000001c03037812 */ /* 0x001fc800078ec0ff */
[----:B------:R-:W-:Y:S02]  /*541f0*/  LEA.HI R6, R3, 0x30, RZ, 0x1e ;  /* 0x0000003003067811 */ /* 0x000fe400078ff0ff */
[----:B------:R-:W0:Y:S03]  /*54200*/  S2R R3, SR_TID.X ;  /* 0x0000000000037919 */ /* 0x000e260000002100 */
[----:B------:R-:W-:Y:S02]  /*54210*/  IMAD.IADD R6, R4, 0x1, R6 ;  /* 0x0000000104067824 */ /* 0x000fe400078e0206 */
[----:B------:R-:W1:Y:S01]  /*54220*/  S2R R4, SR_CTAID.X ;  /* 0x0000000000047919 */ /* 0x000e620000002500 */
[----:B------:R-:W-:-:S05]  /*54230*/  IMAD.IADD R9, R28, 0x1, R9 ;  /* 0x000000011c097824 */ /* 0x000fca00078e0209 */
[----:B------:R-:W-:-:S04]  /*54240*/  ISETP.GT.U32.AND P4, PT, R0, R9, PT ;  /* 0x000000090000720c */ /* 0x000fc80003f84070 */
[C---:B------:R-:W-:Y:S02]  /*54250*/  ISETP.GT.U32.AND.EX P4, PT, R2.reuse, RZ, PT, P4 ;  /* 0x000000ff0200720c */ /* 0x040fe40003f84140 */
[----:B------:R-:W-:Y:S02]  /*54260*/  ISETP.GT.U32.AND.EX P0, PT, R2, RZ, PT, P0 ;  /* 0x000000ff0200720c */ /* 0x000fe40003f04100 */
[----:B0-----:R-:W-:-:S04]  /*54270*/  LOP3.LUT R3, R3, 0x1c, RZ, 0xc0, !PT ;  /* 0x0000001c03037812 */ /* 0x001fc800078ec0ff */
[----:B------:R-:W-:Y:S01]  /*54280*/  LEA.HI R3, R3, 0x28, RZ, 0x1e ;  /* 0x0000002803037811 */ /* 0x000fe200078ff0ff */
[----:B------:R-:W-:Y:S01]  /*54290*/  STL [R1+0x140], R16 ;  /* 0x0001401001007387 */ /* 0x000fe20000100800 */
[----:B------:R0:W-:Y:S01]  /*542a0*/  STL [R1+0x1ba8], R16 ;  /* 0x001ba81001007387 */ /* 0x0001e20000100800 */
[----:B------:R-:W-:Y:S02]  /*542b0*/  FSEL R29, R8, -INF , !P0 ;  /* 0xff800000081d7808 */ /* 0x000fe40004000000 */
[----:B0-----:R-:W0:Y:S01]  /*542c0*/  S2R R16, SR_TID.X ;  /* 0x0000000000107919 */ /* 0x001e220000002100 */
[C---:B------:R-:W-:Y:S02]  /*542d0*/  ISETP.GT.U32.AND.EX P1, PT, R2.reuse, RZ, PT, P1 ;  /* 0x000000ff0200720c */ /* 0x040fe40003f24110 */
[C---:B------:R-:W-:Y:S02]  /*542e0*/  ISETP.GT.U32.AND.EX P3, PT, R2.reuse, RZ, PT, P3 ;  /* 0x000000ff0200720c */ /* 0x040fe40003f64130 */
[----:B------:R-:W-:-:S02]  /*542f0*/  ISETP.GT.U32.AND.EX P2, PT, R2, RZ, PT, P2 ;  /* 0x000000ff0200720c */ /* 0x000fc40003f44120 */
[----:B--2---:R-:W-:Y:S01]  /*54300*/  FSEL R18, R18, -INF , !P4 ;  /* 0xff80000012127808 */ /* 0x004fe20006000000 */
[----:B------:R-:W-:Y:S01]  /*54310*/  ISETP.GT.U32.AND P4, PT, R0, R6, PT ;  /* 0x000000060000720c */ /* 0x000fe20003f84070 */
[----:B-1----:R-:W-:Y:S02]  /*54320*/  SHF.L.U32 R6, R4, 0x8, RZ ;  /* 0x0000000804067819 */ /* 0x002fe400000006ff */
[----:B------:R-:W2:Y:S02]  /*54330*/  LDL.LU R4, [R1] ;  /* 0x0000000001047983 */ /* 0x000ea40000300800 */
[----:B------:R-:W-:-:S04]  /*54340*/  IADD3 R3, R6, R3, RZ ;  /* 0x0000000306037210 */ /* 0x000fc80007ffe0ff */
[----:B------:R-:W-:Y:S02]  /*54350*/  ISETP.GT.U32.AND P0, PT, R0, R3, PT ;  /* 0x000000030000720c */ /* 0x000fe40003f04070 */
[----:B------:R-:W1:Y:S04]  /*54360*/  S2R R3, SR_CTAID.X ;  /* 0x0000000000037919 */ /* 0x000e680000002500 */
[----:B------:R-:W-:Y:S01]  /*54370*/  STL [R1+0x12c], R18 ;  /* 0x00012c1201007387 */ /* 0x000fe20000100800 */
[----:B------:R-:W-:Y:S02]  /*54380*/  STL [R1+0x1bac], R18 ;  /* 0x001bac1201007387 */ /* 0x000fe40000100800 */
[----:B------:R-:W2:Y:S02]  /*54390*/  LDL.LU R8, [R1+0x1bfc] ;  /* 0x001bfc0001087983 */ /* 0x000ea40000300800 */
[----:B------:R-:W2:Y:S01]  /*543a0*/  LDL.LU R6, [R1+0x30] ;  /* 0x0000300001067983 */ /* 0x000ea20000300800 */
[----:B----4-:R-:W-:-:S05]  /*543b0*/  FSEL R11, R11, -INF , !P1 ;  /* 0xff8000000b0b7808 */ /* 0x010fca0004800000 */
[----:B------:R0:W-:Y:S01]  /*543c0*/  STL [R1+0x120], R11 ;  /* 0x0001200b01007387 */ /* 0x0001e20000100800 */
[----:B-1----:R-:W-:Y:S01]  /*543d0*/  IMAD.SHL.U32 R3, R3, 0x100, RZ ;  /* 0x0000010003037824 */ /* 0x002fe200078e00ff */
[C---:B0-----:R-:W-:Y:S01]  /*543e0*/  LOP3.LUT R11, R16.reuse, 0x1c, RZ, 0xc0, !PT ;  /* 0x0000001c100b7812 */ /* 0x041fe200078ec0ff */
[----:B------:R-:W-:-:S04]  /*543f0*/  LOP3.LUT R16, R16, 0x1c, RZ, 0xc0, !PT ;  /* 0x0000001c10107812 */ /* 0x000fc800078ec0ff */
[----:B------:R-:W-:Y:S01]  /*54400*/  LEA.HI R18, R16, 0x20, RZ, 0x1e ;  /* 0x0000002010127811 */ /* 0x000fe200078ff0ff */
[----:B------:R-:W-:-:S03]  /*54410*/  LEA.HI R16, R11, 0x18, RZ, 0x1e ;  /* 0x000000180b107811 */ /* 0x000fc600078ff0ff */
[----:B------:R-:W-:Y:S01]  /*54420*/  IADD3 R18, R3, R18, RZ ;  /* 0x0000001203127210 */ /* 0x000fe20007ffe0ff */
[C---:B------:R-:W-:Y:S02]  /*54430*/  SHF.L.U32 R3, R17.reuse, 0x8, RZ ;  /* 0x0000000811037819 */ /* 0x040fe400000006ff */
[----:B------:R-:W-:Y:S02]  /*54440*/  IMAD.SHL.U32 R17, R17, 0x100, RZ ;  /* 0x0000010011117824 */ /* 0x000fe400078e00ff */
[----:B------:R-:W-:Y:S02]  /*54450*/  IADD3 R3, R3, R16, RZ ;  /* 0x0000001003037210 */ /* 0x000fe40007ffe0ff */
[----:B------:R-:W-:Y:S02]  /*54460*/  LEA.HI R11, R11, 0x10, RZ, 0x1e ;  /* 0x000000100b0b7811 */ /* 0x000fe400078ff0ff */
[C---:B------:R-:W-:Y:S02]  /*54470*/  ISETP.GT.U32.AND.EX P4, PT, R2.reuse, RZ, PT, P4 ;  /* 0x000000ff0200720c */ /* 0x040fe40003f84140 */
[----:B------:R-:W-:Y:S01]  /*54480*/  ISETP.GT.U32.AND.EX P0, PT, R2, RZ, PT, P0 ;  /* 0x000000ff0200720c */ /* 0x000fe20003f04100 */
[----:B------:R-:W-:Y:S01]  /*54490*/  STL [R1+0x124], R29 ;  /* 0x0001241d01007387 */ /* 0x000fe20000100800 */
[----:B------:R-:W-:Y:S01]  /*544a0*/  STL [R1+0x1bb0], R29 ;  /* 0x001bb01d01007387 */ /* 0x000fe20000100800 */
[----:B------:R-:W-:Y:S01]  /*544b0*/  FSEL R16, R5, -INF , !P3 ;  /* 0xff80000005107808 */ /* 0x000fe20005800000 */
[----:B------:R-:W-:Y:S01]  /*544c0*/  ISETP.GT.U32.AND P3, PT, R0, R3, PT ;  /* 0x000000030000720c */ /* 0x000fe20003f64070 */
[----:B------:R-:W-:Y:S01]  /*544d0*/  IADD3 R5, R17, R11, RZ ;  /* 0x0000000b11057210 */ /* 0x000fe20007ffe0ff */
[----:B------:R-:W-:-:S02]  /*544e0*/  FSEL R11, R12, -INF , !P2 ;  /* 0xff8000000c0b7808 */ /* 0x000fc40005000000 */
[----:B------:R0:W-:Y:S04]  /*544f0*/  STL [R1+0x118], R16 ;  /* 0x0001181001007387 */ /* 0x0001e80000100800 */
[----:B0-----:R-:W4:Y:S01]  /*54500*/  LDL.LU R16, [R1+0xf0] ;  /* 0x0000f00001107983 */ /* 0x001f220000300800 */
[----:B------:R-:W-:Y:S02]  /*54510*/  STL [R1+0x114], R11 ;  /* 0x0001140b01007387 */ /* 0x000fe40000100800 */
[----:B---3--:R-:W-:Y:S01]  /*54520*/  FMUL R3, R10, c[0x0][0x188] ;  /* 0x000062000a037a20 */ /* 0x008fe20000400000 */
[----:B------:R-:W-:-:S04]  /*54530*/  FSEL R10, R14, -INF , !P4 ;  /* 0xff8000000e0a7808 */ /* 0x000fc80006000000 */
[----:B------:R-:W-:Y:S01]  /*54540*/  FSEL R3, R3, -INF , !P0 ;  /* 0xff80000003037808 */ /* 0x000fe20004000000 */
[----:B------:R-:W-:Y:S04]  /*54550*/  STL [R1+0x10c], R10 ;  /* 0x00010c0a01007387 */ /* 0x000fe80000100800 */
[----:B------:R0:W-:Y:S04]  /*54560*/  STL [R1+0x108], R3 ;  /* 0x0001080301007387 */ /* 0x0001e80000100800 */
[----:B0-----:R-:W3:Y:S01]  /*54570*/  LDL.LU R3, [R1+0x38] ;  /* 0x0000380001037983 */ /* 0x001ee20000300800 */
[----:B------:R-:W-:-:S04]  /*54580*/  ISETP.GT.U32.AND P1, PT, R0, R18, PT ;  /* 0x000000120000720c */ /* 0x000fc80003f24070 */
[C---:B------:R-:W-:Y:S02]  /*54590*/  ISETP.GT.U32.AND.EX P1, PT, R2.reuse, RZ, PT, P1 ;  /* 0x000000ff0200720c */ /* 0x040fe40003f24110 */
[----:B------:R-:W-:Y:S01]  /*545a0*/  ISETP.GT.U32.AND.EX P3, PT, R2, RZ, PT, P3 ;  /* 0x000000ff0200720c */ /* 0x000fe20003f64130 */
[----:B--2---:R-:W-:-:S05]  /*545b0*/  FMUL R4, R4, c[0x0][0x188] ;  /* 0x0000620004047a20 */ /* 0x004fca0000400000 */
[----:B------:R-:W-:-:S05]  /*545c0*/  FSEL R4, R4, -INF , !P1 ;  /* 0xff80000004047808 */ /* 0x000fca0004800000 */
[----:B------:R0:W-:Y:S04]  /*545d0*/  STL [R1+0x104], R4 ;  /* 0x0001040401007387 */ /* 0x0001e80000100800 */
[----:B0-----:R-:W0:Y:S02]  /*545e0*/  S2R R4, SR_TID.X ;  /* 0x0000000000047919 */ /* 0x001e240000002100 */
[----:B0-----:R-:W-:-:S04]  /*545f0*/  LOP3.LUT R4, R4, 0x1c, RZ, 0xc0, !PT ;  /* 0x0000001c04047812 */ /* 0x001fc800078ec0ff */
[----:B------:R-:W-:-:S04]  /*54600*/  LEA.HI R4, R4, 0x78, RZ, 0x1e ;  /* 0x0000007804047811 */ /* 0x000fc800078ff0ff */
[----:B------:R-:W-:Y:S02]  /*54610*/  IADD3 R4, R28, R4, RZ ;  /* 0x000000041c047210 */ /* 0x000fe40007ffe0ff */
[----:B------:R-:W2:Y:S02]  /*54620*/  LDL.LU R28, [R1+0x1bf8] ;  /* 0x001bf800011c7983 */ /* 0x000ea40000300800 */
[----:B------:R-:W-:Y:S01]  /*54630*/  ISETP.GE.U32.AND P1, PT, R0, R4, PT ;  /* 0x000000040000720c */ /* 0x000fe20003f26070 */
[----:B------:R-:W-:Y:S02]  /*54640*/  FMUL R4, R6, c[0x0][0x188] ;  /* 0x0000620006047a20 */ /* 0x000fe40000400000 */
[----:B---3--:R-:W-:-:S05]  /*54650*/  FMUL R3, R3, c[0x0][0x188] ;  /* 0x0000620003037a20 */ /* 0x008fca0000400000 */
[----:B------:R-:W-:Y:S02]  /*54660*/  FSEL R6, R3, -INF , !P3 ;  /* 0xff80000003067808 */ /* 0x000fe40005800000 */
[----:B------:R-:W3:Y:S01]  /*54670*/  LDL.LU R3, [R1+0xf8] ;  /* 0x0000f80001037983 */ /* 0x000ee20000300800 */
[----:B------:R-:W-:Y:S02]  /*54680*/  ISETP.GT.U32.AND P2, PT, R0, R5, PT ;  /* 0x000000050000720c */ /* 0x000fe40003f44070 */
[----:B------:R-:W-:Y:S02]  /*54690*/  LEA.HI R19, R19, 0x8, RZ, 0x1e ;  /* 0x0000000813137811 */ /* 0x000fe400078ff0ff */
[----:B------:R-:W-:Y:S01]  /*546a0*/  ISETP.GT.U32.AND.EX P2, PT, R2, RZ, PT, P2 ;  /* 0x000000ff0200720c */ /* 0x000fe20003f44120 */
[----:B------:R-:W0:Y:S02]  /*546b0*/  S2R R18, SR_TID.X ;  /* 0x0000000000127919 */ /* 0x000e240000002100 */
[----:B------:R-:W-:-:S02]  /*546c0*/  IMAD.IADD R12, R17, 0x1, R19 ;  /* 0x00000001110c7824 */ /* 0x000fc400078e0213 */
[----:B------:R-:W1:Y:S01]  /*546d0*/  S2R R19, SR_CTAID.X ;  /* 0x0000000000137919 */ /* 0x000e620000002500 */
[----:B------:R-:W-:Y:S02]  /*546e0*/  FSEL R4, R4, -INF , !P2 ;  /* 0xff80000004047808 */ /* 0x000fe40005000000 */
[C---:B------:R-:W-:Y:S02]  /*546f0*/  ISETP.GE.U32.AND P3, PT, R0.reuse, R27, PT ;  /* 0x0000001b0000720c */ /* 0x040fe40003f66070 */
[----:B------:R-:W2:Y:S01]  /*54700*/  LDL.LU R27, [R1+0x1bf4] ;  /* 0x001bf400011b7983 */ /* 0x000ea20000300800 */
[----:B------:R-:W-:Y:S02]  /*54710*/  STL [R1+0x100], R6 ;  /* 0x0001000601007387 */ /* 0x000fe40000100800 */
[----:B------:R4:W-:Y:S02]  /*54720*/  STL [R1+0xf8], R4 ;  /* 0x0000f80401007387 */ /* 0x0009e40000100800 */
[----:B----4-:R-:W4:Y:S01]  /*54730*/  S2R R4, SR_CTAID.X ;  /* 0x0000000000047919 */ /* 0x010f220000002500 */
[----:B------:R-:W-:-:S02]  /*54740*/  ISETP.GT.U32.AND P4, PT, R0, R12, PT ;  /* 0x0000000c0000720c */ /* 0x000fc40003f84070 */
[----:B0-----:R-:W-:Y:S02]  /*54750*/  LOP3.LUT R29, R18, 0x1c, RZ, 0xc0, !PT ;  /* 0x0000001c121d7812 */ /* 0x001fe400078ec0ff */
[----:B-1----:R-:W-:-:S04]  /*54760*/  SHF.L.U32 R14, R19, 0x8, RZ ;  /* 0x00000008130e7819 */ /* 0x002fc800000006ff */
[C---:B------:R-:W-:Y:S01]  /*54770*/  LEA.HI R18, R29.reuse, R14, RZ, 0x1e ;  /* 0x0000000e1d127211 */ /* 0x040fe200078ff0ff */
[----:B------:R-:W-:Y:S01]  /*54780*/  LEA.HI R29, R29, 0x60, RZ, 0x1e ;  /* 0x000000601d1d7811 */ /* 0x000fe200078ff0ff */
[----:B------:R-:W-:Y:S02]  /*54790*/  ISETP.GT.U32.AND.EX P4, PT, R2, RZ, PT, P4 ;  /* 0x000000ff0200720c */ /* 0x000fe40003f84140 */
[----:B------:R-:W-:Y:S01]  /*547a0*/  ISETP.GT.U32.AND P0, PT, R0, R18, PT ;  /* 0x000000120000720c */ /* 0x000fe20003f04070 */
[----:B----4-:R-:W-:-:S03]  /*547b0*/  IMAD.SHL.U32 R4, R4, 0x100, RZ ;  /* 0x0000010004047824 */ /* 0x010fc600078e00ff */
[----:B------:R-:W-:Y:S02]  /*547c0*/  ISETP.GT.U32.AND.EX P0, PT, R2, RZ, PT, P0 ;  /* 0x000000ff0200720c */ /* 0x000fe40003f04100 */
[----:B------:R-:W-:Y:S01]  /*547d0*/  IADD3 R29, R4, R29, RZ ;  /* 0x0000001d041d7210 */ /* 0x000fe20007ffe0ff */
[----:B------:R-:W-:Y:S01]  /*547e0*/  FMUL R4, R16, c[0x0][0x188] ;  /* 0x0000620010047a20 */ /* 0x000fe20000400000 */
[----:B------:R-:W-:Y:S02]  /*547f0*/  ISETP.GE.U32.AND P2, PT, R0, R23, PT ;  /* 0x000000170000720c */ /* 0x000fe40003f46070 */
[----:B------:R-:W4:Y:S01]  /*54800*/  LDL.LU R23, [R1+0x1bf0] ;  /* 0x001bf00001177983 */ /* 0x000f220000300800 */
[----:B------:R-:W-:-:S04]  /*54810*/  ISETP.GE.U32.AND.EX P1, PT, R2, RZ, PT, P1 ;  /* 0x000000ff0200720c */ /* 0x000fc80003f26110 */
[----:B------:R-:W-:Y:S02]  /*54820*/  FSEL R7, R7, -INF , !P1 ;  /* 0xff80000007077808 */ /* 0x000fe40004800000 */
[C---:B------:R-:W-:Y:S02]  /*54830*/  ISETP.GE.U32.AND.EX P3, PT, R2.reuse, RZ, PT, P3 ;  /* 0x000000ff0200720c */ /* 0x040fe40003f66130 */
[----:B------:R-:W-:Y:S01]  /*54840*/  ISETP.GE.U32.AND.EX P2, PT, R2, RZ, PT, P2 ;  /* 0x000000ff0200720c */ /* 0x000fe20003f46120 */
[----:B------:R-:W-:Y:S02]  /*54850*/  FMUL R22, R22, c[0x0][0x188] ;  /* 0x0000620016167a20 */ /* 0x000fe40000400000 */
[----:B---3--:R-:W-:-:S05]  /*54860*/  FMUL R3, R3, c[0x0][0x188] ;  /* 0x0000620003037a20 */ /* 0x008fca0000400000 */
[----:B------:R-:W-:Y:S01]  /*54870*/  FSEL R16, R3, -INF , !P4 ;  /* 0xff80000003107808 */ /* 0x000fe20006000000 */
[----:B------:R-:W-:Y:S01]  /*54880*/  ISETP.GE.U32.AND P4, PT, R0, R29, PT ;  /* 0x0000001d0000720c */ /* 0x000fe20003f86070 */
[----:B------:R-:W-:Y:S01]  /*54890*/  FSEL R29, R4, -INF , !P0 ;  /* 0xff800000041d7808 */ /* 0x000fe20004000000 */
[----:B------:R-:W-:Y:S02]  /*548a0*/  ISETP.GE.U32.AND P0, PT, R0, R9, PT ;  /* 0x000000090000720c */ /* 0x000fe40003f06070 */
[----:B------:R-:W-:Y:S01]  /*548b0*/  STL [R1+0xe4], R16 ;  /* 0x0000e41001007387 */ /* 0x000fe20000100800 */
[----:B------:R-:W3:Y:S03]  /*548c0*/  LDL.LU R9, [R1+0xc] ;  /* 0x00000c0001097983 */ /* 0x000ee60000300800 */
[----:B------:R-:W0:Y:S04]  /*548d0*/  S2R R3, SR_TID.X ;  /* 0x0000000000037919 */ /* 0x000e280000002100 */
[----:B------:R-:W1:Y:S01]  /*548e0*/  S2R R4, SR_CTAID.X ;  /* 0x0000000000047919 */ /* 0x000e620000002500 */
[----:B0-----:R-:W-:-:S02]  /*548f0*/  LOP3.LUT R3, R3, 0x1c, RZ, 0xc0, !PT ;  /* 0x0000001c03037812 */ /* 0x001fc400078ec0ff */
[----:B-1----:R-:W-:Y:S02]  /*54900*/  SHF.L.U32 R4, R4, 0x8, RZ ;  /* 0x0000000804047819 */ /* 0x002fe400000006ff */
[----:B------:R-:W-:-:S05]  /*54910*/  LEA.HI R3, R3, 0x50, RZ, 0x1e ;  /* 0x0000005003037811 */ /* 0x000fca00078ff0ff */
[----:B------:R-:W-:-:S05]  /*54920*/  IMAD.IADD R3, R4, 0x1, R3 ;  /* 0x0000000104037824 */ /* 0x000fca00078e0203 */
[----:B------:R-:W-:Y:S02]  /*54930*/  ISETP.GE.U32.AND P1, PT, R0, R3, PT ;  /* 0x000000030000720c */ /* 0x000fe40003f26070 */
[----:B------:R-:W0:Y:S04]  /*54940*/  S2R R3, SR_CTAID.X ;  /* 0x0000000000037919 */ /* 0x000e280000002500 */
[----:B------:R-:W-:Y:S04]  /*54950*/  STL [R1+0xdc], R29 ;  /* 0x0000dc1d01007387 */ /* 0x000fe80000100800 */
[----:B------:R-:W1:Y:S01]  /*54960*/  S2R R4, SR_TID.X ;  /* 0x0000000000047919 */ /* 0x000e620000002100 */
[----:B------:R2:W-:Y:S02]  /*54970*/  STL [R1+0x158], R7 ;  /* 0x0001580701007387 */ /* 0x0005e40000100800 */
[----:B--2---:R-:W-:-:S05]  /*54980*/  FSEL R7, R13, -INF , !P3 ;  /* 0xff8000000d077808 */ /* 0x004fca0005800000 */
[----:B------:R0:W-:Y:S02]  /*54990*/  STL [R1+0x14c], R7 ;  /* 0x00014c0701007387 */ /* 0x0001e40000100800 */
[----:B0-----:R-:W-:Y:S02]  /*549a0*/  SHF.L.U32 R7, R3, 0x8, RZ ;  /* 0x0000000803077819 */ /* 0x001fe400000006ff */
[----:B------:R-:W0:Y:S01]  /*549b0*/  S2R R3, SR_CTAID.X ;  /* 0x0000000000037919 */ /* 0x000e220000002500 */
[----:B-1----:R-:W-:-:S04]  /*549c0*/  LOP3.LUT R13, R4, 0x1c, RZ, 0xc0, !PT ;  /* 0x0000001c040d7812 */ /* 0x002fc800078ec0ff */
[----:B------:R-:W-:-:S04]  /*549d0*/  LEA.HI R13, R13, 0x48, RZ, 0x1e ;  /* 0x000000480d0d7811 */ /* 0x000fc800078ff0ff */
[----:B------:R-:W-:Y:S01]  /*549e0*/  IADD3 R13, R7, R13, RZ ;  /* 0x0000000d070d7210 */ /* 0x000fe20007ffe0ff */
[----:B0-----:R-:W-:Y:S02]  /*549f0*/  IMAD.SHL.U32 R7, R3, 0x100, RZ ;  /* 0x0000010003077824 */ /* 0x001fe400078e00ff */
[----:B------:R-:W0:Y:S01]  /*54a00*/  S2R R3, SR_TID.X ;  /* 0x0000000000037919 */ /* 0x000e220000002100 */
[----:B------:R-:W-:-:S04]  /*54a10*/  LOP3.LUT R4, R4, 0x1c, RZ, 0xc0, !PT ;  /* 0x0000001c04047812 */ /* 0x000fc800078ec0ff */
[----:B------:R-:W-:-:S04]  /*54a20*/  LEA.HI R4, R4, 0x40, RZ, 0x1e ;  /* 0x0000004004047811 */ /* 0x000fc800078ff0ff */
[----:B------:R-:W-:Y:S01]  /*54a30*/  IADD3 R4, R7, R4, RZ ;  /* 0x0000000407047210 */ /* 0x000fe20007ffe0ff */
[----:B------:R-:W-:Y:S01]  /*54a40*/  FSEL R7, R21, -INF , !P2 ;  /* 0xff80000015077808 */ /* 0x000fe20005000000 */
[----:B------:R-:W-:Y:S01]  /*54a50*/  ISETP.GE.U32.AND.EX P4, PT, R2, RZ, PT, P4 ;  /* 0x000000ff0200720c */ /* 0x000fe20003f86140 */
[----:B------:R-:W2:Y:S01]  /*54a60*/  LDL.LU R21, [R1+0x1bec] ;  /* 0x001bec0001157983 */ /* 0x000ea20000300800 */
[----:B------:R-:W-:Y:S02]  /*54a70*/  ISETP.GE.U32.AND P2, PT, R0, R4, PT ;  /* 0x000000040000720c */ /* 0x000fe40003f46070 */
[----:B0-----:R-:W-:-:S04]  /*54a80*/  LOP3.LUT R3, R3, 0x1c, RZ, 0xc0, !PT ;  /* 0x0000001c03037812 */ /* 0x001fc800078ec0ff */
[----:B------:R-:W-:Y:S02]  /*54a90*/  LEA.HI R4, R3, 0x38, RZ, 0x1e ;  /* 0x0000003803047811 */ /* 0x000fe400078ff0ff */
[----:B------:R-:W0:Y:S02]  /*54aa0*/  S2R R3, SR_TID.X ;  /* 0x0000000000037919 */ /* 0x000e240000002100 */
[----:B------:R-:W-:Y:S01]  /*54ab0*/  IADD3 R4, R17, R4, RZ ;  /* 0x0000000411047210 */ /* 0x000fe20007ffe0ff */
[----:B------:R-:W-:-:S03]  /*54ac0*/  FSEL R17, R26, -INF , !P4 ;  /* 0xff8000001a117808 */ /* 0x000fc60006000000 */
[----:B------:R-:W-:Y:S02]  /*54ad0*/  ISETP.GE.U32.AND P4, PT, R0, R4, PT ;  /* 0x000000040000720c */ /* 0x000fe40003f86070 */
[----:B0-----:R-:W-:-:S04]  /*54ae0*/  LOP3.LUT R3, R3, 0x1c, RZ, 0xc0, !PT ;  /* 0x0000001c03037812 */ /* 0x001fc800078ec0ff */
[----:B------:R-:W-:Y:S02]  /*54af0*/  LEA.HI R4, R3, 0x30, RZ, 0x1e ;  /* 0x0000003003047811 */ /* 0x000fe400078ff0ff */
[----:B------:R-:W0:Y:S04]  /*54b00*/  S2R R3, SR_TID.X ;  /* 0x0000000000037919 */ /* 0x000e280000002100 */
[----:B------:R1:W-:Y:S01]  /*54b10*/  STL [R1+0x138], R7 ;  /* 0x0001380701007387 */ /* 0x0003e20000100800 */
[C---:B------:R-:W-:Y:S02]  /*54b20*/  ISETP.GE.U32.AND.EX P0, PT, R2.reuse, RZ, PT, P0 ;  /* 0x000000ff0200720c */ /* 0x040fe40003f06100 */
[----:B------:R-:W-:Y:S02]  /*54b30*/  ISETP.GE.U32.AND.EX P1, PT, R2, RZ, PT, P1 ;  /* 0x000000ff0200720c */ /* 0x000fe40003f26110 */
[----:B------:R-:W-:Y:S01]  /*54b40*/  ISETP.GE.U32.AND P3, PT, R0, R13, PT ;  /* 0x0000000d0000720c */ /* 0x000fe20003f66070 */
[----:B------:R-:W2:Y:S01]  /*54b50*/  LDL.LU R26, [R1+0x1be8] ;  /* 0x001be800011a7983 */ /* 0x000ea20000300800 */
[----:B-1----:R-:W-:Y:S01]  /*54b60*/  IMAD.SHL.U32 R7, R19, 0x100, RZ ;  /* 0x0000010013077824 */ /* 0x002fe200078e00ff */
[----:B------:R-:W-:-:S02]  /*54b70*/  FSEL R19, R24, -INF , !P0 ;  /* 0xff80000018137808 */ /* 0x000fc40004000000 */
[----:B------:R-:W2:Y:S02]  /*54b80*/  LDL.LU R24, [R1+0x1be4] ;  /* 0x001be40001187983 */ /* 0x000ea40000300800 */
[----:B------:R-:W-:-:S04]  /*54b90*/  IADD3 R4, R7, R4, RZ ;  /* 0x0000000407047210 */ /* 0x000fc80007ffe0ff */
[----:B------:R-:W-:Y:S02]  /*54ba0*/  ISETP.GE.U32.AND P0, PT, R0, R4, PT ;  /* 0x000000040000720c */ /* 0x000fe40003f06070 */
[----:B------:R-:W1:Y:S01]  /*54bb0*/  S2R R4, SR_TID.X ;  /* 0x0000000000047919 */ /* 0x000e620000002100 */
[----:B0-----:R-:W-:-:S04]  /*54bc0*/  LOP3.LUT R3, R3, 0x1c, RZ, 0xc0, !PT ;  /* 0x0000001c03037812 */ /* 0x001fc800078ec0ff */
[----:B------:R-:W-:Y:S02]  /*54bd0*/  LEA.HI R7, R3, 0x28, RZ, 0x1e ;  /* 0x0000002803077811 */ /* 0x000fe400078ff0ff */
[----:B------:R-:W0:Y:S02]  /*54be0*/  S2R R3, SR_CTAID.X ;  /* 0x0000000000037919 */ /* 0x000e240000002500 */
[----:B------:R-:W-:Y:S01]  /*54bf0*/  IADD3 R7, R14, R7, RZ ;  /* 0x000000070e077210 */ /* 0x000fe20007ffe0ff */
[----:B------:R-:W-:-:S03]  /*54c00*/  FSEL R14, R22, -INF , !P1 ;  /* 0xff800000160e7808 */ /* 0x000fc60004800000 */
[----:B------:R-:W-:Y:S01]  /*54c10*/  ISETP.GE.U32.AND P1, PT, R0, R7, PT ;  /* 0x000000070000720c */ /* 0x000fe20003f26070 */
[----:B------:R-:W-:Y:S01]  /*54c20*/  STL [R1+0x128], R17 ;  /* 0x0001281101007387 */ /* 0x000fe20000100800 */
[----:B------:R-:W-:Y:S02]  /*54c30*/  ISETP.GE.U32.AND.EX P3, PT, R2, RZ, PT, P3 ;  /* 0x000000ff0200720c */ /* 0x000fe40003f66130 */
[----:B-1----:R-:W-:-:S04]  /*54c40*/  LOP3.LUT R4, R4, 0x1c, RZ, 0xc0, !PT ;  /* 0x0000001c04047812 */ /* 0x002fc800078ec0ff */
[C---:B------:R-:W-:Y:S01]  /*54c50*/  LEA.HI R7, R4.reuse, 0x18, RZ, 0x1e ;  /* 0x0000001804077811 */ /* 0x040fe200078ff0ff */
[----:B------:R-:W-:Y:S02]  /*54c60*/  LEA.HI R4, R4, 0x20, RZ, 0x1e ;  /* 0x0000002004047811 */ /* 0x000fe400078ff0ff */
[----:B0-----:R-:W-:Y:S01]  /*54c70*/  IMAD.SHL.U32 R3, R3, 0x100, RZ ;  /* 0x0000010003037824 */ /* 0x001fe200078e00ff */
[----:B------:R-:W-:Y:S01]  /*54c80*/  STL [R1+0x1bb4], R17 ;  /* 0x001bb41101007387 */ /* 0x000fe20000100800 */
[----:B------:R-:W-:Y:S02]  /*54c90*/  STL [R1+0x110], R19 ;  /* 0x0001101301007387 */ /* 0x000fe40000100800 */
[----:B------:R-:W4:Y:S01]  /*54ca0*/  LDL.LU R22, [R1+0x1be0] ;  /* 0x001be00001167983 */ /* 0x000f220000300800 */
[C---:B------:R-:W-:Y:S01]  /*54cb0*/  IADD3 R4, R3.reuse, R4, RZ ;  /* 0x0000000403047210 */ /* 0x040fe20007ffe0ff */
[----:B------:R-:W-:Y:S01]  /*54cc0*/  IADD3 R3, R3, R7, RZ ;  /* 0x0000000703037210 */ /* 0x000fe20007ffe0ff */
[----:B------:R-:W-:Y:S01]  /*54cd0*/  STL [R1+0xf0], R14 ;  /* 0x0000f00e01007387 */ /* 0x000fe20000100800 */
[----:B------:R-:W-:-:S02]  /*54ce0*/  FSEL R7, R20, -INF , !P3 ;  /* 0xff80000014077808 */ /* 0x000fc40005800000 */
[----:B------:R-:W4:Y:S01]  /*54cf0*/  LDL.LU R20, [R1+0x1bdc] ;  /* 0x001bdc0001147983 */ /* 0x000f220000300800 */
[C---:B------:R-:W-:Y:S02]  /*54d00*/  ISETP.GE.U32.AND.EX P2, PT, R2.reuse, RZ, PT, P2 ;  /* 0x000000ff0200720c */ /* 0x040fe40003f46120 */
[----:B------:R-:W-:Y:S02]  /*54d10*/  ISETP.GE.U32.AND.EX P4, PT, R2, RZ, PT, P4 ;  /* 0x000000ff0200720c */ /* 0x000fe40003f86140 */
[----:B------:R-:W-:Y:S02]  /*54d20*/  ISETP.GE.U32.AND P3, PT, R0, R4, PT ;  /* 0x000000040000720c */ /* 0x000fe40003f66070 */
[----:B------:R-:W-:Y:S01]  /*54d30*/  FSEL R4, R8, -INF , !P2 ;  /* 0xff80000008047808 */ /* 0x000fe20005000000 */
[----:B------:R-:W-:Y:S01]  /*54d40*/  ISETP.GE.U32.AND P2, PT, R0, R3, PT ;  /* 0x000000030000720c */ /* 0x000fe20003f46070 */
[----:B------:R-:W-:Y:S01]  /*54d50*/  FSEL R3, R15, -INF , !P4 ;  /* 0xff8000000f037808 */ /* 0x000fe20006000000 */
[----:B------:R-:W-:Y:S01]  /*54d60*/  STL [R1+0xec], R7 ;  /* 0x0000ec0701007387 */ /* 0x000fe20000100800 */
[----:B------:R-:W4:Y:S02]  /*54d70*/  LDL.LU R8, [R1+0x1bd8] ;  /* 0x001bd80001087983 */ /* 0x000f240000300800 */
[----:B------:R-:W-:Y:S01]  /*54d80*/  STL [R1+0xe8], R4 ;  /* 0x0000e80401007387 */ /* 0x000fe20000100800 */
[----:B------:R3:W-:Y:S02]  /*54d90*/  STL [R1+0xe0], R3 ;  /* 0x0000e00301007387 */ /* 0x0007e40000100800 */
[----:B---3--:R-:W-:-:S02]  /*54da0*/  FMUL R3, R9, c[0x0][0x188] ;  /* 0x0000620009037a20 */ /* 0x008fc40000400000 */
[----:B------:R-:W3:Y:S01]  /*54db0*/  LDL.LU R9, [R1+0x4] ;  /* 0x0000040001097983 */ /* 0x000ee20000300800 */
[C---:B------:R-:W-:Y:S02]  /*54dc0*/  ISETP.GE.U32.AND.EX P0, PT, R2.reuse, RZ, PT, P0 ;  /* 0x000000ff0200720c */ /* 0x040fe40003f06100 */
[----:B------:R-:W-:Y:S02]  /*54dd0*/  ISETP.GE.U32.AND.EX P1, PT, R2, RZ, PT, P1 ;  /* 0x000000ff0200720c */ /* 0x000fe40003f26110 */
[C---:B------:R-:W-:Y:S02]  /*54de0*/  ISETP.GE.U32.AND P4, PT, R0.reuse, R5, PT ;  /* 0x000000050000720c */ /* 0x040fe40003f86070 */
[----:B------:R-:W-:Y:S02]  /*54df0*/  FSEL R4, R25, -INF , !P0 ;  /* 0xff80000019047808 */ /* 0x000fe40004000000 */
[----:B------:R-:W-:Y:S01]  /*54e00*/  FSEL R3, R3, -INF , !P1 ;  /* 0xff80000003037808 */ /* 0x000fe20004800000 */
[C---:B------:R-:W-:Y:S01]  /*54e10*/  ISETP.GE.U32.AND P0, PT, R0.reuse, R12, PT ;  /* 0x0000000c0000720c */ /* 0x040fe20003f06070 */
[----:B------:R-:W-:Y:S01]  /*54e20*/  ISETP.GE.U32.AND P1, PT, R0, R18, PT ;  /* 0x000000120000720c */ /* 0x000fe20003f26070 */
[----:B------:R-:W-:-:S04]  /*54e30*/  LOP3.LUT R0, R27, 0xf, RZ, 0xc0, !PT ;  /* 0x0000000f1b007812 */ /* 0x000fc800078ec0ff */
[----:B------:R-:W-:Y:S02]  /*54e40*/  LEA R0, R28, R0, 0x4 ;  /* 0x000000001c007211 */ /* 0x000fe400078e20ff */
[C---:B------:R-:W-:Y:S02]  /*54e50*/  ISETP.GE.U32.AND.EX P3, PT, R2.reuse, RZ, PT, P3 ;  /* 0x000000ff0200720c */ /* 0x040fe40003f66130 */
[C---:B------:R-:W-:Y:S02]  /*54e60*/  ISETP.GE.U32.AND.EX P2, PT, R2.reuse, RZ, PT, P2 ;  /* 0x000000ff0200720c */ /* 0x040fe40003f46120 */
[C---:B------:R-:W-:Y:S02]  /*54e70*/  ISETP.GE.U32.AND.EX P4, PT, R2.reuse, RZ, PT, P4 ;  /* 0x000000ff0200720c */ /* 0x040fe40003f86140 */
[C---:B------:R-:W-:Y:S02]  /*54e80*/  ISETP.GE.U32.AND.EX P0, PT, R2.reuse, RZ, PT, P0 ;  /* 0x000000ff0200720c */ /* 0x040fe40003f06100 */
[----:B------:R-:W-:-:S02]  /*54e90*/  ISETP.GE.U32.AND.EX P1, PT, R2, RZ, PT, P1 ;  /* 0x000000ff0200720c */ /* 0x000fc40003f26110 */
[----:B--2---:R-:W-:Y:S02]  /*54ea0*/  LOP3.LUT R5, R24, 0xf, RZ, 0xc0, !PT ;  /* 0x0000000f18057812 */ /* 0x004fe400078ec0ff */
[----:B------:R-:W2:Y:S01]  /*54eb0*/  LDL.LU R24, [R1+0x1bd4] ;  /* 0x001bd40001187983 */ /* 0x000ea20000300800 */
[----:B------:R-:W2:Y:S02]  /*54ec0*/  LDL.LU R25, [R1+0x1bd0] ;  /* 0x001bd00001197983 */ /* 0x000ea40000300800 */
[----:B------:R0:W-:Y:S02]  /*54ed0*/  STL [R1+0xd4], R4 ;  /* 0x0000d40401007387 */ /* 0x0001e40000100800 */
[----:B------:R-:W-:Y:S01]  /*54ee0*/  IMAD R5, R26, 0x10, R5 ;  /* 0x000000101a057824 */ /* 0x000fe200078e0205 */
[----:B------:R1:W-:Y:S01]  /*54ef0*/  STL [R1+0xd0], R3 ;  /* 0x0000d00301007387 */ /* 0x0003e20000100800 */
[----:B------:R-:W2:Y:S02]  /*54f00*/  LDL.LU R26, [R1+0x1bcc] ;  /* 0x001bcc00011a7983 */ /* 0x000ea40000300800 */
[----:B------:R-:W2:Y:S02]  /*54f10*/  LDL.LU R27, [R1+0x1bc8] ;  /* 0x001bc800011b7983 */ /* 0x000ea40000300800 */
[----:B0-----:R-:W-:-:S05]  /*54f20*/  IMAD.SHL.U32 R4, R21, 0x100, RZ ;  /* 0x0000010015047824 */ /* 0x001fca00078e00ff */
[----:B------:R-:W-:-:S04]  /*54f30*/  LOP3.LUT R4, R4, 0xf00, RZ, 0xe2, !PT ;  /* 0x00000f0004047812 */ /* 0x000fc800078ee2ff */
[----:B----4-:R-:W-:Y:S02]  /*54f40*/  LEA R4, R23, R4, 0xc ;  /* 0x0000000417047211 */ /* 0x010fe400078e60ff */
[----:B-1----:R-:W-:Y:S02]  /*54f50*/  SHF.L.U32 R3, R20, 0x8, RZ ;  /* 0x0000000814037819 */ /* 0x002fe400000006ff */
[----:B------:R-:W4:Y:S01]  /*54f60*/  LDL.LU R20, [R1+0x1bc4] ;  /* 0x001bc40001147983 */ /* 0x000f220000300800 */
[----:B------:R-:W2:Y:S02]  /*54f70*/  LDL.LU R15, [R1+0x34] ;  /* 0x00003400010f7983 */ /* 0x000ea40000300800 */
[----:B------:R-:W2:Y:S02]  /*54f80*/  LDL.LU R28, [R1+0x3c] ;  /* 0x00003c00011c7983 */ /* 0x000ea40000300800 */
[----:B------:R-:W4:Y:S01]  /*54f90*/  LDL.LU R21, [R1+0x1bc0] ;  /* 0x001bc00001157983 */ /* 0x000f220000300800 */
[----:B------:R-:W-:Y:S01]  /*54fa0*/  LOP3.LUT R3, R3, 0xf00, RZ, 0xe2, !PT ;  /* 0x00000f0003037812 */ /* 0x000fe200078ee2ff */
[----:B------:R-:W4:Y:S03]  /*54fb0*/  LDL.LU R17, [R1+0xf4] ;  /* 0x0000f40001117983 */ /* 0x000f260000300800 */
[----:B------:R-:W-:-:S02]  /*54fc0*/  LEA R3, R22, R3, 0xc ;  /* 0x0000000316037211 */ /* 0x000fc400078e60ff */
[----:B------:R-:W4:Y:S01]  /*54fd0*/  LDL.LU R22, [R1+0x1bbc] ;  /* 0x001bbc0001167983 */ /* 0x000f220000300800 */
[----:B------:R-:W4:Y:S02]  /*54fe0*/  LDL.LU R18, [R1+0xfc] ;  /* 0x0000fc0001127983 */ /* 0x000f240000300800 */
[----:B------:R-:W4:Y:S02]  /*54ff0*/  LDL.LU R23, [R1+0x1bb8] ;  /* 0x001bb80001177983 */ /* 0x000f240000300800 */
[----:B------:R-:W4:Y:S01]  /*55000*/  LDL.LU R13, [R1+0xa0] ;  /* 0x0000a000010d7983 */ /* 0x000f220000300800 */
[----:B------:R-:W4:Y:S01]  /*55010*/  LDL.LU R12, [R1+0xa8] ;  /* 0x0000a800010c7983 */ /* 0x000f220000300800 */
[----:B---3--:R-:W-:-:S03]  /*55020*/  FMUL R2, R9, c[0x0][0x188] ;  /* 0x0000620009027a20 */ /* 0x008fc60000400000 */
[----:B------:R-:W3:Y:S01]  /*55030*/  LDL.LU R9, [R1+0x10] ;  /* 0x0000100001097983 */ /* 0x000ee20000300800 */
[----:B------:R-:W3:Y:S01]  /*55040*/  LDL.LU R7, [R1+0x18] ;  /* 0x0000180001077983 */ /* 0x000ee20000300800 */
[----:B------:R-:W-:Y:S02]  /*55050*/  FSEL R2, R2, -INF , !P3 ;  /* 0xff80000002027808 */ /* 0x000fe40005800000 */
[----:B------:R-:W-:-:S03]  /*55060*/  LOP3.LUT R5, R5, 0xff, RZ, 0xc0, !PT ;  /* 0x000000ff05057812 */ /* 0x000fc600078ec0ff */
[----:B------:R2:W-:Y:S02]  /*55070*/  STL [R1+0xc0], R2 ;  /* 0x0000c00201007387 */ /* 0x0005e40000100800 */
[----:B------:R-:W-:Y:S01]  /*55080*/  IMAD.IADD R3, R3, 0x1, R5 ;  /* 0x0000000103037824 */ /* 0x000fe200078e0205 */
[----:B------:R-:W-:-:S04]  /*55090*/  LOP3.LUT R0, R0, 0xff, RZ, 0xc0, !PT ;  /* 0x000000ff00007812 */ /* 0x000fc800078ec0ff */
[----:B------:R-:W-:Y:S02]  /*550a0*/  LOP3.LUT R3, R3, 0xffff, RZ, 0xc0, !PT ;  /* 0x0000ffff03037812 */ /* 0x000fe400078ec0ff */
[----:B------:R-:W-:Y:S02]  /*550b0*/  IADD3 R0, R4, R0, RZ ;  /* 0x0000000004007210 */ /* 0x000fe40007ffe0ff */
[----:B------:R-:W-:-:S04]  /*550c0*/  SHF.R.U32.HI R4, RZ, 0xf, R3 ;  /* 0x0000000fff047819 */ /* 0x000fc80000011603 */
[----:B------:R-:W-:Y:S01]  /*550d0*/  LOP3.LUT P3, RZ, R4, 0x1, RZ, 0xc0, !PT ;  /* 0x0000000104ff7812 */ /* 0x000fe2000786c0ff */
[----:B------:R-:W-:Y:S02]  /*550e0*/  SHF.R.U32.HI R4, RZ, 0xe, R3 ;  /* 0x0000000eff047819 */ /* 0x000fe40000011603 */
[----:B--2---:R-:W-:-:S05]  /*550f0*/  FMUL R2, R28, c[0x0][0x188] ;  /* 0x000062001c027a20 */ /* 0x004fca0000400000 */
[----:B------:R-:W-:Y:S01]  /*55100*/  FSEL R5, R2, -INF , !P2 ;  /* 0xff80000002057808 */ /* 0x000fe20005000000 */
[----:B------:R-:W-:-:S04]  /*55110*/  FMUL R2, R15, c[0x0][0x188] ;  /* 0x000062000f027a20 */ /* 0x000fc80000400000 */
[----:B------:R0:W-:Y:S02]  /*55120*/  STL [R1+0xbc], R5 ;  /* 0x0000bc0501007387 */ /* 0x0001e40000100800 */
[----:B0-----:R-:W-:Y:S01]  /*55130*/  FSEL R5, R2, -INF , !P4 ;  /* 0xff80000002057808 */ /* 0x001fe20006000000 */
[----:B----4-:R-:W-:-:S05]  /*55140*/  FMUL R2, R17, c[0x0][0x188] ;  /* 0x0000620011027a20 */ /* 0x010fca0000400000 */
[----:B------:R-:W-:Y:S01]  /*55150*/  FSEL R17, R2, -INF , !P1 ;  /* 0xff80000002117808 */ /* 0x000fe20004800000 */
[----:B------:R-:W-:-:S05]  /*55160*/  FMUL R2, R18, c[0x0][0x188] ;  /* 0x0000620012027a20 */ /* 0x000fca0000400000 */
[----:B------:R-:W-:Y:S01]  /*55170*/  FSEL R18, R2, -INF , !P0 ;  /* 0xff80000002127808 */ /* 0x000fe20004000000 */
[----:B------:R-:W-:Y:S01]  /*55180*/  FMUL R2, R13, c[0x0][0x188] ;  /* 0x000062000d027a20 */ /* 0x000fe20000400000 */
[----:B------:R0:W-:Y:S01]  /*55190*/  STL [R1+0xb8], R5 ;  /* 0x0000b80501007387 */ /* 0x0001e20000100800 */
[----:B------:R-:W-:Y:S02]  /*551a0*/  STL [R1+0xb4], R17 ;  /* 0x0000b41101007387 */ /* 0x000fe40000100800 */
[----:B------:R-:W-:Y:S01]  /*551b0*/  STL [R1+0xb0], R18 ;  /* 0x0000b01201007387 */ /* 0x000fe20000100800 */
[----:B0-----:R-:W-:Y:S01]  /*551c0*/  FSEL R5, R2, -INF , !P3 ;  /* 0xff80000002057808 */ /* 0x001fe20005800000 */
[----:B------:R-:W-:-:S04]  /*551d0*/  FMUL R2, R12, c[0x0][0x188] ;  /* 0x000062000c027a20 */ /* 0x000fc80000400000 */
[----:B------:R-:W-:Y:S01]  /*551e0*/  STL [R1+0xd8], R5 ;  /* 0x0000d80501007387 */ /* 0x000fe20000100800 */
[----:B------:R-:W2:Y:S01]  /*551f0*/  LDL.LU R12, [R1+0x1a0] ;  /* 0x0001a000010c7983 */ /* 0x000ea20000300800 */
[----:B------:R-:W-:-:S04]  /*55200*/  LOP3.LUT P2, RZ, R4, 0x1, RZ, 0xc0, !PT ;  /* 0x0000000104ff7812 */ /* 0x000fc8000784c0ff */
[----:B------:R-:W-:-:S05]  /*55210*/  FSEL R2, R2, -INF , !P2 ;  /* 0xff80000002027808 */ /* 0x000fca0005000000 */
[----:B------:R3:W-:Y:S02]  /*55220*/  STL [R1+0xcc], R2 ;  /* 0x0000cc0201007387 */ /* 0x0007e40000100800 */
[----:B---3--:R-:W-:Y:S02]  /*55230*/  FMUL R2, R9, c[0x0][0x188] ;  /* 0x0000620009027a20 */ /* 0x008fe40000400000 */
[----:B------:R-:W3:Y:S01]  /*55240*/  LDL.LU R9, [R1+0x1a8] ;  /* 0x0001a80001097983 */ /* 0x000ee20000300800 */
[----:B------:R-:W-:-:S04]  /*55250*/  SHF.R.U32.HI R4, RZ, 0xd, R3 ;  /* 0x0000000dff047819 */ /* 0x000fc80000011603 */
[----:B------:R-:W-:Y:S01]  /*55260*/  LOP3.LUT P4, RZ, R4, 0x1, RZ, 0xc0, !PT ;  /* 0x0000000104ff7812 */ /* 0x000fe2000788c0ff */
[----:B------:R-:W-:-:S03]  /*55270*/  SHF.R.U32.HI R4, RZ, 0xc, R3 ;  /* 0x0000000cff047819 */ /* 0x000fc60000011603 */
[----:B------:R-:W-:Y:S02]  /*55280*/  FSEL R2, R2, -INF , !P4 ;  /* 0xff80000002027808 */ /* 0x000fe40006000000 */
[----:B------:R-:W-:-:S03]  /*55290*/  LOP3.LUT P1, RZ, R4, 0x1, RZ, 0xc0, !PT ;  /* 0x0000000104ff7812 */ /* 0x000fc6000782c0ff */
[----:B------:R0:W-:Y:S01]  /*552a0*/  STL [R1+0x11c], R2 ;  /* 0x00011c0201007387 */ /* 0x0001e20000100800 */
[----:B------:R-:W-:Y:S01]  /*552b0*/  SHF.R.U32.HI R4, RZ, 0xb, R3 ;  /* 0x0000000bff047819 */ /* 0x000fe20000011603 */
[----:B0-----:R-:W-:-:S03]  /*552c0*/  FMUL R2, R7, c[0x0][0x188] ;  /* 0x0000620007027a20 */ /* 0x001fc60000400000 */
[----:B------:R-:W-:Y:S02]  /*552d0*/  LOP3.LUT P0, RZ, R4, 0x1, RZ, 0xc0, !PT ;  /* 0x0000000104ff7812 */ /* 0x000fe4000780c0ff */
[----:B------:R-:W-:Y:S01]  /*552e0*/  FSEL R5, R2, -INF , !P1 ;  /* 0xff80000002057808 */ /* 0x000fe20004800000 */
[----:B------:R-:W-:Y:S01]  /*552f0*/  FMUL R2, R20, c[0x0][0x188] ;  /* 0x0000620014027a20 */ /* 0x000fe20000400000 */
[----:B------:R-:W-:-:S04]  /*55300*/  SHF.R.U32.HI R4, RZ, 0xa, R3 ;  /* 0x0000000aff047819 */ /* 0x000fc80000011603 */
[----:B------:R-:W-:Y:S01]  /*55310*/  FSEL R2, R2, -INF , !P0 ;  /* 0xff80000002027808 */ /* 0x000fe20004000000 */
[----:B------:R0:W-:Y:S01]  /*55320*/  STL [R1+0x130], R5 ;  /* 0x0001300501007387 */ /* 0x0001e20000100800 */
[----:B------:R-:W4:Y:S01]  /*55330*/  LDL.LU R20, [R1+0x160] ;  /* 0x0001600001147983 */ /* 0x000f220000300800 */
[----:B------:R-:W-:Y:S02]  /*55340*/  LOP3.LUT P3, RZ, R4, 0x1, RZ, 0xc0, !PT ;  /* 0x0000000104ff7812 */ /* 0x000fe4000786c0ff */
[----:B0-----:R-:W4:Y:S01]  /*55350*/  LDL.LU R5, [R1+0x168] ;  /* 0x0001680001057983 */ /* 0x001f220000300800 */
[----:B------:R0:W-:Y:S01]  /*55360*/  STL [R1+0x134], R2 ;  /* 0x0001340201007387 */ /* 0x0001e20000100800 */
[----:B------:R-:W-:Y:S01]  /*55370*/  SHF.R.U32.HI R4, RZ, 0x9, R3 ;  /* 0x00000009ff047819 */ /* 0x000fe20000011603 */
[----:B------:R-:W4:Y:S02]  /*55380*/  LDL.LU R28, [R1+0x40] ;  /* 0x00004000011c7983 */ /* 0x000f240000300800 */
[----:B0-----:R-:W-:-:S05]  /*55390*/  FMUL R2, R22, c[0x0][0x188] ;  /* 0x0000620016027a20 */ /* 0x001fca0000400000 */
[----:B------:R-:W-:Y:S02]  /*553a0*/  FSEL R2, R2, -INF , !P3 ;  /* 0xff80000002027808 */ /* 0x000fe40005800000 */
[----:B------:R-:W-:-:S03]  /*553b0*/  LOP3.LUT P2, RZ, R4, 0x1, RZ, 0xc0, !PT ;  /* 0x0000000104ff7812 */ /* 0x000fc6000784c0ff */
        /* <DEDUP_REMOVED lines=12> */
[----:B------:R2:W-:Y:S02]  /*55480*/  STL [R1+0x150], R2 ;  /* 0x0001500201007387 */ /* 0x0005e40000100800 */
[----:B--2---:R-:W-:-:S05]  /*55490*/  FMUL R2, R12, c[0x0][0x188] ;  /* 0x000062000c027a20 */ /* 0x004fca0000400000 */
[----:B------:R-:W-:-:S05]  /*554a0*/  FSEL R7, R2, -INF , !P1 ;  /* 0xff80000002077808 */ /* 0x000fca0004800000 */
[----:B------:R0:W-:Y:S04]  /*554b0*/  STL [R1+0x144], R7 ;  /* 0x0001440701007387 */ /* 0x0001e80000100800 */
[----:B0-----:R-:W2:Y:S01]  /*554c0*/  LDL.LU R7, [R1+0xac] ;  /* 0x0000ac0001077983 */ /* 0x001ea20000300800 */
[----:B------:R-:W2:Y:S02]  /*554d0*/  LDL.LU R12, [R1+0x14] ;  /* 0x00001400010c7983 */ /* 0x000ea40000300800 */
[----:B---3--:R-:W-:Y:S02]  /*554e0*/  FMUL R2, R9, c[0x0][0x188] ;  /* 0x0000620009027a20 */ /* 0x008fe40000400000 */
[----:B------:R-:W3:Y:S01]  /*554f0*/  LDL.LU R9, [R1+0x1c] ;  /* 0x00001c0001097983 */ /* 0x000ee20000300800 */
[----:B------:R-:W-:-:S04]  /*55500*/  SHF.R.U32.HI R4, RZ, 0x6, R3 ;  /* 0x00000006ff047819 */ /* 0x000fc80000011603 */
[----:B------:R-:W-:Y:S01]  /*55510*/  LOP3.LUT P0, RZ, R4, 0x1, RZ, 0xc0, !PT ;  /* 0x0000000104ff7812 */ /* 0x000fe2000780c0ff */
[----:B------:R-:W-:-:S04]  /*55520*/  SHF.R.U32.HI R4, RZ, 0x5, R3 ;  /* 0x00000005ff047819 */ /* 0x000fc80000011603 */
[----:B------:R-:W-:Y:S01]  /*55530*/  LOP3.LUT P3, RZ, R4, 0x1, RZ, 0xc0, !PT ;  /* 0x0000000104ff7812 */ /* 0x000fe2000786c0ff */
[----:B------:R-:W-:Y:S01]  /*55540*/  SHF.R.U32.HI R4, RZ, 0x4, R3 ;  /* 0x00000004ff047819 */ /* 0x000fe20000011603 */
[----:B------:R-:W-:-:S03]  /*55550*/  FSEL R2, R2, -INF , !P0 ;  /* 0xff80000002027808 */ /* 0x000fc60004000000 */
[----:B------:R-:W-:Y:S01]  /*55560*/  LOP3.LUT P2, RZ, R4, 0x1, RZ, 0xc0, !PT ;  /* 0x0000000104ff7812 */ /* 0x000fe2000784c0ff */
[--C-:B------:R-:W-:Y:S01]  /*55570*/  SHF.R.U32.HI R4, RZ, 0x3, R3.reuse ;  /* 0x00000003ff047819 */ /* 0x100fe20000011603 */
[----:B------:R4:W-:Y:S03]  /*55580*/  STL [R1+0x15c], R2 ;  /* 0x00015c0201007387 */ /* 0x0009e60000100800 */
[----:B------:R-:W-:Y:S01]  /*55590*/  LOP3.LUT P4, RZ, R4, 0x1, RZ, 0xc0, !PT ;  /* 0x0000000104ff7812 */ /* 0x000fe2000788c0ff */
[--C-:B------:R-:W-:Y:S01]  /*555a0*/  SHF.R.U32.HI R4, RZ, 0x2, R3.reuse ;  /* 0x00000002ff047819 */ /* 0x100fe20000011603 */
[----:B------:R-:W-:Y:S02]  /*555b0*/  SHF.R.U32.HI R3, RZ, 0x1, R3 ;  /* 0x00000001ff037819 */ /* 0x000fe40000011603 */
[----:B------:R-:W-:Y:S02]  /*555c0*/  LOP3.LUT R0, R0, 0xffff, RZ, 0xc0, !PT ;  /* 0x0000ffff00007812 */ /* 0x000fe400078ec0ff */
[----:B------:R-:W-:-:S02]  /*555d0*/  LOP3.LUT P1, RZ, R4, 0x1, RZ, 0xc0, !PT ;  /* 0x0000000104ff7812 */ /* 0x000fc4000782c0ff */
[----:B------:R-:W-:Y:S01]  /*555e0*/  LOP3.LUT P0, RZ, R3, 0x1, RZ, 0xc0, !PT ;  /* 0x0000000103ff7812 */ /* 0x000fe2000780c0ff */
[----:B------:R-:W-:Y:S02]  /*555f0*/  SHF.R.U32.HI R3, RZ, 0xf, R0 ;  /* 0x0000000fff037819 */ /* 0x000fe40000011600 */
[----:B----4-:R-:W-:-:S05]  /*55600*/  FMUL R2, R20, c[0x0][0x188] ;  /* 0x0000620014027a20 */ /* 0x010fca0000400000 */
[----:B------:R-:W-:Y:S01]  /*55610*/  FSEL R4, R2, -INF , !P3 ;  /* 0xff80000002047808 */ /* 0x000fe20005800000 */
[----:B------:R-:W-:Y:S01]  /*55620*/  FMUL R2, R5, c[0x0][0x188] ;  /* 0x0000620005027a20 */ /* 0x000fe20000400000 */
[----:B------:R-:W-:-:S03]  /*55630*/  LOP3.LUT P3, RZ, R3, 0x1, RZ, 0xc0, !PT ;  /* 0x0000000103ff7812 */ /* 0x000fc6000786c0ff */
[----:B------:R0:W-:Y:S01]  /*55640*/  STL [R1+0x160], R4 ;  /* 0x0001600401007387 */ /* 0x0001e20000100800 */
[--C-:B------:R-:W-:Y:S02]  /*55650*/  SHF.R.U32.HI R3, RZ, 0xe, R0.reuse ;  /* 0x0000000eff037819 */ /* 0x100fe40000011600 */
[----:B0-----:R-:W-:Y:S01]  /*55660*/  FSEL R4, R2, -INF , !P2 ;  /* 0xff80000002047808 */ /* 0x001fe20005000000 */
[----:B------:R-:W-:Y:S01]  /*55670*/  FMUL R2, R28, c[0x0][0x188] ;  /* 0x000062001c027a20 */ /* 0x000fe20000400000 */
[----:B------:R-:W-:Y:S01]  /*55680*/  LOP3.LUT P2, RZ, R3, 0x1, RZ, 0xc0, !PT ;  /* 0x0000000103ff7812 */ /* 0x000fe2000784c0ff */
[--C-:B------:R-:W-:Y:S02]  /*55690*/  SHF.R.U32.HI R3, RZ, 0xd, R0.reuse ;  /* 0x0000000dff037819 */ /* 0x100fe40000011600 */
[----:B------:R0:W-:Y:S02]  /*556a0*/  STL [R1+0x168], R4 ;  /* 0x0001680401007387 */ /* 0x0001e40000100800 */
[----:B0-----:R-:W-:Y:S01]  /*556b0*/  FSEL R4, R2, -INF , !P4 ;  /* 0xff80000002047808 */ /* 0x001fe20006000000 */
[----:B------:R-:W-:Y:S01]  /*556c0*/  FMUL R2, R15, c[0x0][0x188] ;  /* 0x000062000f027a20 */ /* 0x000fe20000400000 */
[----:B------:R-:W-:Y:S01]  /*556d0*/  LOP3.LUT P4, RZ, R3, 0x1, RZ, 0xc0, !PT ;  /* 0x0000000103ff7812 */ /* 0x000fe2000788c0ff */
[----:B------:R-:W-:-:S02]  /*556e0*/  SHF.R.U32.HI R3, RZ, 0xc, R0 ;  /* 0x0000000cff037819 */ /* 0x000fc40000011600 */
[----:B------:R0:W-:Y:S02]  /*556f0*/  STL [R1+0x178], R4 ;  /* 0x0001780401007387 */ /* 0x0001e40000100800 */
[----:B0-----:R-:W-:Y:S01]  /*55700*/  FSEL R4, R2, -INF , !P1 ;  /* 0xff80000002047808 */ /* 0x001fe20004800000 */
[----:B------:R-:W-:Y:S01]  /*55710*/  FMUL R2, R8, c[0x0][0x188] ;  /* 0x0000620008027a20 */ /* 0x000fe20000400000 */
[----:B------:R-:W-:Y:S01]  /*55720*/  LOP3.LUT P1, RZ, R3, 0x1, RZ, 0xc0, !PT ;  /* 0x0000000103ff7812 */ /* 0x000fe2000782c0ff */
[----:B------:R-:W-:-:S03]  /*55730*/  SHF.R.U32.HI R3, RZ, 0xb, R0 ;  /* 0x0000000bff037819 */ /* 0x000fc60000011600 */
[----:B------:R-:W-:Y:S01]  /*55740*/  FSEL R2, R2, -INF , !P0 ;  /* 0xff80000002027808 */ /* 0x000fe20004000000 */
[----:B------:R-:W-:Y:S02]  /*55750*/  LOP3.LUT P0, RZ, R3, 0x1, RZ, 0xc0, !PT ;  /* 0x0000000103ff7812 */ /* 0x000fe4000780c0ff */
[----:B------:R-:W-:Y:S01]  /*55760*/  FMUL R3, R13, c[0x0][0x188] ;  /* 0x000062000d037a20 */ /* 0x000fe20000400000 */
[----:B------:R0:W-:Y:S01]  /*55770*/  STL [R1+0x17c], R4 ;  /* 0x00017c0401007387 */ /* 0x0001e20000100800 */
[----:B------:R-:W-:Y:S03]  /*55780*/  STL [R1+0x180], R2 ;  /* 0x0001800201007387 */ /* 0x000fe60000100800 */
[----:B0-----:R-:W-:-:S05]  /*55790*/  FSEL R4, R3, -INF , P3 ;  /* 0xff80000003047808 */ /* 0x001fca0001800000 */
[----:B------:R0:W-:Y:S01]  /*557a0*/  STL [R1+0x9c], R4 ;  /* 0x00009c0401007387 */ /* 0x0001e20000100800 */
[----:B--2---:R-:W-:-:S05]  /*557b0*/  FMUL R3, R7, c[0x0][0x188] ;  /* 0x0000620007037a20 */ /* 0x004fca0000400000 */
[----:B0-----:R-:W-:Y:S01]  /*557c0*/  FSEL R4, R3, -INF , P2 ;  /* 0xff80000003047808 */ /* 0x001fe20001000000 */
[----:B------:R-:W-:-:S04]  /*557d0*/  FMUL R3, R12, c[0x0][0x188] ;  /* 0x000062000c037a20 */ /* 0x000fc80000400000 */
[----:B------:R0:W-:Y:S02]  /*557e0*/  STL [R1+0xa4], R4 ;  /* 0x0000a40401007387 */ /* 0x0001e40000100800 */
[----:B0-----:R-:W-:Y:S01]  /*557f0*/  FSEL R4, R3, -INF , P4 ;  /* 0xff80000003047808 */ /* 0x001fe20002000000 */
[----:B---3--:R-:W-:-:S04]  /*55800*/  FMUL R3, R9, c[0x0][0x188] ;  /* 0x0000620009037a20 */ /* 0x008fc80000400000 */
[----:B------:R0:W-:Y:S01]  /*55810*/  STL [R1+0xa0], R4 ;  /* 0x0000a00401007387 */ /* 0x0001e20000100800 */
[----:B------:R-:W2:Y:S01]  /*55820*/  LDL.LU R9, [R1+0x1a4] ;  /* 0x0001a40001097983 */ /* 0x000ea20000300800 */
[----:B------:R-:W-:Y:S01]  /*55830*/  SHF.R.U32.HI R2, RZ, 0xa, R0 ;  /* 0x0000000aff027819 */ /* 0x000fe20000011600 */
[----:B------:R-:W3:Y:S01]  /*55840*/  LDL R5, [R1+0xf8] ;  /* 0x0000f80001057983 */ /* 0x000ee20000100800 */
[----:B------:R-:W4:Y:S04]  /*55850*/  LDL R8, [R1+0xc0] ;  /* 0x0000c00001087983 */ /* 0x000f280000100800 */
[----:B------:R-:W4:Y:S04]  /*55860*/  LDL R7, [R1+0x104] ;  /* 0x0001040001077983 */ /* 0x000f280000100800 */
[----:B------:R-:W3:Y:S04]  /*55870*/  LDL R26, [R1+0xd0] ;  /* 0x0000d000011a7983 */ /* 0x000ee80000100800 */
[----:B------:R-:W3:Y:S04]  /*55880*/  LDL R24, [R1+0x108] ;  /* 0x0001080001187983 */ /* 0x000ee80000100800 */
[----:B------:R-:W3:Y:S04]  /*55890*/  LDL R22, [R1+0xd4] ;  /* 0x0000d40001167983 */ /* 0x000ee80000100800 */
[----:B------:R-:W3:Y:S01]  /*558a0*/  LDL R20, [R1+0xe0] ;  /* 0x0000e00001147983 */ /* 0x000ee20000100800 */
[----:B0-----:R-:W-:Y:S01]  /*558b0*/  FSEL R4, R3, -INF , P1 ;  /* 0xff80000003047808 */ /* 0x001fe20000800000 */
[----:B------:R-:W-:-:S02]  /*558c0*/  FMUL R3, R21, c[0x0][0x188] ;  /* 0x0000620015037a20 */ /* 0x000fc40000400000 */
[----:B------:R-:W3:Y:S04]  /*558d0*/  LDL R28, [R1+0xe8] ;  /* 0x0000e800011c7983 */ /* 0x000ee80000100800 */
[----:B------:R-:W3:Y:S04]  /*558e0*/  LDL R12, [R1+0x118] ;  /* 0x00011800010c7983 */ /* 0x000ee80000100800 */
[----:B------:R-:W3:Y:S04]  /*558f0*/  LDL R15, [R1+0xec] ;  /* 0x0000ec00010f7983 */ /* 0x000ee80000100800 */
[----:B------:R-:W3:Y:S01]  /*55900*/  LDL R13, [R1+0x120] ;  /* 0x00012000010d7983 */ /* 0x000ee20000100800 */
[----:B------:R0:W-:Y:S01]  /*55910*/  STL [R1+0x98], R4 ;  /* 0x0000980401007387 */ /* 0x0001e20000100800 */
[----:B------:R-:W-:Y:S01]  /*55920*/  LOP3.LUT P3, RZ, R2, 0x1, RZ, 0xc0, !PT ;  /* 0x0000000102ff7812 */ /* 0x000fe2000786c0ff */
[----:B------:R-:W-:Y:S01]  /*55930*/  SHF.R.U32.HI R2, RZ, 0x9, R0 ;  /* 0x00000009ff027819 */ /* 0x000fe20000011600 */
[----:B------:R-:W3:Y:S01]  /*55940*/  LDL R21, [R1+0xbc] ;  /* 0x0000bc0001157983 */ /* 0x000ee20000100800 */
[----:B0-----:R-:W-:Y:S01]  /*55950*/  FSEL R4, R3, -INF , P0 ;  /* 0xff80000003047808 */ /* 0x001fe20000000000 */
[----:B------:R-:W-:Y:S01]  /*55960*/  FMUL R3, R23, c[0x0][0x188] ;  /* 0x0000620017037a20 */ /* 0x000fe20000400000 */
[----:B------:R-:W-:-:S03]  /*55970*/  LOP3.LUT P2, RZ, R2, 0x1, RZ, 0xc0, !PT ;  /* 0x0000000102ff7812 */ /* 0x000fc6000784c0ff */
[----:B------:R0:W-:Y:S01]  /*55980*/  STL [R1+0x94], R4 ;  /* 0x0000940401007387 */ /* 0x0001e20000100800 */
[--C-:B------:R-:W-:Y:S01]  /*55990*/  SHF.R.U32.HI R2, RZ, 0x8, R0.reuse ;  /* 0x00000008ff027819 */ /* 0x100fe20000011600 */
[----:B------:R-:W4:Y:S01]  /*559a0*/  LDL R23, [R1+0xb8] ;  /* 0x0000b80001177983 */ /* 0x000f220000100800 */
[----:B0-----:R-:W-:Y:S01]  /*559b0*/  FSEL R4, R3, -INF , P3 ;  /* 0xff80000003047808 */ /* 0x001fe20001800000 */
[----:B------:R-:W-:Y:S01]  /*559c0*/  FMUL R3, R25, c[0x0][0x188] ;  /* 0x0000620019037a20 */ /* 0x000fe20000400000 */
[----:B------:R-:W-:Y:S01]  /*559d0*/  LOP3.LUT P4, RZ, R2, 0x1, RZ, 0xc0, !PT ;  /* 0x0000000102ff7812 */ /* 0x000fe2000788c0ff */
[--C-:B------:R-:W-:Y:S02]  /*559e0*/  SHF.R.U32.HI R2, RZ, 0x7, R0.reuse ;  /* 0x00000007ff027819 */ /* 0x100fe40000011600 */
[----:B------:R0:W-:Y:S02]  /*559f0*/  STL [R1+0xc8], R4 ;  /* 0x0000c80401007387 */ /* 0x0001e40000100800 */
[----:B------:R-:W-:Y:S01]  /*55a00*/  LOP3.LUT P1, RZ, R2, 0x1, RZ, 0xc0, !PT ;  /* 0x0000000102ff7812 */ /* 0x000fe2000782c0ff */
[----:B------:R-:W-:Y:S01]  /*55a10*/  SHF.R.U32.HI R2, RZ, 0x6, R0 ;  /* 0x00000006ff027819 */ /* 0x000fe20000011600 */
[----:B0-----:R-:W-:Y:S01]  /*55a20*/  FSEL R4, R3, -INF , P2 ;  /* 0xff80000003047808 */ /* 0x001fe20001000000 */
[----:B------:R-:W-:-:S02]  /*55a30*/  FMUL R3, R27, c[0x0][0x188] ;  /* 0x000062001b037a20 */ /* 0x000fc40000400000 */
[----:B------:R-:W-:-:S03]  /*55a40*/  LOP3.LUT P0, RZ, R2, 0x1, RZ, 0xc0, !PT ;  /* 0x0000000102ff7812 */ /* 0x000fc6000780c0ff */
[----:B------:R-:W-:Y:S01]  /*55a50*/  FSEL R3, R3, -INF , P4 ;  /* 0xff80000003037808 */ /* 0x000fe20002000000 */
[----:B------:R0:W-:Y:S01]  /*55a60*/  STL [R1+0xc4], R4 ;  /* 0x0000c40401007387 */ /* 0x0001e20000100800 */
[----:B------:R-:W-:-:S03]  /*55a70*/  SHF.R.U32.HI R2, RZ, 0x5, R0 ;  /* 0x00000005ff027819 */ /* 0x000fc60000011600 */
[----:B------:R1:W-:Y:S01]  /*55a80*/  STL [R1+0xac], R3 ;  /* 0x0000ac0301007387 */ /* 0x0003e20000100800 */
[----:B------:R-:W-:Y:S01]  /*55a90*/  LOP3.LUT P3, RZ, R2, 0x1, RZ, 0xc0, !PT ;  /* 0x0000000102ff7812 */ /* 0x000fe2000786c0ff */
[--C-:B------:R-:W-:Y:S01]  /*55aa0*/  SHF.R.U32.HI R2, RZ, 0x4, R0.reuse ;  /* 0x00000004ff027819 */ /* 0x100fe20000011600 */
[----:B0-----:R-:W-:Y:S02]  /*55ab0*/  FMNMX R4, R16, R18, !PT ;  /* 0x0000001210047209 */ /* 0x001fe40007800000 */
[----:B-1----:R-:W-:Y:S02]  /*55ac0*/  FMNMX R3, R29, R17, !PT ;  /* 0x000000111d037209 */ /* 0x002fe40007800000 */
[----:B------:R-:W4:Y:S01]  /*55ad0*/  LDL.LU R17, [R1+0x1bb4] ;  /* 0x001bb40001117983 */ /* 0x000f220000300800 */
[----:B------:R-:W4:Y:S02]  /*55ae0*/  LDL.LU R29, [R1+0x1bb0] ;  /* 0x001bb000011d7983 */ /* 0x000f240000300800 */
[----:B------:R-:W4:Y:S02]  /*55af0*/  LDL.LU R18, [R1+0x1bac] ;  /* 0x001bac0001127983 */ /* 0x000f240000300800 */
[----:B------:R-:W4:Y:S01]  /*55b00*/  LDL.LU R16, [R1+0x1ba8] ;  /* 0x001ba80001107983 */ /* 0x000f220000300800 */
[----:B------:R-:W-:Y:S01]  /*55b10*/  LOP3.LUT P2, RZ, R2, 0x1, RZ, 0xc0, !PT ;  /* 0x0000000102ff7812 */ /* 0x000fe2000784c0ff */
[----:B------:R-:W-:-:S04]  /*55b20*/  SHF.R.U32.HI R2, RZ, 0x3, R0 ;  /* 0x00000003ff027819 */ /* 0x000fc80000011600 */
[----:B------:R-:W-:Y:S01]  /*55b30*/  LOP3.LUT P4, RZ, R2, 0x1, RZ, 0xc0, !PT ;  /* 0x0000000102ff7812 */ /* 0x000fe2000788c0ff */
[----:B------:R-:W-:Y:S02]  /*55b40*/  SHF.R.U32.HI R2, RZ, 0x2, R0 ;  /* 0x00000002ff027819 */ /* 0x000fe40000011600 */
[----:B--2---:R-:W-:-:S05]  /*55b50*/  FMUL R9, R9, c[0x0][0x188] ;  /* 0x0000620009097a20 */ /* 0x004fca0000400000 */
[----:B------:R-:W-:Y:S01]  /*55b60*/  FSEL R9, R9, -INF , P1 ;  /* 0xff80000009097808 */ /* 0x000fe20000800000 */
[----:B------:R-:W-:-:S04]  /*55b70*/  LOP3.LUT P1, RZ, R2, 0x1, RZ, 0xc0, !PT ;  /* 0x0000000102ff7812 */ /* 0x000fc8000782c0ff */
[----:B------:R0:W-:Y:S04]  /*55b80*/  STL [R1+0xa8], R9 ;  /* 0x0000a80901007387 */ /* 0x0001e80000100800 */
[----:B0-----:R-:W2:Y:S01]  /*55b90*/  LDL.LU R9, [R1+0x1ba4] ;  /* 0x001ba40001097983 */ /* 0x001ea20000300800 */
[----:B------:R-:W2:Y:S01]  /*55ba0*/  LDL.LU R2, [R1+0x1ac] ;  /* 0x0001ac0001027983 */ /* 0x000ea20000300800 */
[----:B---3--:R-:W-:Y:S02]  /*55bb0*/  FMNMX R13, R13, R15, !PT ;  /* 0x0000000f0d0d7209 */ /* 0x008fe40007800000 */
[----:B------:R-:W-:Y:S02]  /*55bc0*/  FMNMX R6, R6, R21, !PT ;  /* 0x0000001506067209 */ /* 0x000fe40007800000 */
[----:B----4-:R-:W-:Y:S01]  /*55bd0*/  FMNMX R7, R7, R8, !PT ;  /* 0x0000000807077209 */ /* 0x010fe20007800000 */
[----:B------:R-:W-:Y:S01]  /*55be0*/  FMNMX R8, R24, R26, !PT ;  /* 0x0000001a18087209 */ /* 0x000fe20007800000 */
[----:B------:R-:W-:-:S02]  /*55bf0*/  FMNMX R11, R11, R20, !PT ;  /* 0x000000140b0b7209 */ /* 0x000fc40007800000 */
[----:B------:R-:W-:Y:S01]  /*55c00*/  FMNMX R5, R5, R23, !PT ;  /* 0x0000001705057209 */ /* 0x000fe20007800000 */
[----:B------:R-:W-:Y:S01]  /*55c10*/  SHFL.BFLY PT, R20, R6, 0x2, 0x1f ;  /* 0x0c401f0006147f89 */ /* 0x000fe200000e0000 */
[----:B------:R-:W-:-:S03]  /*55c20*/  FMNMX R10, R10, R22, !PT ;  /* 0x000000160a0a7209 */ /* 0x000fc60007800000 */
[----:B------:R-:W-:Y:S01]  /*55c30*/  SHFL.BFLY PT, R21, R7, 0x2, 0x1f ;  /* 0x0c401f0007157f89 */ /* 0x000fe200000e0000 */
[----:B------:R-:W-:Y:S01]  /*55c40*/  SHFL.BFLY PT, R22, R8, 0x2, 0x1f ;  /* 0x0c401f0008167f89 */ /* 0x000fe200000e0000 */
[----:B------:R-:W-:Y:S02]  /*55c50*/  FMNMX R12, R12, R28, !PT ;  /* 0x0000001c0c0c7209 */ /* 0x000fe40007800000 */
[----:B------:R-:W-:Y:S04]  /*55c60*/  SHFL.BFLY PT, R23, R10, 0x2, 0x1f ;  /* 0x0c401f000a177f89 */ /* 0x000fe800000e0000 */
[----:B------:R-:W-:Y:S04]  /*55c70*/  SHFL.BFLY PT, R24, R11, 0x2, 0x1f ;  /* 0x0c401f000b187f89 */ /* 0x000fe800000e0000 */
[----:B------:R-:W-:Y:S04]  /*55c80*/  SHFL.BFLY PT, R25, R12, 0x2, 0x1f ;  /* 0x0c401f000c197f89 */ /* 0x000fe800000e0000 */
[----:B------:R-:W-:Y:S01]  /*55c90*/  SHFL.BFLY PT, R26, R13, 0x2, 0x1f ;  /* 0x0c401f000d1a7f89 */ /* 0x000fe200000e0000 */
[----:B------:R-:W-:-:S02]  /*55ca0*/  SHF.R.U32.HI R0, RZ, 0x1, R0 ;  /* 0x00000001ff007819 */ /* 0x000fc40000011600 */
[----:B------:R-:W-:Y:S02]  /*55cb0*/  FMNMX R16, R16, R17, !PT ;  /* 0x0000001110107209 */ /* 0x000fe40007800000 */
[----:B------:R-:W-:Y:S01]  /*55cc0*/  FMNMX R15, R18, R19, !PT ;  /* 0x00000013120f7209 */ /* 0x000fe20007800000 */
[----:B------:R-:W0:Y:S04]  /*55cd0*/  SHFL.BFLY PT, R17, R3, 0x2, 0x1f ;  /* 0x0c401f0003117f89 */ /* 0x000e2800000e0000 */
[----:B------:R-:W-:Y:S04]  /*55ce0*/  SHFL.BFLY PT, R18, R4, 0x2, 0x1f ;  /* 0x0c401f0004127f89 */ /* 0x000fe800000e0000 */
[----:B------:R-:W1:Y:S01]  /*55cf0*/  SHFL.BFLY PT, R19, R5, 0x2, 0x1f ;  /* 0x0c401f0005137f89 */ /* 0x000e6200000e0000 */
[----:B------:R-:W-:-:S03]  /*55d00*/  FMNMX R14, R29, R14, !PT ;  /* 0x0000000e1d0e7209 */ /* 0x000fc60007800000 */
[----:B------:R-:W-:Y:S04]  /*55d10*/  SHFL.BFLY PT, R28, R15, 0x2, 0x1f ;  /* 0x0c401f000f1c7f89 */ /* 0x000fe800000e0000 */
[----:B------:R-:W3:Y:S01]  /*55d20*/  SHFL.BFLY PT, R27, R14, 0x2, 0x1f ;  /* 0x0c401f000e1b7f89 */ /* 0x000ee200000e0000 */
[----:B--2---:R-:W-:-:S05]  /*55d30*/  FMUL R2, R2, c[0x0][0x188] ;  /* 0x0000620002027a20 */ /* 0x004fca0000400000 */
[----:B------:R-:W-:Y:S01]  /*55d40*/  FSEL R2, R2, -INF , P0 ;  /* 0xff80000002027808 */ /* 0x000fe20000000000 */
[----:B------:R-:W-:Y:S01]  /*55d50*/  LOP3.LUT P0, RZ, R0, 0x1, RZ, 0xc0, !PT ;  /* 0x0000000100ff7812 */ /* 0x000fe2000780c0ff */
[----:B0-----:R-:W-:-:S03]  /*55d60*/  FMNMX R0, R3, R17, !PT ;  /* 0x0000001103007209 */ /* 0x001fc60007800000 */
[----:B------:R0:W-:Y:S01]  /*55d70*/  STL [R1+0xfc], R2 ;  /* 0x0000fc0201007387 */ /* 0x0001e20000100800 */
[----:B-1----:R-:W-:Y:S01]  /*55d80*/  FMNMX R3, R5, R19, !PT ;  /* 0x0000001305037209 */ /* 0x002fe20007800000 */
[----:B------:R1:W-:Y:S01]  /*55d90*/  STL [R1+0x2c], R0 ;  /* 0x00002c0001007387 */ /* 0x0003e20000100800 */
[----:B0-----:R-:W-:Y:S02]  /*55da0*/  FMNMX R2, R4, R18, !PT ;  /* 0x0000001204027209 */ /* 0x001fe40007800000 */
[----:B-1----:R-:W-:-:S03]  /*55db0*/  FMNMX R0, R6, R20, !PT ;  /* 0x0000001406007209 */ /* 0x002fc60007800000 */
[----:B------:R0:W-:Y:S01]  /*55dc0*/  STL [R1+0x28], R2 ;  /* 0x0000280201007387 */ /* 0x0001e20000100800 */
[----:B------:R1:W-:Y:S02]  /*55dd0*/  STL [R1+0x74], R3 ;  /* 0x0000740301007387 */ /* 0x0003e40000100800 */
[----:B------:R2:W-:Y:S01]  /*55de0*/  STL [R1+0x70], R0 ;  /* 0x0000700001007387 */ /* 0x0005e20000100800 */
[----:B0-----:R-:W-:Y:S02]  /*55df0*/  FMNMX R2, R7, R21, !PT ;  /* 0x0000001507027209 */ /* 0x001fe40007800000 */
[----:B-1----:R-:W-:Y:S02]  /*55e00*/  FMNMX R3, R8, R22, !PT ;  /* 0x0000001608037209 */ /* 0x002fe40007800000 */
[----:B--2---:R-:W-:Y:S01]  /*55e10*/  FMNMX R0, R10, R23, !PT ;  /* 0x000000170a007209 */ /* 0x004fe20007800000 */
[----:B------:R0:W-:Y:S02]  /*55e20*/  STL [R1+0x6c], R2 ;  /* 0x00006c0201007387 */ /* 0x0001e40000100800 */
[----:B------:R1:W-:Y:S02]  /*55e30*/  STL [R1+0x68], R3 ;  /* 0x0000680301007387 */ /* 0x0003e40000100800 */
[----:B------:R2:W-:Y:S01]  /*55e40*/  STL [R1+0x64], R0 ;  /* 0x0000640001007387 */ /* 0x0005e20000100800 */
[----:B0-----:R-:W-:-:S02]  /*55e50*/  FMNMX R2, R11, R24, !PT ;  /* 0x000000180b027209 */ /* 0x001fc40007800000 */
[----:B-1----:R-:W-:Y:S02]  /*55e60*/  FMNMX R3, R12, R25, !PT ;  /* 0x000000190c037209 */ /* 0x002fe40007800000 */
[----:B--2---:R-:W-:Y:S01]  /*55e70*/  FMNMX R0, R13, R26, !PT ;  /* 0x0000001a0d007209 */ /* 0x004fe20007800000 */
[----:B------:R3:W-:Y:S02]  /*55e80*/  STL [R1+0x60], R2 ;  /* 0x0000600201007387 */ /* 0x0007e40000100800 */
[----:B------:R0:W-:Y:S02]  /*55e90*/  STL [R1+0x5c], R3 ;  /* 0x00005c0301007387 */ /* 0x0001e40000100800 */
[----:B------:R1:W-:Y:S01]  /*55ea0*/  STL [R1+0x58], R0 ;  /* 0x0000580001007387 */ /* 0x0003e20000100800 */
[----:B---3--:R-:W-:Y:S02]  /*55eb0*/  FMNMX R2, R14, R27, !PT ;  /* 0x0000001b0e027209 */ /* 0x008fe40007800000 */
[----:B0-----:R-:W-:Y:S01]  /*55ec0*/  FMNMX R3, R15, R28, !PT ;  /* 0x0000001c0f037209 */ /* 0x001fe20007800000 */
[----:B-1----:R-:W2:Y:S02]  /*55ed0*/  LDL.LU R0, [R1+0x164] ;  /* 0x0001640001007983 */ /* 0x002ea40000300800 */
[----:B------:R0:W-:Y:S02]  /*55ee0*/  STL [R1+0x54], R2 ;  /* 0x0000540201007387 */ /* 0x0001e40000100800 */
[----:B0-----:R-:W3:Y:S01]  /*55ef0*/  LDL.LU R2, [R1+0x16c] ;  /* 0x00016c0001027983 */ /* 0x001ee20000300800 */
[----:B------:R0:W-:Y:S03]  /*55f00*/  STL [R1+0x50], R3 ;  /* 0x0000500301007387 */ /* 0x0001e60000100800 */
[----:B0-----:R-:W4:Y:S01]  /*55f10*/  LDL.LU R3, [R1+0x44] ;  /* 0x0000440001037983 */ /* 0x001f220000300800 */
[----:B------:R-:W2:Y:S02]  /*55f20*/  LDL.LU R4, [R1+0x4c] ;  /* 0x00004c0001047983 */ /* 0x000ea40000300800 */
[----:B------:R-:W2:Y:S02]  /*55f30*/  LDL R27, [R1+0x170] ;  /* 0x00017000011b7983 */ /* 0x000ea40000100800 */
[----:B------:R-:W3:Y:S01]  /*55f40*/  LDL R28, [R1+0x154] ;  /* 0x00015400011c7983 */ /* 0x000ee20000100800 */
[----:B--2---:R0:W-:Y:S01]  /*55f50*/  STL [R1+0x1ba0], R27 ;  /* 0x001ba01b01007387 */ /* 0x0041e20000100800 */
[----:B------:R-:W2:Y:S03]  /*55f60*/  LDL R26, [R1+0x174] ;  /* 0x00017400011a7983 */ /* 0x000ea60000100800 */
[----:B0-----:R-:W3:Y:S04]  /*55f70*/  LDL R27, [R1+0x138] ;  /* 0x00013800011b7983 */ /* 0x001ee80000100800 */
        /* <DEDUP_REMOVED lines=17> */
[----:B0-----:R-:W4:Y:S04]  /*56090*/  LDL R14, [R1+0x98] ;  /* 0x00009800010e7983 */ /* 0x001f280000100800 */
[----:B------:R-:W0:Y:S04]  /*560a0*/  SHFL.BFLY PT, R29, R16, 0x2, 0x1f ;  /* 0x0c401f00101d7f89 */ /* 0x000e2800000e0000 */
[----:B--2---:R1:W-:Y:S01]  /*560b0*/  STL [R1+0x1b84], R13 ;  /* 0x001b840d01007387 */ /* 0x0043e20000100800 */
[----:B------:R-:W2:Y:S01]  /*560c0*/  LDL R8, [R1+0x148] ;  /* 0x0001480001087983 */ /* 0x000ea20000100800 */
[----:B0-----:R-:W-:Y:S01]  /*560d0*/  FMNMX R5, R16, R29, !PT ;  /* 0x0000001d10057209 */ /* 0x001fe20007800000 */
[----:B------:R-:W-:-:S02]  /*560e0*/  FMUL R0, R0, c[0x0][0x188] ;  /* 0x0000620000007a20 */ /* 0x000fc40000400000 */
[----:B---3--:R-:W-:Y:S02]  /*560f0*/  FMUL R2, R2, c[0x0][0x188] ;  /* 0x0000620002027a20 */ /* 0x008fe40000400000 */
[----:B------:R-:W-:Y:S01]  /*56100*/  FMUL R4, R4, c[0x0][0x188] ;  /* 0x0000620004047a20 */ /* 0x000fe20000400000 */
[----:B-1----:R-:W3:Y:S01]  /*56110*/  LDL R13, [R1+0x94] ;  /* 0x00009400010d7983 */ /* 0x002ee20000100800 */
[----:B------:R-:W-:Y:S02]  /*56120*/  FSEL R0, R0, -INF , P3 ;  /* 0xff80000000007808 */ /* 0x000fe40001800000 */
[----:B------:R-:W-:Y:S02]  /*56130*/  FSEL R2, R2, -INF , P2 ;  /* 0xff80000002027808 */ /* 0x000fe40001000000 */
[----:B------:R-:W-:Y:S02]  /*56140*/  FSEL R15, R4, -INF , P1 ;  /* 0xff800000040f7808 */ /* 0x000fe40000800000 */
[----:B------:R-:W-:Y:S01]  /*56150*/  FMNMX R28, R28, R27, !PT ;  /* 0x0000001b1c1c7209 */ /* 0x000fe20007800000 */
[----:B--2---:R0:W-:Y:S01]  /*56160*/  STL [R1+0x1b80], R8 ;  /* 0x001b800801007387 */ /* 0x0041e20000100800 */
[----:B------:R-:W2:Y:S02]  /*56170*/  LDL R11, [R1+0x150] ;  /* 0x00015000010b7983 */ /* 0x000ea40000100800 */
[----:B------:R-:W2:Y:S02]  /*56180*/  LDL R10, [R1+0x144] ;  /* 0x00014400010a7983 */ /* 0x000ea40000100800 */
[----:B------:R-:W2:Y:S01]  /*56190*/  LDL R7, [R1+0x160] ;  /* 0x0001600001077983 */ /* 0x000ea20000100800 */
[----:B------:R-:W2:Y:S04]  /*561a0*/  LDL R21, [R1+0x168] ;  /* 0x0001680001157983 */ /* 0x000ea80000100800 */
[----:B------:R-:W2:Y:S04]  /*561b0*/  LDL R6, [R1+0x178] ;  /* 0x0001780001067983 */ /* 0x000ea80000100800 */
[----:B------:R-:W2:Y:S04]  /*561c0*/  LDL R20, [R1+0x17c] ;  /* 0x00017c0001147983 */ /* 0x000ea80000100800 */
[----:B------:R-:W2:Y:S04]  /*561d0*/  LDL R19, [R1+0x180] ;  /* 0x0001800001137983 */ /* 0x000ea80000100800 */
[----:B0-----:R-:W2:Y:S04]  /*561e0*/  LDL R8, [R1+0xc8] ;  /* 0x0000c80001087983 */ /* 0x001ea80000100800 */
[----:B------:R-:W2:Y:S04]  /*561f0*/  LDL R18, [R1+0x188] ;  /* 0x0001880001127983 */ /* 0x000ea80000100800 */
[----:B------:R-:W2:Y:S04]  /*56200*/  LDL R17, [R1+0x184] ;  /* 0x0001840001117983 */ /* 0x000ea80000100800 */
[----:B------:R-:W2:Y:S04]  /*56210*/  LDL R16, [R1+0xfc] ;  /* 0x0000fc0001107983 */ /* 0x000ea80000100800 */
[----:B------:R-:W2:Y:S01]  /*56220*/  LDL R29, [R1+0x15c] ;  /* 0x00015c00011d7983 */ /* 0x000ea20000100800 */
[----:B------:R0:W-:Y:S02]  /*56230*/  STL [R1+0x48], R5 ;  /* 0x0000480501007387 */ /* 0x0001e40000100800 */
[----:B------:R-:W2:Y:S02]  /*56240*/  LDL R4, [R1+0xac] ;  /* 0x0000ac0001047983 */ /* 0x000ea40000100800 */
[----:B0-----:R-:W-:-:S02]  /*56250*/  FMUL R5, R9, c[0x0][0x188] ;  /* 0x0000620009057a20 */ /* 0x001fc40000400000 */
[----:B------:R-:W2:Y:S01]  /*56260*/  LDL R9, [R1+0xa8] ;  /* 0x0000a80001097983 */ /* 0x000ea20000100800 */
[----:B------:R-:W-:Y:S02]  /*56270*/  STL [R1+0x84], R0 ;  /* 0x0000840001007387 */ /* 0x000fe40000100800 */
[----:B------:R-:W-:Y:S02]  /*56280*/  FSEL R12, R5, -INF , P0 ;  /* 0xff800000050c7808 */ /* 0x000fe40000000000 */
[----:B------:R-:W2:Y:S01]  /*56290*/  LDL R5, [R1+0xc4] ;  /* 0x0000c40001057983 */ /* 0x000ea20000100800 */
[----:B------:R0:W-:Y:S02]  /*562a0*/  STL [R1+0x80], R2 ;  /* 0x0000800201007387 */ /* 0x0001e40000100800 */
[----:B------:R-:W2:Y:S02]  /*562b0*/  LDL.LU R27, [R1+0x1ba0] ;  /* 0x001ba000011b7983 */ /* 0x000ea40000300800 */
[----:B----4-:R-:W-:-:S05]  /*562c0*/  FMUL R3, R3, c[0x0][0x188] ;  /* 0x0000620003037a20 */ /* 0x010fca0000400000 */
[----:B------:R-:W-:-:S05]  /*562d0*/  FSEL R3, R3, -INF , P4 ;  /* 0xff80000003037808 */ /* 0x000fca0002000000 */
[----:B------:R-:W-:Y:S01]  /*562e0*/  STL [R1+0x88], R3 ;  /* 0x0000880301007387 */ /* 0x000fe20000100800 */
[----:B--2---:R-:W-:-:S03]  /*562f0*/  FMNMX R27, R27, R26, !PT ;  /* 0x0000001a1b1b7209 */ /* 0x004fc60007800000 */
[----:B------:R-:W2:Y:S01]  /*56300*/  LDL.LU R26, [R1+0x1b9c] ;  /* 0x001b9c00011a7983 */ /* 0x000ea20000300800 */
[----:B------:R-:W-:Y:S01]  /*56310*/  STL [R1+0x90], R15 ;  /* 0x0000900f01007387 */ /* 0x000fe20000100800 */
[----:B--2---:R-:W-:Y:S02]  /*56320*/  FMNMX R26, R26, R25, !PT ;  /* 0x000000191a1a7209 */ /* 0x004fe40007800000 */
[----:B------:R-:W2:Y:S01]  /*56330*/  LDL.LU R25, [R1+0x1b98] ;  /* 0x001b980001197983 */ /* 0x000ea20000300800 */
[----:B------:R-:W-:Y:S01]  /*56340*/  STL [R1+0xf4], R12 ;  /* 0x0000f40c01007387 */ /* 0x000fe20000100800 */
[----:B--2---:R-:W-:Y:S02]  /*56350*/  FMNMX R25, R25, R24, !PT ;  /* 0x0000001819197209 */ /* 0x004fe40007800000 */
[----:B------:R-:W2:Y:S02]  /*56360*/  LDL.LU R24, [R1+0x1b94] ;  /* 0x001b940001187983 */ /* 0x000ea40000300800 */
[----:B--2---:R-:W-:-:S02]  /*56370*/  FMNMX R24, R24, R23, !PT ;  /* 0x0000001718187209 */ /* 0x004fc40007800000 */
[----:B------:R-:W2:Y:S02]  /*56380*/  LDL.LU R23, [R1+0x1b90] ;  /* 0x001b900001177983 */ /* 0x000ea40000300800 */
[----:B--2---:R-:W-:Y:S02]  /*56390*/  FMNMX R23, R23, R22, !PT ;  /* 0x0000001617177209 */ /* 0x004fe40007800000 */
[----:B------:R-:W2:Y:S02]  /*563a0*/  LDL.LU R22, [R1+0x1b8c] ;  /* 0x001b8c0001167983 */ /* 0x000ea40000300800 */
[----:B--2---:R-:W-:Y:S02]  /*563b0*/  FMNMX R22, R22, R14, !PT ;  /* 0x0000000e16167209 */ /* 0x004fe40007800000 */
[----:B------:R-:W3:Y:S02]  /*563c0*/  LDL.LU R14, [R1+0x1b88] ;  /* 0x001b8800010e7983 */ /* 0x000ee40000300800 */
[----:B---3--:R-:W-:-:S02]  /*563d0*/  FMNMX R14, R14, R13, !PT ;  /* 0x0000000d0e0e7209 */ /* 0x008fc40007800000 */
[----:B------:R-:W2:Y:S01]  /*563e0*/  LDL.LU R13, [R1+0x1b84] ;  /* 0x001b8400010d7983 */ /* 0x000ea20000300800 */
[----:B------:R-:W-:Y:S01]  /*563f0*/  FMNMX R11, R11, R4, !PT ;  /* 0x000000040b0b7209 */ /* 0x000fe20007800000 */
[----:B------:R-:W-:Y:S01]  /*56400*/  FMNMX R4, R7, R0, !PT ;  /* 0x0000000007047209 */ /* 0x000fe20007800000 */
[----:B------:R-:W-:Y:S01]  /*56410*/  FMNMX R7, R21, R2, !PT ;  /* 0x0000000215077209 */ /* 0x000fe20007800000 */
[----:B0-----:R-:W-:Y:S01]  /*56420*/  FMNMX R2, R20, R15, !PT ;  /* 0x0000000f14027209 */ /* 0x001fe20007800000 */
[----:B------:R-:W-:Y:S02]  /*56430*/  FMNMX R10, R10, R9, !PT ;  /* 0x000000090a0a7209 */ /* 0x000fe40007800000 */
[----:B--2---:R-:W-:Y:S02]  /*56440*/  FMNMX R13, R13, R8, !PT ;  /* 0x000000080d0d7209 */ /* 0x004fe40007800000 */
[----:B------:R-:W2:Y:S01]  /*56450*/  LDL.LU R8, [R1+0x1b80] ;  /* 0x001b800001087983 */ /* 0x000ea20000300800 */
[----:B------:R-:W-:Y:S02]  /*56460*/  STL [R1+0x1b7c], R2 ;  /* 0x001b7c0201007387 */ /* 0x000fe40000100800 */
[----:B------:R-:W0:Y:S02]  /*56470*/  SHFL.BFLY PT, R2, R11, 0x2, 0x1f ;  /* 0x0c401f000b027f89 */ /* 0x000e2400000e0000 */
[----:B0-----:R-:W-:Y:S02]  /*56480*/  STL [R1], R2 ;  /* 0x0000000201007387 */ /* 0x001fe40000100800 */
[----:B------:R-:W0:Y:S02]  /*56490*/  SHFL.BFLY PT, R2, R10, 0x2, 0x1f ;  /* 0x0c401f000a027f89 */ /* 0x000e2400000e0000 */
[----:B------:R1:W-:Y:S02]  /*564a0*/  STL [R1+0x1b78], R10 ;  /* 0x001b780a01007387 */ /* 0x0003e40000100800 */
[----:B-1----:R-:W3:Y:S04]  /*564b0*/  LDL R10, [R1+0x28] ;  /* 0x00002800010a7983 */ /* 0x002ee80000100800 */
[----:B0-----:R-:W-:Y:S01]  /*564c0*/  STL [R1+0x4], R2 ;  /* 0x0000040201007387 */ /* 0x001fe20000100800 */
[----:B------:R-:W-:-:S02]  /*564d0*/  FMNMX R6, R6, R3, !PT ;  /* 0x0000000306067209 */ /* 0x000fc40007800000 */
[----:B--2---:R-:W-:Y:S01]  /*564e0*/  FMNMX R8, R8, R5, !PT ;  /* 0x0000000508087209 */ /* 0x004fe20007800000 */
[----:B------:R-:W-:-:S05]  /*564f0*/  FMNMX R5, R29, R16, !PT ;  /* 0x000000101d057209 */ /* 0x000fca0007800000 */
[----:B------:R-:W0:Y:S04]  /*56500*/  SHFL.BFLY PT, R2, R5, 0x2, 0x1f ;  /* 0x0c401f0005027f89 */ /* 0x000e2800000e0000 */
[----:B------:R1:W-:Y:S04]  /*56510*/  STL [R1+0x1b74], R5 ;  /* 0x001b740501007387 */ /* 0x0003e80000100800 */
[----:B-1----:R-:W2:Y:S04]  /*56520*/  LDL R5, [R1+0x2c] ;  /* 0x00002c0001057983 */ /* 0x002ea80000100800 */
[----:B0-----:R-:W-:Y:S02]  /*56530*/  STL [R1+0x8], R2 ;  /* 0x0000080201007387 */ /* 0x001fe40000100800 */
[----:B------:R-:W0:Y:S02]  /*56540*/  SHFL.BFLY PT, R2, R4, 0x2, 0x1f ;  /* 0x0c401f0004027f89 */ /* 0x000e2400000e0000 */
[----:B0-----:R-:W-:Y:S02]  /*56550*/  STL [R1+0xc], R2 ;  /* 0x00000c0201007387 */ /* 0x001fe40000100800 */
[----:B------:R-:W0:Y:S02]  /*56560*/  SHFL.BFLY PT, R2, R7, 0x2, 0x1f ;  /* 0x0c401f0007027f89 */ /* 0x000e2400000e0000 */
[----:B0-----:R-:W-:Y:S02]  /*56570*/  STL [R1+0x10], R2 ;  /* 0x0000100201007387 */ /* 0x001fe40000100800 */
[----:B------:R-:W0:Y:S02]  /*56580*/  SHFL.BFLY PT, R2, R6, 0x2, 0x1f ;  /* 0x0c401f0006027f89 */ /* 0x000e2400000e0000 */
[----:B0-----:R0:W-:Y:S04]  /*56590*/  STL [R1+0x14], R2 ;  /* 0x0000140201007387 */ /* 0x0011e80000100800 */
[----:B0-----:R-:W4:Y:S01]  /*565a0*/  LDL.LU R2, [R1+0x1b7c] ;  /* 0x001b7c0001027983 */ /* 0x001f220000300800 */
[----:B------:R-:W-:Y:S01]  /*565b0*/  STL [R1+0x1b70], R6 ;  /* 0x001b700601007387 */ /* 0x000fe20000100800 */
[----:B------:R-:W-:-:S02]  /*565c0*/  FMNMX R0, R19, R12, !PT ;  /* 0x0000000c13007209 */ /* 0x000fc40007800000 */
[----:B------:R-:W-:Y:S01]  /*565d0*/  FMNMX R3, R17, R18, !PT ;  /* 0x0000001211037209 */ /* 0x000fe20007800000 */
[----:B------:R-:W-:Y:S04]  /*565e0*/  SHFL.BFLY PT, R29, R28, 0x2, 0x1f ;  /* 0x0c401f001c1d7f89 */ /* 0x000fe800000e0000 */
[----:B------:R-:W-:Y:S04]  /*565f0*/  SHFL.BFLY PT, R15, R27, 0x2, 0x1f ;  /* 0x0c401f001b0f7f89 */ /* 0x000fe800000e0000 */
[----:B------:R-:W0:Y:S02]  /*56600*/  SHFL.BFLY PT, R17, R26, 0x2, 0x1f ;  /* 0x0c401f001a117f89 */ /* 0x000e2400000e0000 */
[----:B0-----:R-:W-:-:S02]  /*56610*/  FMNMX R26, R26, R17, !PT ;  /* 0x000000111a1a7209 */ /* 0x001fc40007800000 */
[----:B----4-:R-:W0:Y:S04]  /*56620*/  SHFL.BFLY PT, R6, R2, 0x2, 0x1f ;  /* 0x0c401f0002067f89 */ /* 0x010e2800000e0000 */
[----:B------:R-:W-:Y:S02]  /*56630*/  STL [R1+0x1b6c], R2 ;  /* 0x001b6c0201007387 */ /* 0x000fe40000100800 */
[----:B------:R-:W1:Y:S02]  /*56640*/  SHFL.BFLY PT, R2, R0, 0x2, 0x1f ;  /* 0x0c401f0000027f89 */ /* 0x000e6400000e0000 */
[----:B0-----:R-:W-:Y:S02]  /*56650*/  STL [R1+0x18], R6 ;  /* 0x0000180601007387 */ /* 0x001fe40000100800 */
[----:B------:R-:W0:Y:S02]  /*56660*/  SHFL.BFLY PT, R6, R3, 0x2, 0x1f ;  /* 0x0c401f0003067f89 */ /* 0x000e2400000e0000 */
[----:B-1----:R-:W-:Y:S02]  /*56670*/  STL [R1+0x30], R2 ;  /* 0x0000300201007387 */ /* 0x002fe40000100800 */
[----:B--2---:R1:W2:Y:S04]  /*56680*/  SHFL.BFLY PT, R2, R5, 0x1, 0x1f ;  /* 0x0c201f0005027f89 */ /* 0x0042a800000e0000 */
[----:B0-----:R-:W-:Y:S02]  /*56690*/  STL [R1+0x3c], R6 ;  /* 0x00003c0601007387 */ /* 0x001fe40000100800 */
[----:B---3--:R-:W0:Y:S01]  /*566a0*/  SHFL.BFLY PT, R6, R10, 0x1, 0x1f ;  /* 0x0c201f000a067f89 */ /* 0x008e2200000e0000 */
[----:B-1----:R-:W-:Y:S01]  /*566b0*/  FMNMX R5, R28, R29, !PT ;  /* 0x0000001d1c057209 */ /* 0x002fe20007800000 */
[----:B--2---:R1:W-:Y:S02]  /*566c0*/  STL [R1+0x44], R2 ;  /* 0x0000440201007387 */ /* 0x0043e40000100800 */
[----:B-1----:R-:W-:Y:S01]  /*566d0*/  FMNMX R2, R27, R15, !PT ;  /* 0x0000000f1b027209 */ /* 0x002fe20007800000 */
[----:B0-----:R-:W-:Y:S01]  /*566e0*/  STL [R1+0x4c], R6 ;  /* 0x00004c0601007387 */ /* 0x001fe20000100800 */
[----:B------:R-:W2:Y:S02]  /*566f0*/  LDL.LU R10, [R1] ;  /* 0x00000000010a7983 */ /* 0x000ea40000300800 */
[----:B------:R0:W-:Y:S02]  /*56700*/  STL [R1+0x40], R5 ;  /* 0x0000400501007387 */ /* 0x0001e40000100800 */
[----:B0-----:R-:W3:Y:S01]  /*56710*/  LDL.LU R5, [R1+0x4] ;  /* 0x0000040001057983 */ /* 0x001ee20000300800 */
[----:B------:R0:W-:Y:S02]  /*56720*/  STL [R1+0x38], R2 ;  /* 0x0000380201007387 */ /* 0x0001e40000100800 */
[----:B------:R-:W4:Y:S01]  /*56730*/  LDL.LU R6, [R1+0x10] ;  /* 0x0000100001067983 */ /* 0x000f220000300800 */
[----:B0-----:R-:W2:Y:S01]  /*56740*/  LDL.LU R2, [R1+0x14] ;  /* 0x0000140001027983 */ /* 0x001ea20000300800 */
[----:B------:R-:W2:Y:S03]  /*56750*/  LDL R17, [R1+0x64] ;  /* 0x0000640001117983 */ /* 0x000ea60000100800 */
[----:B--2---:R0:W-:Y:S04]  /*56760*/  STL [R1+0x1b58], R17 ;  /* 0x001b581101007387 */ /* 0x0041e80000100800 */
[----:B0-----:R-:W2:Y:S04]  /*56770*/  LDL R17, [R1+0x70] ;  /* 0x0000700001117983 */ /* 0x001ea80000100800 */
[----:B--2---:R0:W-:Y:S04]  /*56780*/  STL [R1+0x1b5c], R17 ;  /* 0x001b5c1101007387 */ /* 0x0041e80000100800 */
[----:B0-----:R-:W2:Y:S04]  /*56790*/  LDL R17, [R1+0x74] ;  /* 0x0000740001117983 */ /* 0x001ea80000100800 */
[----:B--2---:R0:W-:Y:S04]  /*567a0*/  STL [R1+0x1b60], R17 ;  /* 0x001b601101007387 */ /* 0x0041e80000100800 */
[----:B0-----:R-:W2:Y:S04]  /*567b0*/  LDL.LU R17, [R1+0x4c] ;  /* 0x00004c0001117983 */ /* 0x001ea80000300800 */
[----:B------:R-:W0:Y:S04]  /*567c0*/  SHFL.BFLY PT, R18, R25, 0x2, 0x1f ;  /* 0x0c401f0019127f89 */ /* 0x000e2800000e0000 */
[----:B------:R-:W1:Y:S04]  /*567d0*/  SHFL.BFLY PT, R19, R24, 0x2, 0x1f ;  /* 0x0c401f0018137f89 */ /* 0x000e6800000e0000 */
[----:B------:R-:W0:Y:S04]  /*567e0*/  SHFL.BFLY PT, R20, R23, 0x2, 0x1f ;  /* 0x0c401f0017147f89 */ /* 0x000e2800000e0000 */
[----:B------:R-:W0:Y:S04]  /*567f0*/  SHFL.BFLY PT, R21, R22, 0x2, 0x1f ;  /* 0x0c401f0016157f89 */ /* 0x000e2800000e0000 */
[----:B------:R-:W0:Y:S04]  /*56800*/  SHFL.BFLY PT, R16, R14, 0x2, 0x1f ;  /* 0x0c401f000e107f89 */ /* 0x000e2800000e0000 */
[----:B------:R-:W0:Y:S04]  /*56810*/  SHFL.BFLY PT, R12, R13, 0x2, 0x1f ;  /* 0x0c401f000d0c7f89 */ /* 0x000e2800000e0000 */
[----:B------:R-:W0:Y:S04]  /*56820*/  SHFL.BFLY PT, R9, R8, 0x2, 0x1f ;  /* 0x0c401f0008097f89 */ /* 0x000e2800000e0000 */
[----:B--2---:R2:W-:Y:S04]  /*56830*/  STL [R1+0x1b64], R17 ;  /* 0x001b641101007387 */ /* 0x0045e80000100800 */
[----:B--2---:R-:W2:Y:S01]  /*56840*/  LDL.LU R17, [R1+0x44] ;  /* 0x0000440001117983 */ /* 0x004ea20000300800 */
[----:B0-----:R-:W-:-:S02]  /*56850*/  FMNMX R27, R25, R18, !PT ;  /* 0x00000012191b7209 */ /* 0x001fc40007800000 */
[----:B-1----:R-:W-:Y:S02]  /*56860*/  FMNMX R28, R24, R19, !PT ;  /* 0x00000013181c7209 */ /* 0x002fe40007800000 */
[----:B------:R-:W-:Y:S02]  /*56870*/  FMNMX R29, R23, R20, !PT ;  /* 0x00000014171d7209 */ /* 0x000fe40007800000 */
[----:B------:R-:W-:Y:S02]  /*56880*/  FMNMX R15, R22, R21, !PT ;  /* 0x00000015160f7209 */ /* 0x000fe40007800000 */
[----:B------:R-:W-:Y:S02]  /*56890*/  FMNMX R14, R14, R16, !PT ;  /* 0x000000100e0e7209 */ /* 0x000fe40007800000 */
[----:B------:R-:W-:Y:S01]  /*568a0*/  FMNMX R13, R13, R12, !PT ;  /* 0x0000000c0d0d7209 */ /* 0x000fe20007800000 */
[----:B------:R-:W-:Y:S01]  /*568b0*/  FMNMX R12, R8, R9, !PT ;  /* 0x00000009080c7209 */ /* 0x000fe20007800000 */
[----:B------:R-:W-:Y:S01]  /*568c0*/  FMNMX R11, R11, R10, !PT ;  /* 0x0000000a0b0b7209 */ /* 0x000fe20007800000 */
[----:B--2---:R0:W-:Y:S04]  /*568d0*/  STL [R1+0x1b68], R17 ;  /* 0x001b681101007387 */ /* 0x0041e80000100800 */
[----:B0-----:R-:W2:Y:S01]  /*568e0*/  LDL.LU R17, [R1+0x3c] ;  /* 0x00003c0001117983 */ /* 0x001ea20000300800 */
[----:B------:R-:W2:Y:S02]  /*568f0*/  LDL R18, [R1+0x60] ;  /* 0x0000600001127983 */ /* 0x000ea40000100800 */
[----:B------:R-:W2:Y:S02]  /*56900*/  LDL R25, [R1+0x38] ;  /* 0x0000380001197983 */ /* 0x000ea40000100800 */
[----:B------:R-:W2:Y:S01]  /*56910*/  LDL R19, [R1+0x5c] ;  /* 0x00005c0001137983 */ /* 0x000ea20000100800 */
[----:B------:R-:W2:Y:S04]  /*56920*/  LDL R24, [R1+0x40] ;  /* 0x0000400001187983 */ /* 0x000ea80000100800 */
[----:B------:R-:W2:Y:S04]  /*56930*/  LDL R20, [R1+0x58] ;  /* 0x0000580001147983 */ /* 0x000ea80000100800 */
[----:B------:R-:W2:Y:S01]  /*56940*/  LDL R23, [R1+0x48] ;  /* 0x0000480001177983 */ /* 0x000ea20000100800 */
[----:B------:R-:W-:Y:S02]  /*56950*/  STL [R1+0x34], R26 ;  /* 0x0000341a01007387 */ /* 0x000fe40000100800 */
[----:B------:R-:W2:Y:S02]  /*56960*/  LDL R21, [R1+0x54] ;  /* 0x0000540001157983 */ /* 0x000ea40000100800 */
[----:B------:R-:W2:Y:S01]  /*56970*/  LDL R22, [R1+0x50] ;  /* 0x0000500001167983 */ /* 0x000ea20000100800 */
[----:B------:R-:W-:Y:S01]  /*56980*/  STL [R1+0x24], R27 ;  /* 0x0000241b01007387 */ /* 0x000fe20000100800 */
[----:B------:R-:W2:Y:S02]  /*56990*/  LDL R16, [R1+0x68] ;  /* 0x0000680001107983 */ /* 0x000ea40000100800 */
[----:B------:R-:W-:Y:S02]  /*569a0*/  STL [R1+0x20], R28 ;  /* 0x0000201c01007387 */ /* 0x000fe40000100800 */
[----:B------:R-:W-:Y:S01]  /*569b0*/  STL [R1+0x1c], R29 ;  /* 0x00001c1d01007387 */ /* 0x000fe20000100800 */
[----:B------:R-:W2:Y:S01]  /*569c0*/  LDL.LU R9, [R1+0x8] ;  /* 0x0000080001097983 */ /* 0x000ea20000300800 */
[----:B------:R-:W2:Y:S02]  /*569d0*/  LDL.LU R8, [R1+0xc] ;  /* 0x00000c0001087983 */ /* 0x000ea40000300800 */
[----:B------:R-:W3:Y:S02]  /*569e0*/  LDL.LU R10, [R1+0x1b78] ;  /* 0x001b7800010a7983 */ /* 0x000ee40000300800 */
[----:B---3--:R-:W-:-:S02]  /*569f0*/  FMNMX R10, R10, R5, !PT ;  /* 0x000000050a0a7209 */ /* 0x008fc40007800000 */
[----:B------:R-:W3:Y:S01]  /*56a00*/  LDL.LU R5, [R1+0x1b74] ;  /* 0x001b740001057983 */ /* 0x000ee20000300800 */
[----:B--2---:R-:W-:Y:S02]  /*56a10*/  FMNMX R8, R4, R8, !PT ;  /* 0x0000000804087209 */ /* 0x004fe40007800000 */
[----:B----4-:R-:W-:Y:S02]  /*56a20*/  FMNMX R7, R7, R6, !PT ;  /* 0x0000000607077209 */ /* 0x010fe40007800000 */
[----:B---3--:R-:W-:Y:S02]  /*56a30*/  FMNMX R9, R5, R9, !PT ;  /* 0x0000000905097209 */ /* 0x008fe40007800000 */
[----:B------:R-:W2:Y:S01]  /*56a40*/  LDL.LU R5, [R1+0x18] ;  /* 0x0000180001057983 */ /* 0x000ea20000300800 */
[----:B------:R-:W3:Y:S02]  /*56a50*/  LDL.LU R4, [R1+0x30] ;  /* 0x0000300001047983 */ /* 0x000ee40000300800 */
[----:B------:R-:W4:Y:S02]  /*56a60*/  LDL.LU R6, [R1+0x1b70] ;  /* 0x001b700001067983 */ /* 0x000f240000300800 */
[----:B----4-:R-:W-:-:S02]  /*56a70*/  FMNMX R6, R6, R2, !PT ;  /* 0x0000000206067209 */ /* 0x010fc40007800000 */
[----:B------:R-:W2:Y:S01]  /*56a80*/  LDL.LU R2, [R1+0x1b6c] ;  /* 0x001b6c0001027983 */ /* 0x000ea20000300800 */
[----:B---3--:R-:W-:Y:S02]  /*56a90*/  FMNMX R4, R0, R4, !PT ;  /* 0x0000000400047209 */ /* 0x008fe40007800000 */
[----:B------:R-:W-:Y:S02]  /*56aa0*/  FMNMX R3, R3, R17, !PT ;  /* 0x0000001103037209 */ /* 0x000fe40007800000 */
[----:B--2---:R-:W-:Y:S02]  /*56ab0*/  FMNMX R5, R2, R5, !PT ;  /* 0x0000000502057209 */ /* 0x004fe40007800000 */
[----:B------:R-:W2:Y:S01]  /*56ac0*/  LDL.LU R2, [R1+0x2c] ;  /* 0x00002c0001027983 */ /* 0x000ea20000300800 */
[----:B------:R-:W3:Y:S02]  /*56ad0*/  LDL.LU R0, [R1+0x28] ;  /* 0x0000280001007983 */ /* 0x000ee40000300800 */
[----:B------:R-:W2:Y:S02]  /*56ae0*/  LDL.LU R17, [R1+0x1b68] ;  /* 0x001b680001117983 */ /* 0x000ea40000300800 */
[----:B--2---:R-:W-:-:S02]  /*56af0*/  FMNMX R2, R2, R17, !PT ;  /* 0x0000001102027209 */ /* 0x004fc40007800000 */
[----:B------:R-:W3:Y:S03]  /*56b00*/  LDL.LU R17, [R1+0x1b64] ;  /* 0x001b640001117983 */ /* 0x000ee60000300800 */
[----:B------:R0:W-:Y:S02]  /*56b10*/  STL [R1+0x1b54], R2 ;  /* 0x001b540201007387 */ /* 0x0001e40000100800 */
[----:B0-----:R-:W2:Y:S01]  /*56b20*/  LDL R2, [R1+0x6c] ;  /* 0x00006c0001027983 */ /* 0x001ea20000100800 */
[----:B---3--:R-:W-:-:S03]  /*56b30*/  FMNMX R0, R0, R17, !PT ;  /* 0x0000001100007209 */ /* 0x008fc60007800000 */
[----:B------:R-:W3:Y:S04]  /*56b40*/  LDL.LU R17, [R1+0x1b60] ;  /* 0x001b600001117983 */ /* 0x000ee80000300800 */
[----:B---3--:R-:W0:Y:S04]  /*56b50*/  SHFL.BFLY PT, R17, R17, 0x1, 0x1f ;  /* 0x0c201f0011117f89 */ /* 0x008e2800000e0000 */
[----:B0-----:R0:W-:Y:S04]  /*56b60*/  STL [R1+0x8], R17 ;  /* 0x0000081101007387 */ /* 0x0011e80000100800 */
[----:B0-----:R-:W3:Y:S04]  /*56b70*/  LDL.LU R17, [R1+0x1b5c] ;  /* 0x001b5c0001117983 */ /* 0x001ee80000300800 */
[----:B--2---:R-:W-:Y:S04]  /*56b80*/  SHFL.BFLY PT, R2, R2, 0x1, 0x1f ;  /* 0x0c201f0002027f89 */ /* 0x004fe800000e0000 */
[----:B---3--:R-:W0:Y:S04]  /*56b90*/  SHFL.BFLY PT, R17, R17, 0x1, 0x1f ;  /* 0x0c201f0011117f89 */ /* 0x008e2800000e0000 */
[----:B0-----:R0:W-:Y:S04]  /*56ba0*/  STL [R1+0x4], R17 ;  /* 0x0000041101007387 */ /* 0x0011e80000100800 */
[----:B0-----:R-:W2:Y:S01]  /*56bb0*/  LDL.LU R17, [R1+0x1b58] ;  /* 0x001b580001117983 */ /* 0x001ea20000300800 */
[----:B------:R-:W-:Y:S02]  /*56bc0*/  STL [R1], R2 ;  /* 0x0000000201007387 */ /* 0x000fe40000100800 */
[----:B------:R-:W0:Y:S02]  /*56bd0*/  SHFL.BFLY PT, R2, R15, 0x1, 0x1f ;  /* 0x0c201f000f027f89 */ /* 0x000e2400000e0000 */
[----:B0-----:R-:W-:Y:S02]  /*56be0*/  STL [R1+0xc], R2 ;  /* 0x00000c0201007387 */ /* 0x001fe40000100800 */
        /* <DEDUP_REMOVED lines=23> */
[----:B0-----:R0:W-:Y:S04]  /*56d60*/  STL [R1+0x8c], R2 ;  /* 0x00008c0201007387 */ /* 0x0011e80000100800 */
[----:B0-----:R0:W5:Y:S04]  /*56d70*/  LDL.LU R2, [R1+0x1b54] ;  /* 0x001b540001027983 */ /* 0x0011680000300800 */
[----:B------:R-:W1:Y:S04]  /*56d80*/  SHFL.BFLY PT, R16, R16, 0x1, 0x1f ;  /* 0x0c201f0010107f89 */ /* 0x000e6800000e0000 */
[----:B--2---:R-:W2:Y:S04]  /*56d90*/  SHFL.BFLY PT, R17, R17, 0x1, 0x1f ;  /* 0x0c201f0011117f89 */ /* 0x004ea800000e0000 */
[----:B------:R-:W3:Y:S04]  /*56da0*/  SHFL.BFLY PT, R18, R18, 0x1, 0x1f ;  /* 0x0c201f0012127f89 */ /* 0x000ee800000e0000 */
[----:B------:R-:W4:Y:S04]  /*56db0*/  SHFL.BFLY PT, R19, R19, 0x1, 0x1f ;  /* 0x0c201f0013137f89 */ /* 0x000f2800000e0000 */
[----:B------:R-:W0:Y:S04]  /*56dc0*/  SHFL.BFLY PT, R20, R20, 0x1, 0x1f ;  /* 0x0c201f0014147f89 */ /* 0x000e2800000e0000 */
        /* <DEDUP_REMOVED lines=8> */
[----:B------:R-:W0:Y:S01]  /*56e50*/  SHFL.BFLY PT, R29, R29, 0x1, 0x1f ;  /* 0x0c201f001d1d7f89 */ /* 0x000e2200000e0000 */
[----:B------:R-:W-:Y:S01]  /*56e60*/  BSSY B0, `(.L_x_1) ;  /* 0x0000011000007945 */ /* 0x000fe20003800000 */
[----:B------:R-:W-:Y:S05]  /*56e70*/  @P6 BRA `(.L_x_2) ;  /* 0x000000f000006947 */ /* 0x000fea0003800000 */
[----:B------:R4:W-:Y:S04]  /*56e80*/  STL [R1+0x1b58], R4 ;  /* 0x001b580401007387 */ /* 0x0009e80000100800 */
[----:B------:R3:W-:Y:S04]  /*56e90*/  STL [R1+0x1b54], R3 ;  /* 0x001b540301007387 */ /* 0x0007e80000100800 */
[----:B----4-:R-:W4:Y:S04]  /*56ea0*/  S2R R4, SR_TID.X ;  /* 0x0000000000047919 */ /* 0x010f280000002100 */
[----:B---3--:R-:W3:Y:S01]  /*56eb0*/  S2R R3, SR_TID.X ;  /* 0x0000000000037919 */ /* 0x008ee20000002100 */
[----:B----4-:R-:W-:-:S02]  /*56ec0*/  LOP3.LUT R4, R4, 0x1c, RZ, 0xc0, !PT ;  /* 0x0000001c04047812 */ /* 0x010fc400078ec0ff */
[----:B---3--:R-:W-:Y:S02]  /*56ed0*/  LOP3.LUT R3, R3, 0xff, RZ, 0xc0, !PT ;  /* 0x000000ff03037812 */ /* 0x008fe400078ec0ff */
[----:B------:R-:W-:Y:S02]  /*56ee0*/  SHF.L.U32 R4, R4, 0x3, RZ ;  /* 0x0000000304047819 */ /* 0x000fe400000006ff */
[----:B------:R-:W-:-:S04]  /*56ef0*/  SHF.R.U32.HI R3, RZ, 0x3, R3 ;  /* 0x00000003ff037819 */ /* 0x000fc80000011603 */
[----:B------:R-:W-:-:S05]  /*56f00*/  LOP3.LUT R3, R3, 0x1c, RZ, 0xc0, !PT ;  /* 0x0000001c03037812 */ /* 0x000fca00078ec0ff */
[----:B------:R-:W-:Y:S02]  /*56f10*/  IMAD.IADD R3, R4, 0x1, R3 ;  /* 0x0000000104037824 */ /* 0x000fe400078e0203 */
[----:B------:R3:W5:Y:S04]  /*56f20*/  LDL.LU R4, [R1+0x1b58] ;  /* 0x001b580001047983 */ /* 0x0007680000300800 */
[----:B-----5:R4:W-:Y:S04]  /*56f30*/  STS [R3+0x40000], R2 ;  /* 0x0400000203007388 */ /* 0x0209e80000000800 */
[----:B----4-:R3:W5:Y:S04]  /*56f40*/  LDL.LU R3, [R1+0x1b54] ;  /* 0x001b540001037983 */ /* 0x0107680000300800 */
[----:B------:R-:W4:Y:S04]  /*56f50*/  LDL R2, [R1+0x1288] ;  /* 0x0012880001027983 */ /* 0x000f280000100800 */
[----:B----4-:R3:W-:Y:S02]  /*56f60*/  STS [R2+0x40000], R0 ;  /* 0x0400000002007388 */ /* 0x0107e40000000800 */
.L_x_2:
[----:B------:R-:W-:Y:S05]  /*56f70*/  BSYNC B0 ;  /* 0x0000000000007941 */ /* 0x000fea0003800000 */
.L_x_1:
[----:B-1----:R1:W-:Y:S04]  /*56f80*/  STL [R1+0x1bbc], R16 ;  /* 0x001bbc1001007387 */ /* 0x0023e80000100800 */
[----:B-1--4-:R-:W4:Y:S04]  /*56f90*/  LDL.LU R16, [R1+0x8] ;  /* 0x0000080001107983 */ /* 0x012f280000300800 */
[----:B--2---:R1:W-:Y:S04]  /*56fa0*/  STL [R1+0x1bb8], R17 ;  /* 0x001bb81101007387 */ /* 0x0043e80000100800 */
[----:B-1----:R-:W4:Y:S04]  /*56fb0*/  LDL.LU R17, [R1+0x74] ;  /* 0x0000740001117983 */ /* 0x002f280000300800 */
[----:B---3--:R1:W-:Y:S04]  /*56fc0*/  STL [R1+0x1bb4], R18 ;  /* 0x001bb41201007387 */ /* 0x0083e80000100800 */
[----:B-1----:R-:W2:Y:S04]  /*56fd0*/  LDL.LU R18, [R1+0x4] ;  /* 0x0000040001127983 */ /* 0x002ea80000300800 */
[----:B------:R1:W-:Y:S04]  /*56fe0*/  STL [R1+0x1bb0], R19 ;  /* 0x001bb01301007387 */ /* 0x0003e80000100800 */
[----:B-1----:R-:W2:Y:S04]  /*56ff0*/  LDL.LU R19, [R1+0x70] ;  /* 0x0000700001137983 */ /* 0x002ea80000300800 */
[----:B0-----:R0:W-:Y:S04]  /*57000*/  STL [R1+0x1bac], R20 ;  /* 0x001bac1401007387 */ /* 0x0011e80000100800 */
[----:B0-----:R-:W3:Y:S04]  /*57010*/  LDL.LU R20, [R1] ;  /* 0x0000000001147983 */ /* 0x001ee80000300800 */
[----:B------:R-:W3:Y:S04]  /*57020*/  LDL.LU R0, [R1+0x6c] ;  /* 0x00006c0001007983 */ /* 0x000ee80000300800 */
[----:B-----5:R-:W3:Y:S04]  /*57030*/  LDL.LU R2, [R1+0x68] ;  /* 0x0000680001027983 */ /* 0x020ee80000300800 */
[----:B------:R0:W-:Y:S04]  /*57040*/  STL [R1+0x1ba8], R21 ;  /* 0x001ba81501007387 */ /* 0x0001e80000100800 */
[----:B0-----:R-:W3:Y:S04]  /*57050*/  LDL.LU R21, [R1+0x64] ;  /* 0x0000640001157983 */ /* 0x001ee80000300800 */
        /* <DEDUP_REMOVED lines=34> */
[----:B------:R0:W-:Y:S01]  /*57280*/  STL [R1+0x1b60], R6 ;  /* 0x001b600601007387 */ /* 0x0001e20000100800 */
[----:B----4-:R-:W-:-:S03]  /*57290*/  FMNMX R17, R17, R16, !PT ;  /* 0x0000001011117209 */ /* 0x010fc60007800000 */
[----:B0-----:R-:W4:Y:S04]  /*572a0*/  LDL.LU R6, [R1+0x44] ;  /* 0x0000440001067983 */ /* 0x001f280000300800 */
[----:B------:R0:W-:Y:S04]  /*572b0*/  STL [R1+0x1b5c], R5 ;  /* 0x001b5c0501007387 */ /* 0x0001e80000100800 */
[----:B0-----:R-:W4:Y:S04]  /*572c0*/  LDL.LU R5, [R1+0x4c] ;  /* 0x00004c0001057983 */ /* 0x001f280000300800 */
[----:B------:R0:W-:Y:S01]  /*572d0*/  STL [R1+0x1b58], R4 ;  /* 0x001b580401007387 */ /* 0x0001e20000100800 */
[----:B--2---:R-:W-:-:S03]  /*572e0*/  FMNMX R19, R19, R18, !PT ;  /* 0x0000001213137209 */ /* 0x004fc60007800000 */
[----:B0-----:R-:W2:Y:S04]  /*572f0*/  LDL.LU R4, [R1+0x78] ;  /* 0x0000780001047983 */ /* 0x001ea80000300800 */
[----:B------:R0:W-:Y:S04]  /*57300*/  STL [R1+0x1b54], R3 ;  /* 0x001b540301007387 */ /* 0x0001e80000100800 */
[----:B0-----:R-:W2:Y:S04]  /*57310*/  LDL.LU R3, [R1+0x7c] ;  /* 0x00007c0001037983 */ /* 0x001ea80000300800 */
[----:B------:R-:W2:Y:S04]  /*57320*/  LDL.LU R16, [R1+0x1bbc] ;  /* 0x001bbc0001107983 */ /* 0x000ea80000300800 */
[----:B------:R0:W-:Y:S04]  /*57330*/  STL [R1+0x8], R17 ;  /* 0x0000081101007387 */ /* 0x0001e80000100800 */
[----:B0-----:R-:W4:Y:S04]  /*57340*/  LDL.LU R17, [R1+0x1bb8] ;  /* 0x001bb80001117983 */ /* 0x001f280000300800 */
[----:B------:R-:W4:Y:S01]  /*57350*/  LDL.LU R18, [R1+0x1bb4] ;  /* 0x001bb40001127983 */ /* 0x000f220000300800 */
[----:B---3--:R-:W-:-:S03]  /*57360*/  FMNMX R0, R0, R20, !PT ;  /* 0x0000001400007209 */ /* 0x008fc60007800000 */
[----:B------:R0:W-:Y:S04]  /*57370*/  STL [R1+0x4], R19 ;  /* 0x0000041301007387 */ /* 0x0001e80000100800 */
[----:B0-----:R-:W3:Y:S04]  /*57380*/  LDL.LU R19, [R1+0x1bb0] ;  /* 0x001bb00001137983 */ /* 0x001ee80000300800 */
[----:B------:R-:W3:Y:S01]  /*57390*/  LDL.LU R20, [R1+0x1bac] ;  /* 0x001bac0001147983 */ /* 0x000ee20000300800 */
[----:B--2---:R-:W-:-:S03]  /*573a0*/  FMNMX R2, R2, R16, !PT ;  /* 0x0000001002027209 */ /* 0x004fc60007800000 */
[----:B------:R-:W2:Y:S01]  /*573b0*/  LDL.LU R16, [R1+0x58] ;  /* 0x0000580001107983 */ /* 0x000ea20000300800 */
[----:B----4-:R-:W-:-:S03]  /*573c0*/  FMNMX R17, R21, R17, !PT ;  /* 0x0000001115117209 */ /* 0x010fc60007800000 */
[----:B------:R-:W4:Y:S01]  /*573d0*/  LDL.LU R21, [R1+0x1ba8] ;  /* 0x001ba80001157983 */ /* 0x000f220000300800 */
[----:B------:R-:W-:-:S03]  /*573e0*/  FMNMX R18, R22, R18, !PT ;  /* 0x0000001216127209 */ /* 0x000fc60007800000 */
[----:B------:R-:W4:Y:S01]  /*573f0*/  LDL.LU R22, [R1+0x1ba4] ;  /* 0x001ba40001167983 */ /* 0x000f220000300800 */
[----:B---3--:R-:W-:-:S03]  /*57400*/  FMNMX R19, R23, R19, !PT ;  /* 0x0000001317137209 */ /* 0x008fc60007800000 */
[----:B------:R-:W3:Y:S01]  /*57410*/  LDL.LU R23, [R1+0x1ba0] ;  /* 0x001ba00001177983 */ /* 0x000ee20000300800 */
[----:B--2---:R-:W-:-:S03]  /*57420*/  FMNMX R16, R16, R20, !PT ;  /* 0x0000001410107209 */ /* 0x004fc60007800000 */
[----:B------:R-:W2:Y:S01]  /*57430*/  LDL.LU R20, [R1+0x40] ;  /* 0x0000400001147983 */ /* 0x000ea20000300800 */
[----:B----4-:R-:W-:-:S03]  /*57440*/  FMNMX R21, R24, R21, !PT ;  /* 0x0000001518157209 */ /* 0x010fc60007800000 */
[----:B------:R-:W2:Y:S01]  /*57450*/  LDL.LU R24, [R1+0x1b9c] ;  /* 0x001b9c0001187983 */ /* 0x000ea20000300800 */
[----:B------:R-:W-:-:S03]  /*57460*/  FMNMX R22, R25, R22, !PT ;  /* 0x0000001619167209 */ /* 0x000fc60007800000 */
[----:B------:R-:W4:Y:S01]  /*57470*/  LDL.LU R25, [R1+0x1b98] ;  /* 0x001b980001197983 */ /* 0x000f220000300800 */
[----:B---3--:R-:W-:-:S03]  /*57480*/  FMNMX R23, R26, R23, !PT ;  /* 0x000000171a177209 */ /* 0x008fc60007800000 */
[----:B------:R-:W3:Y:S01]  /*57490*/  LDL.LU R26, [R1+0x1b94] ;  /* 0x001b9400011a7983 */ /* 0x000ee20000300800 */
[----:B--2---:R-:W-:-:S03]  /*574a0*/  FMNMX R20, R20, R24, !PT ;  /* 0x0000001814147209 */ /* 0x004fc60007800000 */
[----:B------:R-:W2:Y:S01]  /*574b0*/  LDL.LU R24, [R1+0x20] ;  /* 0x0000200001187983 */ /* 0x000ea20000300800 */
[----:B----4-:R-:W-:-:S03]  /*574c0*/  FMNMX R25, R27, R25, !PT ;  /* 0x000000191b197209 */ /* 0x010fc60007800000 */
[----:B------:R-:W4:Y:S01]  /*574d0*/  LDL.LU R27, [R1+0x1b90] ;  /* 0x001b9000011b7983 */ /* 0x000f220000300800 */
[----:B---3--:R-:W-:-:S03]  /*574e0*/  FMNMX R26, R28, R26, !PT ;  /* 0x0000001a1c1a7209 */ /* 0x008fc60007800000 */
[----:B------:R-:W2:Y:S01]  /*574f0*/  LDL.LU R28, [R1+0x1b8c] ;  /* 0x001b8c00011c7983 */ /* 0x000ea20000300800 */
[----:B----4-:R-:W-:-:S03]  /*57500*/  FMNMX R27, R29, R27, !PT ;  /* 0x0000001b1d1b7209 */ /* 0x010fc60007800000 */
[----:B------:R-:W3:Y:S01]  /*57510*/  LDL.LU R29, [R1+0x1b88] ;  /* 0x001b8800011d7983 */ /* 0x000ee20000300800 */
[----:B--2---:R-:W-:-:S03]  /*57520*/  FMNMX R24, R24, R28, !PT ;  /* 0x0000001c18187209 */ /* 0x004fc60007800000 */
[----:B------:R-:W2:Y:S01]  /*57530*/  LDL.LU R28, [R1+0x8c] ;  /* 0x00008c00011c7983 */ /* 0x000ea20000300800 */
[----:B---3--:R-:W-:-:S03]  /*57540*/  FMNMX R29, R15, R29, !PT ;  /* 0x0000001d0f1d7209 */ /* 0x008fc60007800000 */
[----:B------:R-:W3:Y:S02]  /*57550*/  LDL.LU R15, [R1+0x1b84] ;  /* 0x001b8400010f7983 */ /* 0x000ee40000300800 */
[----:B---3--:R-:W-:Y:S02]  /*57560*/  FMNMX R15, R15, R14, !PT ;  /* 0x0000000e0f0f7209 */ /* 0x008fe40007800000 */
[----:B------:R-:W3:Y:S02]  /*57570*/  LDL.LU R14, [R1+0x1b80] ;  /* 0x001b8000010e7983 */ /* 0x000ee40000300800 */
[----:B---3--:R-:W-:Y:S02]  /*57580*/  FMNMX R14, R14, R13, !PT ;  /* 0x0000000d0e0e7209 */ /* 0x008fe40007800000 */
[----:B------:R-:W3:Y:S02]  /*57590*/  LDL.LU R13, [R1+0x1b7c] ;  /* 0x001b7c00010d7983 */ /* 0x000ee40000300800 */
[----:B---3--:R-:W-:-:S02]  /*575a0*/  FMNMX R13, R13, R12, !PT ;  /* 0x0000000c0d0d7209 */ /* 0x008fc40007800000 */
        /* <DEDUP_REMOVED lines=16> */
[----:B------:R-:W3:Y:S01]  /*576b0*/  LDL.LU R4, [R1+0x1b58] ;  /* 0x001b580001047983 */ /* 0x000ee20000300800 */
[----:B------:R-:W-:Y:S01]  /*576c0*/  BSSY B0, `(.L_x_3) ;  /* 0x0000123000007945 */ /* 0x000fe20003800000 */
[----:B------:R-:W-:Y:S01]  /*576d0*/  BSSY B1, `(.L_x_4) ;  /* 0x0000118000017945 */ /* 0x000fe20003800000 */
[----:B---3--:R-:W-:-:S02]  /*576e0*/  FMNMX R4, R4, R3, !PT ;  /* 0x0000000304047209 */ /* 0x008fc40007800000 */
[----:B------:R-:W2:Y:S02]  /*576f0*/  LDL.LU R3, [R1+0x1b54] ;  /* 0x001b540001037983 */ /* 0x000ea40000300800 */
[----:B--2---:R-:W-:Y:S01]  /*57700*/  FMNMX R3, R3, R28, !PT ;  /* 0x0000001c03037209 */ /* 0x004fe20007800000 */
[----:B------:R-:W-:Y:S05]  /*57710*/  @P6 BRA `(.L_x_5) ;  /* 0x000000b000006947 */ /* 0x000fea0003800000 */
[----:B------:R0:W-:Y:S04]  /*57720*/  STL [R1+0x1b54], R0 ;  /* 0x001b540001007387 */ /* 0x0001e80000100800 */
[----:B0-----:R-:W2:Y:S04]  /*57730*/  LDL R0, [R1+0x1284] ;  /* 0x0012840001007983 */ /* 0x001ea80000100800 */
[----:B------:R-:W2:Y:S04]  /*57740*/  LDL.LU R28, [R1+0x8] ;  /* 0x00000800011c7983 */ /* 0x000ea80000300800 */
[----:B--2---:R0:W-:Y:S04]  /*57750*/  STS [R0+0x40000], R28 ;  /* 0x0400001c00007388 */ /* 0x0041e80000000800 */
[----:B0-----:R0:W5:Y:S01]  /*57760*/  LDL.LU R0, [R1+0x1b54] ;  /* 0x001b540001007983 */ /* 0x0011620000300800 */
[----:B------:R-:W-:Y:S05]  /*57770*/  @P6 BRA `(.L_x_6) ;  /* 0x0000008000006947 */ /* 0x000fea0003800000 */
[----:B-----5:R1:W-:Y:S04]  /*57780*/  STL [R1+0x1b54], R0 ;  /* 0x001b540001007387 */ /* 0x0203e80000100800 */
[----:B-1----:R-:W2:Y:S04]  /*57790*/  LDL R0, [R1+0x1280] ;  /* 0x0012800001007983 */ /* 0x002ea80000100800 */
[----:B------:R-:W2:Y:S04]  /*577a0*/  LDL.LU R28, [R1+0x4] ;  /* 0x00000400011c7983 */ /* 0x000ea80000300800 */
[----:B--2---:R1:W-:Y:S04]  /*577b0*/  STS [R0+0x40000], R28 ;  /* 0x0400001c00007388 */ /* 0x0043e80000000800 */
[----:B-1----:R1:W5:Y:S02]  /*577c0*/  LDL.LU R0, [R1+0x1b54] ;  /* 0x001b540001007983 */ /* 0x0023640000300800 */
.L_x_5:
[----:B------:R-:W-:Y:S05]  /*577d0*/  @P6 BRA `(.L_x_7) ;  /* 0x000000c000006947 */ /* 0x000fea0003800000 */
[----:B------:R-:W2:Y:S04]  /*577e0*/  LDL R28, [R1+0x127c] ;  /* 0x00127c00011c7983 */ /* 0x000ea80000100800 */
[----:B--2--5:R2:W-:Y:S02]  /*577f0*/  STS [R28+0x40000], R0 ;  /* 0x040000001c007388 */ /* 0x0245e40000000800 */
.L_x_6:
[----:B------:R-:W-:Y:S05]  /*57800*/  @P6 BRA `(.L_x_8) ;  /* 0x0000013000006947 */ /* 0x000fea0003800000 */
[----:B--2---:R-:W2:Y:S02]  /*57810*/  S2R R28, SR_TID.X ;  /* 0x00000000001c7919 */ /* 0x004ea40000002100 */
[----:B--2--5:R-:W-:-:S02]  /*57820*/  LOP3.LUT R0, R28, 0xff, RZ, 0xc0, !PT ;  /* 0x000000ff1c007812 */ /* 0x024fc400078ec0ff */
[----:B------:R-:W-:Y:S02]  /*57830*/  LOP3.LUT R28, R28, 0x1c, RZ, 0xc0, !PT ;  /* 0x0000001c1c1c7812 */ /* 0x000fe400078ec0ff */
[----:B------:R-:W-:Y:S02]  /*57840*/  SHF.R.U32.HI R0, RZ, 0x3, R0 ;  /* 0x00000003ff007819 */ /* 0x000fe40000011600 */
[----:B------:R-:W-:Y:S02]  /*57850*/  LEA.HI R28, R28, 0x28, RZ, 0x1e ;  /* 0x000000281c1c7811 */ /* 0x000fe400078ff0ff */
[----:B------:R-:W-:Y:S02]  /*57860*/  LOP3.LUT R0, R0, 0x1c, RZ, 0xc0, !PT ;  /* 0x0000001c00007812 */ /* 0x000fe400078ec0ff */
[----:B------:R-:W-:-:S04]  /*57870*/  SHF.L.U32 R28, R28, 0x5, RZ ;  /* 0x000000051c1c7819 */ /* 0x000fc800000006ff */
[----:B------:R-:W-:-:S05]  /*57880*/  IADD3 R0, R0, R28, RZ ;  /* 0x0000001c00007210 */ /* 0x000fca0007ffe0ff */
[----:B------:R2:W-:Y:S02]  /*57890*/  STS [R0+0x40000], R2 ;  /* 0x0400000200007388 */ /* 0x0005e40000000800 */
.L_x_7:
[----:B------:R-:W-:Y:S05]  /*578a0*/  @P6 BRA `(.L_x_9) ;  /* 0x0000013000006947 */ /* 0x000fea0003800000 */
[----:B--2---:R-:W2:Y:S02]  /*578b0*/  S2R R2, SR_TID.X ;  /* 0x0000000000027919 */ /* 0x004ea40000002100 */
[C---:B--2--5:R-:W-:Y:S02]  /*578c0*/  LOP3.LUT R0, R2.reuse, 0xff, RZ, 0xc0, !PT ;  /* 0x000000ff02007812 */ /* 0x064fe400078ec0ff */
[----:B------:R-:W-:Y:S02]  /*578d0*/  LOP3.LUT R2, R2, 0x1c, RZ, 0xc0, !PT ;  /* 0x0000001c02027812 */ /* 0x000fe400078ec0ff */
[----:B------:R-:W-:Y:S02]  /*578e0*/  SHF.R.U32.HI R0, RZ, 0x3, R0 ;  /* 0x00000003ff007819 */ /* 0x000fe40000011600 */
[----:B------:R-:W-:Y:S02]  /*578f0*/  LEA.HI R2, R2, 0x30, RZ, 0x1e ;  /* 0x0000003002027811 */ /* 0x000fe400078ff0ff */
[----:B------:R-:W-:-:S03]  /*57900*/  LOP3.LUT R0, R0, 0x1c, RZ, 0xc0, !PT ;  /* 0x0000001c00007812 */ /* 0x000fc600078ec0ff */
[----:B------:R-:W-:-:S05]  /*57910*/  IMAD.SHL.U32 R2, R2, 0x20, RZ ;  /* 0x0000002002027824 */ /* 0x000fca00078e00ff */
[----:B------:R-:W-:-:S05]  /*57920*/  IADD3 R0, R0, R2, RZ ;  /* 0x0000000200007210 */ /* 0x000fca0007ffe0ff */
[----:B------:R2:W-:Y:S02]  /*57930*/  STS [R0+0x40000], R17 ;  /* 0x0400001100007388 */ /* 0x0005e40000000800 */
.L_x_8:
[----:B------:R-:W-:Y:S05]  /*57940*/  @P6 BRA `(.L_x_10) ;  /* 0x0000013000006947 */ /* 0x000fea0003800000 */
[----:B------:R-:W3:Y:S02]  /*57950*/  S2R R2, SR_TID.X ;  /* 0x0000000000027919 */ /* 0x000ee40000002100 */
[C---:B--23-5:R-:W-:Y:S02]  /*57960*/  LOP3.LUT R0, R2.reuse, 0xff, RZ, 0xc0, !PT ;  /* 0x000000ff02007812 */ /* 0x06cfe400078ec0ff */
[----:B------:R-:W-:Y:S02]  /*57970*/  LOP3.LUT R2, R2, 0x1c, RZ, 0xc0, !PT ;  /* 0x0000001c02027812 */ /* 0x000fe400078ec0ff */
[----:B------:R-:W-:Y:S02]  /*57980*/  SHF.R.U32.HI R0, RZ, 0x3, R0 ;  /* 0x00000003ff007819 */ /* 0x000fe40000011600 */
[----:B------:R-:W-:Y:S02]  /*57990*/  LEA.HI R2, R2, 0x38, RZ, 0x1e ;  /* 0x0000003802027811 */ /* 0x000fe400078ff0ff */
[----:B------:R-:W-:-:S02]  /*579a0*/  LOP3.LUT R0, R0, 0x1c, RZ, 0xc0, !PT ;  /* 0x0000001c00007812 */ /* 0x000fc400078ec0ff */
[----:B------:R-:W-:-:S05]  /*579b0*/  SHF.L.U32 R2, R2, 0x5, RZ ;  /* 0x0000000502027819 */ /* 0x000fca00000006ff */
[----:B------:R-:W-:-:S05]  /*579c0*/  IMAD.IADD R0, R0, 0x1, R2 ;  /* 0x0000000100007824 */ /* 0x000fca00078e0202 */
[----:B------:R2:W-:Y:S02]  /*579d0*/  STS [R0+0x40000], R18 ;  /* 0x0400001200007388 */ /* 0x0005e40000000800 */
.L_x_9:
[----:B------:R-:W-:Y:S05]  /*579e0*/  @P6 BRA `(.L_x_11) ;  /* 0x0000013000006947 */ /* 0x000fea0003800000 */
[----:B--2---:R-:W2:Y:S02]  /*579f0*/  S2R R2, SR_TID.X ;  /* 0x0000000000027919 */ /* 0x004ea40000002100 */
[C---:B--2--5:R-:W-:Y:S02]  /*57a00*/  LOP3.LUT R0, R2.reuse, 0xff, RZ, 0xc0, !PT ;  /* 0x000000ff02007812 */ /* 0x064fe400078ec0ff */
[----:B------:R-:W-:Y:S02]  /*57a10*/  LOP3.LUT R2, R2, 0x1c, RZ, 0xc0, !PT ;  /* 0x0000001c02027812 */ /* 0x000fe400078ec0ff */
[----:B------:R-:W-:Y:S02]  /*57a20*/  SHF.R.U32.HI R0, RZ, 0x3, R0 ;  /* 0x00000003ff007819 */ /* 0x000fe40000011600 */
[----:B------:R-:W-:Y:S02]  /*57a30*/  LEA.HI R2, R2, 0x40, RZ, 0x1e ;  /* 0x0000004002027811 */ /* 0x000fe400078ff0ff */
[----:B------:R-:W-:-:S02]  /*57a40*/  LOP3.LUT R0, R0, 0x1c, RZ, 0xc0, !PT ;  /* 0x0000001c00007812 */ /* 0x000fc400078ec0ff */
[----:B------:R-:W-:-:S04]  /*57a50*/  SHF.L.U32 R2, R2, 0x5, RZ ;  /* 0x0000000502027819 */ /* 0x000fc800000006ff */
[----:B------:R-:W-:-:S05]  /*57a60*/  IADD3 R0, R0, R2, RZ ;  /* 0x0000000200007210 */ /* 0x000fca0007ffe0ff */
[----:B------:R2:W-:Y:S02]  /*57a70*/  STS [R0+0x40000], R19 ;  /* 0x0400001300007388 */ /* 0x0005e40000000800 */
.L_x_10:
[----:B------:R-:W-:Y:S05]  /*57a80*/  @P6 BRA `(.L_x_12) ;  /* 0x0000013000006947 */ /* 0x000fea0003800000 */
[----:B------:R-:W3:Y:S02]  /*57a90*/  S2R R2, SR_TID.X ;  /* 0x0000000000027919 */ /* 0x000ee40000002100 */
[C---:B--23-5:R-:W-:Y:S02]  /*57aa0*/  LOP3.LUT R0, R2.reuse, 0xff, RZ, 0xc0, !PT ;  /* 0x000000ff02007812 */ /* 0x06cfe400078ec0ff */
[----:B------:R-:W-:Y:S02]  /*57ab0*/  LOP3.LUT R2, R2, 0x1c, RZ, 0xc0, !PT ;  /* 0x0000001c02027812 */ /* 0x000fe400078ec0ff */
[----:B------:R-:W-:Y:S02]  /*57ac0*/  SHF.R.U32.HI R0, RZ, 0x3, R0 ;  /* 0x00000003ff007819 */ /* 0x000fe40000011600 */
[----:B------:R-:W-:Y:S02]  /*57ad0*/  LEA.HI R2, R2, 0x48, RZ, 0x1e ;  /* 0x0000004802027811 */ /* 0x000fe400078ff0ff */
[----:B------:R-:W-:-:S03]  /*57ae0*/  LOP3.LUT R0, R0, 0x1c, RZ, 0xc0, !PT ;  /* 0x0000001c00007812 */ /* 0x000fc600078ec0ff */
[----:B------:R-:W-:-:S05]  /*57af0*/  IMAD.SHL.U32 R2, R2, 0x20, RZ ;  /* 0x0000002002027824 */ /* 0x000fca00078e00ff */
[----:B------:R-:W-:-:S05]  /*57b00*/  IADD3 R0, R0, R2, RZ ;  /* 0x0000000200007210 */ /* 0x000fca0007ffe0ff */
[----:B------:R2:W-:Y:S02]  /*57b10*/  STS [R0+0x40000], R16 ;  /* 0x0400001000007388 */ /* 0x0005e40000000800 */
.L_x_11:
[----:B------:R-:W-:Y:S05]  /*57b20*/  @P6 BRA `(.L_x_13) ;  /* 0x0000013000006947 */ /* 0x000fea0003800000 */
[----:B--2---:R-:W2:Y:S02]  /*57b30*/  S2R R2, SR_TID.X ;  /* 0x0000000000027919 */ /* 0x004ea40000002100 */
[C---:B--2--5:R-:W-:Y:S02]  /*57b40*/  LOP3.LUT R0, R2.reuse, 0xff, RZ, 0xc0, !PT ;  /* 0x000000ff02007812 */ /* 0x064fe400078ec0ff */
[----:B------:R-:W-:Y:S02]  /*57b50*/  LOP3.LUT R2, R2, 0x1c, RZ, 0xc0, !PT ;  /* 0x0000001c02027812 */ /* 0x000fe400078ec0ff */
[----:B------:R-:W-:Y:S02]  /*57b60*/  SHF.R.U32.HI R0, RZ, 0x3, R0 ;  /* 0x00000003ff007819 */ /* 0x000fe40000011600 */
[----:B------:R-:W-:Y:S02]  /*57b70*/  LEA.HI R2, R2, 0x50, RZ, 0x1e ;  /* 0x0000005002027811 */ /* 0x000fe400078ff0ff */
[----:B------:R-:W-:-:S02]  /*57b80*/  LOP3.LUT R0, R0, 0x1c, RZ, 0xc0, !PT ;  /* 0x0000001c00007812 */ /* 0x000fc400078ec0ff */
[----:B------:R-:W-:-:S05]  /*57b90*/  SHF.L.U32 R2, R2, 0x5, RZ ;  /* 0x0000000502027819 */ /* 0x000fca00000006ff */
[----:B------:R-:W-:-:S05]  /*57ba0*/  IMAD.IADD R0, R0, 0x1, R2 ;  /* 0x0000000100007824 */ /* 0x000fca00078e0202 */
[----:B------:R2:W-:Y:S02]  /*57bb0*/  STS [R0+0x40000], R21 ;  /* 0x0400001500007388 */ /* 0x0005e40000000800 */
.L_x_12:
[----:B------:R-:W-:Y:S05]  /*57bc0*/  @P6 BRA `(.L_x_14) ;  /* 0x0000013000006947 */ /* 0x000fea0003800000 */
[----:B------:R-:W3:Y:S02]  /*57bd0*/  S2R R2, SR_TID.X ;  /* 0x0000000000027919 */ /* 0x000ee40000002100 */
[C---:B--23-5:R-:W-:Y:S02]  /*57be0*/  LOP3.LUT R0, R2.reuse, 0xff, RZ, 0xc0, !PT ;  /* 0x000000ff02007812 */ /* 0x06cfe400078ec0ff */
[----:B------:R-:W-:Y:S02]  /*57bf0*/  LOP3.LUT R2, R2, 0x1c, RZ, 0xc0, !PT ;  /* 0x0000001c02027812 */ /* 0x000fe400078ec0ff */
[----:B------:R-:W-:Y:S02]  /*57c00*/  SHF.R.U32.HI R0, RZ, 0x3, R0 ;  /* 0x00000003ff007819 */ /* 0x000fe40000011600 */
[----:B------:R-:W-:Y:S02]  /*57c10*/  LEA.HI R2, R2, 0x58, RZ, 0x1e ;  /* 0x0000005802027811 */ /* 0x000fe400078ff0ff */
[----:B------:R-:W-:-:S02]  /*57c20*/  LOP3.LUT R0, R0, 0x1c, RZ, 0xc0, !PT ;  /* 0x0000001c00007812 */ /* 0x000fc400078ec0ff */
[----:B------:R-:W-:-:S04]  /*57c30*/  SHF.L.U32 R2, R2, 0x5, RZ ;  /* 0x0000000502027819 */ /* 0x000fc800000006ff */
[----:B------:R-:W-:-:S05]  /*57c40*/  IADD3 R0, R0, R2, RZ ;  /* 0x0000000200007210 */ /* 0x000fca0007ffe0ff */
[----:B------:R2:W-:Y:S02]  /*57c50*/  STS [R0+0x40000], R22 ;  /* 0x0400001600007388 */ /* 0x0005e40000000800 */
.L_x_13:
        /* <DEDUP_REMOVED lines=10> */
.L_x_14:
        /* <DEDUP_REMOVED lines=10> */
.L_x_15:
        /* <DEDUP_REMOVED lines=10> */
.L_x_16:
        /* <DEDUP_REMOVED lines=10> */
.L_x_17:
        /* <DEDUP_REMOVED lines=10> */
.L_x_18:
        /* <DEDUP_REMOVED lines=10> */
.L_x_19:
        /* <DEDUP_REMOVED lines=10> */
.L_x_20:
        /* <DEDUP_REMOVED lines=10> */
.L_x_21:
        /* <DEDUP_REMOVED lines=10> */
.L_x_22:
        /* <DEDUP_REMOVED lines=10> */
.L_x_23:
        /* <DEDUP_REMOVED lines=10> */
.L_x_24:
        /* <DEDUP_REMOVED lines=10> */
.L_x_25:
        /* <DEDUP_REMOVED lines=10> */
.L_x_26:
        /* <DEDUP_REMOVED lines=10> */
.L_x_27:
        /* <DEDUP_REMOVED lines=10> */
.L_x_28:
        /* <DEDUP_REMOVED lines=10> */
.L_x_29:
        /* <DEDUP_REMOVED lines=10> */
.L_x_30:
        /* <DEDUP_REMOVED lines=10> */
.L_x_31:
[----:B------:R-:W-:Y:S01]  /*587a0*/  @P6 BREAK B1 ;  /* 0x0000000000016942 */ /* 0x000fe20003800000 */
        /* <DEDUP_REMOVED lines=10> */
.L_x_32:
[----:B------:R-:W-:Y:S05]  /*58850*/  BSYNC B1 ;  /* 0x0000000000017941 */ /* 0x000fea0003800000 */
.L_x_4:
        /* <DEDUP_REMOVED lines=8> */
[----:B------:R2:W-:Y:S02]  /*588e0*/  @!P6 STS [R0+0x40000], R3 ;  /* 0x040000030000e388 */ /* 0x0005e40000000800 */
.L_x_33:
[----:B------:R-:W-:Y:S05]  /*588f0*/  BSYNC B0 ;  /* 0x0000000000007941 */ /* 0x000fea0003800000 */
.L_x_3:
[----:B------:R-:W-:Y:S01]  /*58900*/  WARPSYNC 0xffffffff ;  /* 0xffffffff00007948 */ /* 0x000fe20003800000 */
[----:B--2--5:R-:W2:Y:S04]  /*58910*/  S2R R0, SR_TID.X ;  /* 0x0000000000007919 */ /* 0x024ea80000002100 */
[----:B------:R-:W-:Y:S06]  /*58920*/  BAR.SYNC.DEFER_BLOCKING 0x0 ;  /* 0x0000000000007b1d */ /* 0x000fec0000010000 */
[----:B------:R-:W3:Y:S04]  /*58930*/  LDL R20, [R1+0x260] ;  /* 0x0002600001147983 */ /* 0x000ee80000100800 */
[----:B------:R-:W4:Y:S04]  /*58940*/  LDL.LU R19, [R1+0xdc] ;  /* 0x0000dc0001137983 */ /* 0x000f280000300800 */
[----:B------:R-:W3:Y:S04]  /*58950*/  LDL R18, [R1+0x264] ;  /* 0x0002640001127983 */ /* 0x000ee80000100800 */
[----:B------:R-:W3:Y:S01]  /*58960*/  LDL.LU R11, [R1+0xb4] ;  /* 0x0000b400010b7983 */ /* 0x000ee20000300800 */
[----:B--2---:R-:W-:-:S03]  /*58970*/  LOP3.LUT R7, R0, 0xff, RZ, 0xc0, !PT ;  /* 0x000000ff00077812 */ /* 0x004fc600078ec0ff */
[----:B------:R-:W2:Y:S04]  /*58980*/  LDL.LU R13, [R1+0xe4] ;  /* 0x0000e400010d7983 */ /* 0x000ea80000300800 */
[----:B------:R-:W0:Y:S04]  /*58990*/  LDS R5, [R7.X4+0x40000] ;  /* 0x0400000007057984 */ /* 0x000e280000004800 */
[----:B------:R-:W1:Y:S04]  /*589a0*/  LDS R3, [R7.X4+0x40400] ;  /* 0x0404000007037984 */ /* 0x000e680000004800 */
[----:B------:R-:W1:Y:S04]  /*589b0*/  LDS R2, [R7.X4+0x40800] ;  /* 0x0408000007027984 */ /* 0x000e680000004800 */
[----:B------:R-:W2:Y:S04]  /*589c0*/  LDL.LU R16, [R1+0xb0] ;  /* 0x0000b00001107983 */ /* 0x000ea80000300800 */
[----:B------:R-:W2:Y:S04]  /*589d0*/  LDL R15, [R1+0x268] ;  /* 0x00026800010f7983 */ /* 0x000ea80000100800 */
[----:B------:R-:W1:Y:S04]  /*589e0*/  S2R R21, SR_TID.X ;  /* 0x0000000000157919 */ /* 0x000e680000002100 */
[----:B------:R-:W1:Y:S04]  /*589f0*/  S2R R14, SR_TID.X ;  /* 0x00000000000e7919 */ /* 0x000e680000002100 */
[----:B------:R-:W2:Y:S04]  /*58a00*/  LDL.LU R12, [R1+0xf8] ;  /* 0x0000f800010c7983 */ /* 0x000ea80000300800 */
[----:B0-----:R-:W0:Y:S04]  /*58a10*/  SHFL.BFLY PT, R6, R5, 0x4, 0x1f ;  /* 0x0c801f0005067f89 */ /* 0x001e2800000e0000 */
[----:B-1----:R-:W1:Y:S04]  /*58a20*/  SHFL.BFLY PT, R4, R3, 0x4, 0x1f ;  /* 0x0c801f0003047f89 */ /* 0x002e6800000e0000 */
[----:B------:R-:W1:Y:S01]  /*58a30*/  SHFL.BFLY PT, R0, R2, 0x4, 0x1f ;  /* 0x0c801f0002007f89 */ /* 0x000e6200000e0000 */
[----:B0-----:R-:W-:-:S02]  /*58a40*/  FMNMX R6, R5, R6, !PT ;  /* 0x0000000605067209 */ /* 0x001fc40007800000 */
[----:B-1----:R-:W-:-:S03]  /*58a50*/  FMNMX R3, R3, R4, !PT ;  /* 0x0000000403037209 */ /* 0x002fc60007800000 */
[----:B------:R-:W0:Y:S01]  /*58a60*/  SHFL.BFLY PT, R5, R6, 0x2, 0x1f ;  /* 0x0c401f0006057f89 */ /* 0x000e2200000e0000 */
[----:B------:R-:W-:-:S03]  /*58a70*/  FMNMX R2, R2, R0, !PT ;  /* 0x0000000002027209 */ /* 0x000fc60007800000 */
[----:B------:R-:W1:Y:S04]  /*58a80*/  SHFL.BFLY PT, R4, R3, 0x2, 0x1f ;  /* 0x0c401f0003047f89 */ /* 0x000e6800000e0000 */
[----:B------:R-:W1:Y:S01]  /*58a90*/  SHFL.BFLY PT, R0, R2, 0x2, 0x1f ;  /* 0x0c401f0002007f89 */ /* 0x000e6200000e0000 */
[----:B0-----:R-:W-:Y:S02]  /*58aa0*/  FMNMX R5, R6, R5, !PT ;  /* 0x0000000506057209 */ /* 0x001fe40007800000 */
[----:B-1----:R-:W-:Y:S02]  /*58ab0*/  FMNMX R3, R3, R4, !PT ;  /* 0x0000000403037209 */ /* 0x002fe40007800000 */
[----:B------:R-:W-:-:S03]  /*58ac0*/  FMNMX R0, R2, R0, !PT ;  /* 0x0000000002007209 */ /* 0x000fc60007800000 */
[----:B------:R-:W0:Y:S04]  /*58ad0*/  SHFL.BFLY PT, R4, R3, 0x1, 0x1f ;  /* 0x0c201f0003047f89 */ /* 0x000e2800000e0000 */
[----:B------:R-:W1:Y:S04]  /*58ae0*/  SHFL.BFLY PT, R2, R5, 0x1, 0x1f ;  /* 0x0c201f0005027f89 */ /* 0x000e6800000e0000 */
[----:B------:R-:W1:Y:S01]  /*58af0*/  SHFL.BFLY PT, R6, R0, 0x1, 0x1f ;  /* 0x0c201f0000067f89 */ /* 0x000e6200000e0000 */
[----:B0-----:R-:W-:Y:S02]  /*58b00*/  FMNMX R3, R3, R4, !PT ;  /* 0x0000000403037209 */ /* 0x001fe40007800000 */
[----:B-1----:R-:W-:-:S02]  /*58b10*/  FMNMX R2, R5, R2, !PT ;  /* 0x0000000205027209 */ /* 0x002fc40007800000 */
[----:B------:R-:W-:-:S03]  /*58b20*/  FMNMX R0, R0, R6, !PT ;  /* 0x0000000600007209 */ /* 0x000fc60007800000 */
[----:B------:R-:W-:Y:S04]  /*58b30*/  @!P5 STS [R7.X4+0x40000], R2 ;  /* 0x040000020700d388 */ /* 0x000fe80000004800 */
[----:B------:R-:W-:Y:S04]  /*58b40*/  @!P5 STS [R7.X4+0x40400], R3 ;  /* 0x040400030700d388 */ /* 0x000fe80000004800 */
[----:B------:R-:W-:Y:S04]  /*58b50*/  @!P5 STS [R7.X4+0x40800], R0 ;  /* 0x040800000700d388 */ /* 0x000fe80000004800 */
[----:B------:R-:W0:Y:S04]  /*58b60*/  LDS R9, [R21.X4+0x40c00] ;  /* 0x040c000015097984 */ /* 0x000e280000004800 */
[----:B------:R-:W1:Y:S04]  /*58b70*/  LDS R7, [R21.X4+0x41000] ;  /* 0x0410000015077984 */ /* 0x000e680000004800 */
[----:B------:R-:W1:Y:S04]  /*58b80*/  LDS R6, [R21.X4+0x41400] ;  /* 0x0414000015067984 */ /* 0x000e680000004800 */
[----:B------:R-:W1:Y:S04]  /*58b90*/  LDS R5, [R21.X4+0x41800] ;  /* 0x0418000015057984 */ /* 0x000e680000004800 */
[----:B------:R-:W1:Y:S04]  /*58ba0*/  LDS R4, [R21.X4+0x41c00] ;  /* 0x041c000015047984 */ /* 0x000e680000004800 */
[----:B0-----:R-:W0:Y:S04]  /*58bb0*/  SHFL.BFLY PT, R10, R9, 0x4, 0x1f ;  /* 0x0c801f00090a7f89 */ /* 0x001e2800000e0000 */
[----:B-1----:R-:W1:Y:S04]  /*58bc0*/  SHFL.BFLY PT, R8, R7, 0x4, 0x1f ;  /* 0x0c801f0007087f89 */ /* 0x002e6800000e0000 */
[----:B------:R-:W1:Y:S04]  /*58bd0*/  SHFL.BFLY PT, R3, R6, 0x4, 0x1f ;  /* 0x0c801f0006037f89 */ /* 0x000e6800000e0000 */
[----:B------:R-:W1:Y:S04]  /*58be0*/  SHFL.BFLY PT, R2, R5, 0x4, 0x1f ;  /* 0x0c801f0005027f89 */ /* 0x000e6800000e0000 */
[----:B------:R-:W1:Y:S01]  /*58bf0*/  SHFL.BFLY PT, R0, R4, 0x4, 0x1f ;  /* 0x0c801f0004007f89 */ /* 0x000e6200000e0000 */
[----:B0-----:R-:W-:-:S02]  /*58c00*/  FMNMX R10, R9, R10, !PT ;  /* 0x0000000a090a7209 */ /* 0x001fc40007800000 */
[----:B-1----:R-:W-:-:S03]  /*58c10*/  FMNMX R7, R7, R8, !PT ;  /* 0x0000000807077209 */ /* 0x002fc60007800000 */
[----:B------:R-:W0:Y:S01]  /*58c20*/  SHFL.BFLY PT, R9, R10, 0x2, 0x1f ;  /* 0x0c401f000a097f89 */ /* 0x000e2200000e0000 */
[----:B------:R-:W-:-:S03]  /*58c30*/  FMNMX R3, R6, R3, !PT ;  /* 0x0000000306037209 */ /* 0x000fc60007800000 */
[----:B------:R-:W1:Y:S01]  /*58c40*/  SHFL.BFLY PT, R8, R7, 0x2, 0x1f ;  /* 0x0c401f0007087f89 */ /* 0x000e6200000e0000 */
[----:B------:R-:W-:Y:S02]  /*58c50*/  FMNMX R2, R5, R2, !PT ;  /* 0x0000000205027209 */ /* 0x000fe40007800000 */
[----:B------:R-:W-:Y:S01]  /*58c60*/  FMNMX R6, R4, R0, !PT ;  /* 0x0000000004067209 */ /* 0x000fe20007800000 */
[----:B------:R-:W1:Y:S04]  /*58c70*/  SHFL.BFLY PT, R5, R3, 0x2, 0x1f ;  /* 0x0c401f0003057f89 */ /* 0x000e6800000e0000 */
[----:B------:R-:W1:Y:S04]  /*58c80*/  SHFL.BFLY PT, R0, R2, 0x2, 0x1f ;  /* 0x0c401f0002007f89 */ /* 0x000e6800000e0000 */
[----:B------:R-:W1:Y:S01]  /*58c90*/  SHFL.BFLY PT, R4, R6, 0x2, 0x1f ;  /* 0x0c401f0006047f89 */ /* 0x000e6200000e0000 */
[----:B0-----:R-:W-:-:S02]  /*58ca0*/  FMNMX R9, R10, R9, !PT ;  /* 0x000000090a097209 */ /* 0x001fc40007800000 */
[----:B-1----:R-:W-:Y:S02]  /*58cb0*/  FMNMX R7, R7, R8, !PT ;  /* 0x0000000807077209 */ /* 0x002fe40007800000 */
[----:B------:R-:W-:Y:S02]  /*58cc0*/  FMNMX R3, R3, R5, !PT ;  /* 0x0000000503037209 */ /* 0x000fe40007800000 */
[----:B------:R-:W-:Y:S01]  /*58cd0*/  FMNMX R0, R2, R0, !PT ;  /* 0x0000000002007209 */ /* 0x000fe20007800000 */
[----:B------:R-:W0:Y:S01]  /*58ce0*/  SHFL.BFLY PT, R5, R7, 0x1, 0x1f ;  /* 0x0c201f0007057f89 */ /* 0x000e2200000e0000 */
[----:B------:R-:W-:-:S03]  /*58cf0*/  FMNMX R2, R6, R4, !PT ;  /* 0x0000000406027209 */ /* 0x000fc60007800000 */
[----:B------:R-:W1:Y:S04]  /*58d00*/  SHFL.BFLY PT, R4, R9, 0x1, 0x1f ;  /* 0x0c201f0009047f89 */ /* 0x000e6800000e0000 */
[----:B------:R-:W4:Y:S04]  /*58d10*/  SHFL.BFLY PT, R6, R3, 0x1, 0x1f ;  /* 0x0c201f0003067f89 */ /* 0x000f2800000e0000 */
[----:B------:R-:W3:Y:S04]  /*58d20*/  SHFL.BFLY PT, R8, R0, 0x1, 0x1f ;  /* 0x0c201f0000087f89 */ /* 0x000ee800000e0000 */
[----:B------:R-:W3:Y:S01]  /*58d30*/  SHFL.BFLY PT, R10, R2, 0x1, 0x1f ;  /* 0x0c201f00020a7f89 */ /* 0x000ee200000e0000 */
[----:B0-----:R-:W-:-:S02]  /*58d40*/  FMNMX R5, R7, R5, !PT ;  /* 0x0000000507057209 */ /* 0x001fc40007800000 */
[----:B-1----:R-:W-:Y:S02]  /*58d50*/  FMNMX R4, R9, R4, !PT ;  /* 0x0000000409047209 */ /* 0x002fe40007800000 */
[----:B----4-:R-:W-:-:S03]  /*58d60*/  FMNMX R3, R3, R6, !PT ;  /* 0x0000000603037209 */ /* 0x010fc60007800000 */
[----:B------:R-:W-:Y:S01]  /*58d70*/  @!P5 STS [R21.X4+0x40c00], R4 ;  /* 0x040c00041500d388 */ /* 0x000fe20000004800 */
[----:B---3--:R-:W-:-:S03]  /*58d80*/  FMNMX R0, R0, R8, !PT ;  /* 0x0000000800007209 */ /* 0x008fc60007800000 */
[----:B------:R-:W-:Y:S01]  /*58d90*/  @!P5 STS [R21.X4+0x41000], R5 ;  /* 0x041000051500d388 */ /* 0x000fe20000004800 */
[----:B------:R-:W-:-:S03]  /*58da0*/  FMNMX R2, R2, R10, !PT ;  /* 0x0000000a02027209 */ /* 0x000fc60007800000 */
[----:B------:R-:W-:Y:S04]  /*58db0*/  @!P5 STS [R21.X4+0x41400], R3 ;  /* 0x041400031500d388 */ /* 0x000fe80000004800 */
[----:B------:R-:W-:Y:S04]  /*58dc0*/  @!P5 STS [R21.X4+0x41800], R0 ;  /* 0x041800001500d388 */ /* 0x000fe80000004800 */
[----:B------:R-:W-:Y:S01]  /*58dd0*/  @!P5 STS [R21.X4+0x41c00], R2 ;  /* 0x041c00021500d388 */ /* 0x000fe20000004800 */
[----:B------:R-:W-:-:S03]  /*58de0*/  LOP3.LUT R24, R21, 0x1c, RZ, 0xc0, !PT ;  /* 0x0000001c15187812 */ /* 0x000fc600078ec0ff */
[----:B------:R-:W-:Y:S01]  /*58df0*/  BAR.SYNC.DEFER_BLOCKING 0x0 ;  /* 0x0000000000007b1d */ /* 0x000fe20000010000 */
[----:B------:R-:W-:-:S04]  /*58e00*/  LOP3.LUT R17, R14, 0x1c, RZ, 0xc0, !PT ;  /* 0x0000001c0e117812 */ /* 0x000fc800078ec0ff */
[----:B------:R-:W-:-:S04]  /*58e10*/  LEA.HI R17, R17, 0x8, RZ, 0x1e ;  /* 0x0000000811117811 */ /* 0x000fc800078ff0ff */
[----:B------:R-:W-:Y:S01]  /*58e20*/  SHF.L.U32 R22, R17, 0x5, RZ ;  /* 0x0000000511167819 */ /* 0x000fe200000006ff */
[----:B------:R-:W0:Y:S04]  /*58e30*/  LDS R4, [R24.X8+0x40000] ;  /* 0x0400000018047984 */ /* 0x000e280000008800 */
[----:B------:R-:W1:Y:S01]  /*58e40*/  LDS R3, [R22+0x40000] ;  /* 0x0400000016037984 */ /* 0x000e620000000800 */
[----:B------:R-:W-:-:S04]  /*58e50*/  LOP3.LUT R14, R14, 0x1c, RZ, 0xc0, !PT ;  /* 0x0000001c0e0e7812 */ /* 0x000fc800078ec0ff */
[----:B------:R-:W-:-:S04]  /*58e60*/  LEA.HI R17, R14, 0x10, RZ, 0x1e ;  /* 0x000000100e117811 */ /* 0x000fc800078ff0ff */
[----:B------:R-:W-:Y:S02]  /*58e70*/  SHF.L.U32 R23, R17, 0x5, RZ ;  /* 0x0000000511177819 */ /* 0x000fe400000006ff */
[----:B------:R-:W3:Y:S04]  /*58e80*/  S2R R17, SR_TID.X ;  /* 0x0000000000117919 */ /* 0x000ee80000002100 */
[----:B------:R-:W4:Y:S01]  /*58e90*/  LDS R0, [R23+0x40000] ;  /* 0x0400000017007984 */ /* 0x000f220000000800 */
[----:B------:R-:W-:Y:S02]  /*58ea0*/  LEA.HI R14, R14, 0x18, RZ, 0x1e ;  /* 0x000000180e0e7811 */ /* 0x000fe400078ff0ff */
[----:B0-----:R-:W-:-:S05]  /*58eb0*/  FMNMX R5, R4, R20, !PT ;  /* 0x0000001404057209 */ /* 0x001fca0007800000 */
[----:B------:R-:W-:Y:S01]  /*58ec0*/  FADD R4, R19, -R5 ;  /* 0x8000000513047221 */ /* 0x000fe20000000000 */
[----:B-1----:R-:W-:Y:S02]  /*58ed0*/  FMNMX R7, R3, R18, !PT ;  /* 0x0000001203077209 */ /* 0x002fe40007800000 */
[----:B---3--:R-:W-:Y:S01]  /*58ee0*/  LOP3.LUT R17, R17, 0x1c, RZ, 0xc0, !PT ;  /* 0x0000001c11117812 */ /* 0x008fe200078ec0ff */
[----:B------:R-:W-:-:S03]  /*58ef0*/  FMUL R4, R4, 1.4426950216293334961 ;  /* 0x3fb8aa3b04047820 */ /* 0x000fc60000400000 */
[----:B------:R-:W-:Y:S01]  /*58f00*/  LEA.HI R17, R17, 0x20, RZ, 0x1e ;  /* 0x0000002011117811 */ /* 0x000fe200078ff0ff */
[----:B------:R2:W0:Y:S01]  /*58f10*/  MUFU.EX2 R9, R4 ;  /* 0x0000000400097308 */ /* 0x0004220000000800 */
[----:B------:R-:W-:Y:S02]  /*58f20*/  STL [R1+0x1b6c], R21 ;  /* 0x001b6c1501007387 */ /* 0x000fe40000100800 */
[----:B------:R-:W-:Y:S01]  /*58f30*/  SHF.L.U32 R17, R17, 0x5, RZ ;  /* 0x0000000511117819 */ /* 0x000fe200000006ff */
[----:B--2---:R-:W-:Y:S01]  /*58f40*/  FADD R4, R13, -R7 ;  /* 0x800000070d047221 */ /* 0x004fe20000000000 */
[----:B------:R-:W-:Y:S04]  /*58f50*/  STL [R1+0x1b68], R24 ;  /* 0x001b681801007387 */ /* 0x000fe80000100800 */
[----:B------:R-:W1:Y:S01]  /*58f60*/  S2R R13, SR_TID.X ;  /* 0x00000000000d7919 */ /* 0x000e620000002100 */
[----:B------:R-:W-:-:S03]  /*58f70*/  IMAD.SHL.U32 R22, R14, 0x20, RZ ;  /* 0x000000200e167824 */ /* 0x000fc600078e00ff */
[----:B------:R-:W2:Y:S04]  /*58f80*/  LDL.LU R14, [R1+0xb8] ;  /* 0x0000b800010e7983 */ /* 0x000ea80000300800 */
[----:B------:R-:W-:Y:S04]  /*58f90*/  STL [R1+0x10f4], R5 ;  /* 0x0010f40501007387 */ /* 0x000fe80000100800 */
[----:B------:R3:W-:Y:S01]  /*58fa0*/  LDS R3, [R17+0x40000] ;  /* 0x0400000011037984 */ /* 0x0007e20000000800 */
[----:B------:R-:W-:-:S03]  /*58fb0*/  FMUL R4, R4, 1.4426950216293334961 ;  /* 0x3fb8aa3b04047820 */ /* 0x000fc60000400000 */
[----:B------:R-:W2:Y:S04]  /*58fc0*/  LDS R2, [R22+0x40000] ;  /* 0x0400000016027984 */ /* 0x000ea80000000800 */
[----:B---3--:R-:W3:Y:S01]  /*58fd0*/  LDL.LU R17, [R1+0x100] ;  /* 0x0001000001117983 */ /* 0x008ee20000300800 */
[----:B------:R-:W-:-:S03]  /*58fe0*/  FADD R5, R11, -R5 ;  /* 0x800000050b057221 */ /* 0x000fc60000000000 */
[----:B------:R4:W-:Y:S04]  /*58ff0*/  STL [R1+0x10f8], R7 ;  /* 0x0010f80701007387 */ /* 0x0009e80000100800 */
[----:B------:R-:W3:Y:S01]  /*59000*/  LDL R6, [R1+0x26c] ;  /* 0x00026c0001067983 */ /* 0x000ee20000100800 */
[----:B------:R-:W-:Y:S01]  /*59010*/  FMUL R5, R5, 1.4426950216293334961 ;  /* 0x3fb8aa3b05057820 */ /* 0x000fe20000400000 */
[----:B------:R-:W-:Y:S01]  /*59020*/  MUFU.EX2 R8, R4 ;  /* 0x0000000400087308 */ /* 0x000fe20000000800 */
[----:B-1----:R-:W-:Y:S01]  /*59030*/  LOP3.LUT R13, R13, 0x1c, RZ, 0xc0, !PT ;  /* 0x0000001c0d0d7812 */ /* 0x002fe200078ec0ff */
[----:B------:R-:W3:Y:S06]  /*59040*/  LDL.LU R11, [R1+0xbc] ;  /* 0x0000bc00010b7983 */ /* 0x000eec0000300800 */
[----:B------:R1:W4:Y:S01]  /*59050*/  MUFU.EX2 R21, R5 ;  /* 0x0000000500157308 */ /* 0x0003220000000800 */
[----:B------:R-:W-:Y:S01]  /*59060*/  LEA.HI R13, R13, 0x28, RZ, 0x1e ;  /* 0x000000280d0d7811 */ /* 0x000fe200078ff0ff */
[----:B0-----:R-:W-:Y:S03]  /*59070*/  STL [R1+0x9d4], R9 ;  /* 0x0009d40901007387 */ /* 0x001fe60000100800 */
[----:B------:R-:W-:Y:S01]  /*59080*/  SHF.L.U32 R13, R13, 0x5, RZ ;  /* 0x000000050d0d7819 */ /* 0x000fe200000006ff */
[----:B------:R-:W3:Y:S01]  /*59090*/  LDL.LU R19, [R1+0x104] ;  /* 0x0001040001137983 */ /* 0x000ee20000300800 */
[----:B-1----:R-:W-:Y:S01]  /*590a0*/  FADD R5, R16, -R7 ;  /* 0x8000000710057221 */ /* 0x002fe20000000000 */
[----:B----4-:R-:W-:-:S02]  /*590b0*/  FMNMX R7, R0, R15, !PT ;  /* 0x0000000f00077209 */ /* 0x010fc40007800000 */
[----:B------:R0:W1:Y:S04]  /*590c0*/  LDS R4, [R13+0x40000] ;  /* 0x040000000d047984 */ /* 0x0000680000000800 */
[----:B------:R-:W-:Y:S04]  /*590d0*/  STL [R1+0x9d0], R21 ;  /* 0x0009d01501007387 */ /* 0x000fe80000100800 */
[----:B------:R4:W-:Y:S04]  /*590e0*/  STL [R1+0x10f0], R7 ;  /* 0x0010f00701007387 */ /* 0x0009e80000100800 */
[----:B0-----:R-:W3:Y:S04]  /*590f0*/  LDL.LU R13, [R1+0xc0] ;  /* 0x0000c000010d7983 */ /* 0x001ee80000300800 */
[----:B------:R-:W-:Y:S04]  /*59100*/  STL [R1+0x9cc], R8 ;  /* 0x0009cc0801007387 */ /* 0x000fe80000100800 */
[----:B------:R-:W3:Y:S04]  /*59110*/  LDL R16, [R1+0x270] ;  /* 0x0002700001107983 */ /* 0x000ee80000100800 */
[----:B------:R-:W0:Y:S01]  /*59120*/  S2R R15, SR_TID.X ;  /* 0x00000000000f7919 */ /* 0x000e220000002100 */
[----:B------:R-:W-:-:S02]  /*59130*/  FMUL R0, R5, 1.4426950216293334961 ;  /* 0x3fb8aa3b05007820 */ /* 0x000fc40000400000 */
[----:B------:R-:W-:Y:S02]  /*59140*/  FADD R5, R12, -R7 ;  /* 0x800000070c057221 */ /* 0x000fe40000000000 */
[----:B------:R4:W0:Y:S02]  /*59150*/  MUFU.EX2 R12, R0 ;  /* 0x00000000000c7308 */ /* 0x0008240000000800 */
[----:B----4-:R-:W-:Y:S01]  /*59160*/  FMUL R0, R5, 1.4426950216293334961 ;  /* 0x3fb8aa3b05007820 */ /* 0x010fe20000400000 */
[----:B0-----:R-:W-:-:S04]  /*59170*/  LOP3.LUT R18, R15, 0x1c, RZ, 0xc0, !PT ;  /* 0x0000001c0f127812 */ /* 0x001fc800078ec0ff */
[----:B------:R-:W-:-:S05]  /*59180*/  LEA.HI R10, R18, 0x30, RZ, 0x1e ;  /* 0x00000030120a7811 */ /* 0x000fca00078ff0ff */
[----:B------:R-:W-:Y:S02]  /*59190*/  IMAD.SHL.U32 R10, R10, 0x20, RZ ;  /* 0x000000200a0a7824 */ /* 0x000fe400078e00ff */
[----:B--2---:R-:W-:Y:S02]  /*591a0*/  FADD R5, R14, -R7 ;  /* 0x800000070e057221 */ /* 0x004fe40000000000 */
[----:B------:R0:W2:Y:S01]  /*591b0*/  MUFU.EX2 R7, R0 ;  /* 0x0000000000077308 */ /* 0x0000a20000000800 */
[----:B------:R-:W4:Y:S01]  /*591c0*/  LDL.LU R14, [R1+0x108] ;  /* 0x00010800010e7983 */ /* 0x000f220000300800 */
[----:B0-----:R-:W-:Y:S01]  /*591d0*/  FMUL R0, R5, 1.4426950216293334961 ;  /* 0x3fb8aa3b05007820 */ /* 0x001fe20000400000 */
[----:B---3--:R-:W-:Y:S02]  /*591e0*/  FMNMX R15, R2, R6, !PT ;  /* 0x00000006020f7209 */ /* 0x008fe40007800000 */
[----:B------:R0:W3:Y:S03]  /*591f0*/  LDS R2, [R10+0x40000] ;  /* 0x040000000a027984 */ /* 0x0000e60000000800 */
[----:B------:R-:W-:Y:S01]  /*59200*/  FADD R5, R17, -R15 ;  /* 0x8000000f11057221 */ /* 0x000fe20000000000 */
[----:B------:R-:W1:Y:S04]  /*59210*/  LDL R6, [R1+0x274] ;  /* 0x0002740001067983 */ /* 0x000e680000100800 */
[----:B------:R-:W2:Y:S01]  /*59220*/  S2R R17, SR_TID.X ;  /* 0x0000000000117919 */ /* 0x000ea20000002100 */
[----:B0-----:R0:W2:Y:S03]  /*59230*/  MUFU.EX2 R10, R0 ;  /* 0x00000000000a7308 */ /* 0x0010a60000000800 */
[----:B------:R-:W-:Y:S01]  /*59240*/  STL [R1+0x9c8], R12 ;  /* 0x0009c80c01007387 */ /* 0x000fe20000100800 */
[----:B0-----:R-:W-:-:S03]  /*59250*/  FMUL R0, R5, 1.4426950216293334961 ;  /* 0x3fb8aa3b05007820 */ /* 0x001fc60000400000 */
[----:B------:R0:W-:Y:S01]  /*59260*/  STL [R1+0x10e8], R15 ;  /* 0x0010e80f01007387 */ /* 0x0001e20000100800 */
[----:B------:R-:W-:-:S03]  /*59270*/  FADD R5, R11, -R15 ;  /* 0x8000000f0b057221 */ /* 0x000fc60000000000 */
[----:B------:R-:W3:Y:S01]  /*59280*/  LDL.LU R18, [R1+0xd0] ;  /* 0x0000d00001127983 */ /* 0x000ee20000300800 */
[----:B0-----:R-:W0:Y:S03]  /*59290*/  MUFU.EX2 R15, R0 ;  /* 0x00000000000f7308 */ /* 0x001e260000000800 */
[----:B--2---:R-:W-:Y:S01]  /*592a0*/  STL [R1+0x9c0], R7 ;  /* 0x0009c00701007387 */ /* 0x004fe20000100800 */
[----:B------:R-:W-:-:S03]  /*592b0*/  LOP3.LUT R17, R17, 0x1c, RZ, 0xc0, !PT ;  /* 0x0000001c11117812 */ /* 0x000fc600078ec0ff */
[----:B------:R-:W2:Y:S01]  /*592c0*/  LDL.LU R11, [R1+0x10c] ;  /* 0x00010c00010b7983 */ /* 0x000ea20000300800 */
[----:B------:R-:W-:-:S03]  /*592d0*/  FMNMX R16, R3, R16, !PT ;  /* 0x0000001003107209 */ /* 0x000fc60007800000 */
[----:B------:R-:W-:Y:S02]  /*592e0*/  STL [R1+0x9bc], R10 ;  /* 0x0009bc0a01007387 */ /* 0x000fe40000100800 */
[----:B------:R-:W-:Y:S02]  /*592f0*/  FADD R3, R19, -R16 ;  /* 0x8000001013037221 */ /* 0x000fe40000000000 */
[----:B------:R-:W-:Y:S01]  /*59300*/  STL [R1+0x10e0], R16 ;  /* 0x0010e01001007387 */ /* 0x000fe20000100800 */
[----:B------:R-:W-:-:S03]  /*59310*/  LEA.HI R19, R17, 0x38, RZ, 0x1e ;  /* 0x0000003811137811 */ /* 0x000fc600078ff0ff */
[----:B------:R-:W2:Y:S04]  /*59320*/  LDL.LU R17, [R1+0xd4] ;  /* 0x0000d40001117983 */ /* 0x000ea80000300800 */
[----:B0-----:R-:W-:Y:S04]  /*59330*/  STL [R1+0x9b8], R15 ;  /* 0x0009b80f01007387 */ /* 0x001fe80000100800 */
[----:B------:R-:W3:Y:S01]  /*59340*/  LDL R22, [R1+0x278] ;  /* 0x0002780001167983 */ /* 0x000ee20000100800 */
[----:B------:R-:W-:Y:S01]  /*59350*/  FMUL R0, R5, 1.4426950216293334961 ;  /* 0x3fb8aa3b05007820 */ /* 0x000fe20000400000 */
[----:B------:R-:W-:Y:S01]  /*59360*/  SHF.L.U32 R19, R19, 0x5, RZ ;  /* 0x0000000513137819 */ /* 0x000fe200000006ff */
[----:B------:R-:W-:-:S02]  /*59370*/  FMUL R3, R3, 1.4426950216293334961 ;  /* 0x3fb8aa3b03037820 */ /* 0x000fc40000400000 */
[----:B------:R-:W-:Y:S01]  /*59380*/  FADD R5, R13, -R16 ;  /* 0x800000100d057221 */ /* 0x000fe20000000000 */
[----:B------:R0:W0:Y:S02]  /*59390*/  MUFU.EX2 R20, R0 ;  /* 0x0000000000147308 */ /* 0x0000240000000800 */
[----:B0-----:R0:W1:Y:S06]  /*593a0*/  LDS R0, [R19+0x40000] ;  /* 0x0400000013007984 */ /* 0x00106c0000000800 */
[----:B0-----:R0:W1:Y:S02]  /*593b0*/  MUFU.EX2 R19, R3 ;  /* 0x0000000300137308 */ /* 0x0010640000000800 */
[----:B0-----:R-:W-:-:S06]  /*593c0*/  FMUL R3, R5, 1.4426950216293334961 ;  /* 0x3fb8aa3b05037820 */ /* 0x001fcc0000400000 */
[----:B------:R-:W0:Y:S01]  /*593d0*/  MUFU.EX2 R3, R3 ;  /* 0x0000000300037308 */ /* 0x000e220000000800 */
[----:B------:R-:W-:Y:S01]  /*593e0*/  STL [R1+0x9b0], R20 ;  /* 0x0009b01401007387 */ /* 0x000fe20000100800 */
[----:B-1----:R-:W-:-:S05]  /*593f0*/  FMNMX R6, R4, R6, !PT ;  /* 0x0000000604067209 */ /* 0x002fca0007800000 */
[----:B------:R-:W-:Y:S01]  /*59400*/  STL [R1+0x10d8], R6 ;  /* 0x0010d80601007387 */ /* 0x000fe20000100800 */
[----:B----4-:R-:W-:-:S03]  /*59410*/  FADD R4, R14, -R6 ;  /* 0x800000060e047221 */ /* 0x010fc60000000000 */
[----:B------:R-:W4:Y:S04]  /*59420*/  LDL.LU R14, [R1+0x114] ;  /* 0x00011400010e7983 */ /* 0x000f280000300800 */
[----:B------:R-:W-:Y:S01]  /*59430*/  STL [R1+0x9ac], R19 ;  /* 0x0009ac1301007387 */ /* 0x000fe20000100800 */
[----:B------:R-:W-:-:S03]  /*59440*/  FMUL R4, R4, 1.4426950216293334961 ;  /* 0x3fb8aa3b04047820 */ /* 0x000fc60000400000 */
[----:B------:R3:W-:Y:S04]  /*59450*/  STL [R1+0x1b74], R19 ;  /* 0x001b741301007387 */ /* 0x0007e80000100800 */
[----:B------:R-:W4:Y:S04]  /*59460*/  LDL.LU R16, [R1+0xe0] ;  /* 0x0000e00001107983 */ /* 0x000f280000300800 */
[----:B0-----:R-:W-:Y:S01]  /*59470*/  STL [R1+0x9a8], R3 ;  /* 0x0009a80301007387 */ /* 0x001fe20000100800 */
[----:B---3--:R-:W-:Y:S01]  /*59480*/  FMNMX R19, R2, R22, !PT ;  /* 0x0000001602137209 */ /* 0x008fe20007800000 */
[----:B------:R-:W-:-:S02]  /*59490*/  FADD R2, R18, -R6 ;  /* 0x8000000612027221 */ /* 0x000fc40000000000 */
[----:B------:R-:W3:Y:S01]  /*594a0*/  LDL R6, [R1+0x27c] ;  /* 0x00027c0001067983 */ /* 0x000ee20000100800 */
[----:B------:R-:W0:Y:S01]  /*594b0*/  MUFU.EX2 R18, R4 ;  /* 0x0000000400127308 */ /* 0x000e220000000800 */
[----:B--2---:R-:W-:Y:S02]  /*594c0*/  FADD R5, R11, -R19 ;  /* 0x800000130b057221 */ /* 0x004fe40000000000 */
[----:B------:R-:W2:Y:S04]  /*594d0*/  LDL.LU R25, [R1+0x118] ;  /* 0x0001180001197983 */ /* 0x000ea80000300800 */
[----:B------:R-:W-:Y:S04]  /*594e0*/  STL [R1+0x10d4], R19 ;  /* 0x0010d41301007387 */ /* 0x000fe80000100800 */
[----:B------:R-:W2:Y:S04]  /*594f0*/  LDL.LU R11, [R1+0xe8] ;  /* 0x0000e800010b7983 */ /* 0x000ea80000300800 */
[----:B0-----:R-:W-:Y:S04]  /*59500*/  STL [R1+0x9a0], R18 ;  /* 0x0009a01201007387 */ /* 0x001fe80000100800 */
[----:B------:R0:W-:Y:S04]  /*59510*/  STL [R1+0x1b70], R18 ;  /* 0x001b701201007387 */ /* 0x0001e80000100800 */
[----:B0-----:R-:W2:Y:S04]  /*59520*/  LDL R18, [R1+0x280] ;  /* 0x0002800001127983 */ /* 0x001ea80000100800 */
[----:B------:R-:W0:Y:S02]  /*59530*/  S2R R13, SR_TID.X ;  /* 0x00000000000d7919 */ /* 0x000e240000002100 */
[----:B0-----:R-:W-:-:S04]  /*59540*/  LOP3.LUT R13, R13, 0x1c, RZ, 0xc0, !PT ;  /* 0x0000001c0d0d7812 */ /* 0x001fc800078ec0ff */
[----:B------:R-:W-:Y:S02]  /*59550*/  LEA.HI R23, R13, 0x40, RZ, 0x1e ;  /* 0x000000400d177811 */ /* 0x000fe400078ff0ff */
[----:B------:R-:W0:Y:S02]  /*59560*/  S2R R13, SR_TID.X ;  /* 0x00000000000d7919 */ /* 0x000e240000002100 */
[----:B0-----:R-:W-:-:S04]  /*59570*/  LOP3.LUT R13, R13, 0x1c, RZ, 0xc0, !PT ;  /* 0x0000001c0d0d7812 */ /* 0x001fc800078ec0ff */
[----:B------:R-:W-:-:S05]  /*59580*/  LEA.HI R13, R13, 0x48, RZ, 0x1e ;  /* 0x000000480d0d7811 */ /* 0x000fca00078ff0ff */
[----:B------:R-:W-:-:S05]  /*59590*/  IMAD.SHL.U32 R13, R13, 0x20, RZ ;  /* 0x000000200d0d7824 */ /* 0x000fca00078e00ff */
[----:B------:R0:W-:Y:S04]  /*595a0*/  LDS R4, [R13+0x40000] ;  /* 0x040000000d047984 */ /* 0x0001e80000000800 */
[----:B0-----:R-:W0:Y:S01]  /*595b0*/  S2R R13, SR_TID.X ;  /* 0x00000000000d7919 */ /* 0x001e220000002100 */
[----:B------:R-:W-:Y:S01]  /*595c0*/  SHF.L.U32 R23, R23, 0x5, RZ ;  /* 0x0000000517177819 */ /* 0x000fe200000006ff */
[----:B------:R-:W-:-:S04]  /*595d0*/  FMUL R2, R2, 1.4426950216293334961 ;  /* 0x3fb8aa3b02027820 */ /* 0x000fc80000400000 */
[----:B------:R1:W2:Y:S01]  /*595e0*/  LDS R3, [R23+0x40000] ;  /* 0x0400000017037984 */ /* 0x0002a20000000800 */
[----:B------:R1:W0:Y:S03]  /*595f0*/  MUFU.EX2 R29, R2 ;  /* 0x00000002001d7308 */ /* 0x0002260000000800 */
[----:B------:R-:W0:Y:S04]  /*59600*/  S2R R22, SR_TID.X ;  /* 0x0000000000167919 */ /* 0x000e280000002100 */
[----:B-1----:R-:W2:Y:S01]  /*59610*/  LDL.LU R23, [R1+0x120] ;  /* 0x0001200001177983 */ /* 0x002ea20000300800 */
[----:B------:R-:W-:Y:S02]  /*59620*/  FMUL R2, R5, 1.4426950216293334961 ;  /* 0x3fb8aa3b05027820 */ /* 0x000fe40000400000 */
[----:B------:R-:W-:Y:S01]  /*59630*/  FADD R5, R17, -R19 ;  /* 0x8000001311057221 */ /* 0x000fe20000000000 */
[----:B0-----:R-:W-:-:S04]  /*59640*/  LOP3.LUT R13, R13, 0x1c, RZ, 0xc0, !PT ;  /* 0x0000001c0d0d7812 */ /* 0x001fc800078ec0ff */
[----:B------:R-:W-:-:S04]  /*59650*/  LEA.HI R19, R13, 0x50, RZ, 0x1e ;  /* 0x000000500d137811 */ /* 0x000fc800078ff0ff */
[----:B------:R-:W-:Y:S01]  /*59660*/  SHF.L.U32 R19, R19, 0x5, RZ ;  /* 0x0000000513137819 */ /* 0x000fe200000006ff */
[----:B------:R-:W-:Y:S01]  /*59670*/  STL [R1+0x998], R29 ;  /* 0x0009981d01007387 */ /* 0x000fe20000100800 */
[----:B------:R0:W1:Y:S03]  /*59680*/  MUFU.EX2 R17, R2 ;  /* 0x0000000200117308 */ /* 0x0000660000000800 */
[----:B------:R-:W2:Y:S01]  /*59690*/  LDL.LU R13, [R1+0xec] ;  /* 0x0000ec00010d7983 */ /* 0x000ea20000300800 */
[----:B0-----:R-:W-:-:S04]  /*596a0*/  FMUL R2, R5, 1.4426950216293334961 ;  /* 0x3fb8aa3b05027820 */ /* 0x001fc80000400000 */
[----:B------:R0:W1:Y:S01]  /*596b0*/  MUFU.EX2 R24, R2 ;  /* 0x0000000200187308 */ /* 0x0000620000000800 */
[----:B------:R-:W-:-:S04]  /*596c0*/  LOP3.LUT R22, R22, 0x1c, RZ, 0xc0, !PT ;  /* 0x0000001c16167812 */ /* 0x000fc800078ec0ff */
[----:B------:R-:W-:-:S04]  /*596d0*/  LEA.HI R22, R22, 0x58, RZ, 0x1e ;  /* 0x0000005816167811 */ /* 0x000fc800078ff0ff */
[----:B------:R-:W-:-:S05]  /*596e0*/  SHF.L.U32 R22, R22, 0x5, RZ ;  /* 0x0000000516167819 */ /* 0x000fca00000006ff */
[----:B0-----:R-:W-:Y:S01]  /*596f0*/  LDS R2, [R22+0x40000] ;  /* 0x0400000016027984 */ /* 0x001fe20000000800 */
[----:B---3--:R-:W-:-:S03]  /*59700*/  FMNMX R6, R0, R6, !PT ;  /* 0x0000000600067209 */ /* 0x008fc60007800000 */
[----:B------:R0:W3:Y:S04]  /*59710*/  LDS R0, [R19+0x40000] ;  /* 0x0400000013007984 */ /* 0x0000e80000000800 */
[----:B0-----:R-:W3:Y:S01]  /*59720*/  LDL R19, [R1+0x284] ;  /* 0x0002840001137983 */ /* 0x001ee20000100800 */
[----:B----4-:R-:W-:-:S03]  /*59730*/  FADD R5, R14, -R6 ;  /* 0x800000060e057221 */ /* 0x010fc60000000000 */
[----:B------:R0:W-:Y:S01]  /*59740*/  STL [R1+0x10d0], R6 ;  /* 0x0010d00601007387 */ /* 0x0001e20000100800 */
[----:B------:R-:W-:-:S03]  /*59750*/  FMUL R5, R5, 1.4426950216293334961 ;  /* 0x3fb8aa3b05057820 */ /* 0x000fc60000400000 */
[----:B-1----:R-:W-:Y:S04]  /*59760*/  STL [R1+0x994], R17 ;  /* 0x0009941101007387 */ /* 0x002fe80000100800 */
[----:B------:R-:W4:Y:S04]  /*59770*/  LDL.LU R14, [R1+0x124] ;  /* 0x00012400010e7983 */ /* 0x000f280000300800 */
[----:B------:R1:W-:Y:S01]  /*59780*/  STL [R1+0x990], R24 ;  /* 0x0009901801007387 */ /* 0x0003e20000100800 */
[----:B--2---:R-:W-:Y:S01]  /*59790*/  FMNMX R26, R3, R18, !PT ;  /* 0x00000012031a7209 */ /* 0x004fe20007800000 */
[----:B0-----:R-:W-:-:S02]  /*597a0*/  FADD R6, R16, -R6 ;  /* 0x8000000610067221 */ /* 0x001fc40000000000 */
[----:B-1----:R-:W2:Y:S01]  /*597b0*/  LDL.LU R24, [R1+0xf0] ;  /* 0x0000f00001187983 */ /* 0x002ea20000300800 */
[----:B------:R-:W0:Y:S03]  /*597c0*/  MUFU.EX2 R16, R5 ;  /* 0x0000000500107308 */ /* 0x000e260000000800 */
[----:B------:R-:W2:Y:S04]  /*597d0*/  LDL.LU R22, [R1+0x12c] ;  /* 0x00012c0001167983 */ /* 0x000ea80000300800 */
[----:B------:R1:W-:Y:S04]  /*597e0*/  STL [R1+0x10c8], R26 ;  /* 0x0010c81a01007387 */ /* 0x0003e80000100800 */
[----:B------:R-:W2:Y:S01]  /*597f0*/  LDL R18, [R1+0x288] ;  /* 0x0002880001127983 */ /* 0x000ea20000100800 */
[----:B------:R-:W-:-:S03]  /*59800*/  FMUL R3, R6, 1.4426950216293334961 ;  /* 0x3fb8aa3b06037820 */ /* 0x000fc60000400000 */
[----:B0-----:R-:W-:Y:S04]  /*59810*/  STL [R1+0x98c], R16 ;  /* 0x00098c1001007387 */ /* 0x001fe80000100800 */
[----:B------:R-:W4:Y:S01]  /*59820*/  LDL R6, [R1+0x28c] ;  /* 0x00028c0001067983 */ /* 0x000f220000100800 */
[--C-:B------:R-:W-:Y:S02]  /*59830*/  FADD R5, R25, -R26.reuse ;  /* 0x8000001a19057221 */ /* 0x100fe40000000000 */
[----:B------:R0:W1:Y:S02]  /*59840*/  MUFU.EX2 R25, R3 ;  /* 0x0000000300197308 */ /* 0x0000640000000800 */
[----:B0-----:R-:W-:Y:S02]  /*59850*/  FMUL R3, R5, 1.4426950216293334961 ;  /* 0x3fb8aa3b05037820 */ /* 0x001fe40000400000 */
[----:B------:R-:W-:Y:S01]  /*59860*/  FADD R9, R9, R21 ;  /* 0x0000001509097221 */ /* 0x000fe20000000000 */
[----:B---3--:R-:W-:Y:S01]  /*59870*/  FMNMX R19, R4, R19, !PT ;  /* 0x0000001304137209 */ /* 0x008fe20007800000 */
[----:B------:R-:W-:-:S02]  /*59880*/  FADD R4, R11, -R26 ;  /* 0x8000001a0b047221 */ /* 0x000fc40000000000 */
[----:B-1----:R0:W1:Y:S02]  /*59890*/  MUFU.EX2 R26, R3 ;  /* 0x00000003001a7308 */ /* 0x0020640000000800 */
[----:B0-----:R-:W-:-:S06]  /*598a0*/  FMUL R3, R4, 1.4426950216293334961 ;  /* 0x3fb8aa3b04037820 */ /* 0x001fcc0000400000 */
[----:B------:R0:W3:Y:S01]  /*598b0*/  MUFU.EX2 R5, R3 ;  /* 0x0000000300057308 */ /* 0x0000e20000000800 */
[----:B------:R-:W-:Y:S01]  /*598c0*/  FADD R4, R23, -R19 ;  /* 0x8000001317047221 */ /* 0x000fe20000000000 */
[----:B------:R-:W-:Y:S04]  /*598d0*/  STL [R1+0x10c4], R19 ;  /* 0x0010c41301007387 */ /* 0x000fe80000100800 */
[----:B------:R-:W-:Y:S01]  /*598e0*/  STL [R1+0x988], R25 ;  /* 0x0009881901007387 */ /* 0x000fe20000100800 */
[----:B0-----:R-:W-:-:S03]  /*598f0*/  FMUL R3, R4, 1.4426950216293334961 ;  /* 0x3fb8aa3b04037820 */ /* 0x001fc60000400000 */
[----:B-1----:R-:W-:Y:S01]  /*59900*/  STL [R1+0x980], R26 ;  /* 0x0009801a01007387 */ /* 0x002fe20000100800 */
[----:B------:R-:W-:-:S03]  /*59910*/  FADD R4, R13, -R19 ;  /* 0x800000130d047221 */ /* 0x000fc60000000000 */
[----:B---3--:R2:W-:Y:S01]  /*59920*/  STL [R1+0x978], R5 ;  /* 0x0009780501007387 */ /* 0x0085e20000100800 */
[----:B------:R0:W1:Y:S03]  /*59930*/  MUFU.EX2 R27, R3 ;  /* 0x00000003001b7308 */ /* 0x0000660000000800 */
[----:B------:R-:W3:Y:S01]  /*59940*/  LDL.LU R13, [R1+0x110] ;  /* 0x00011000010d7983 */ /* 0x000ee20000300800 */
[----:B--2---:R-:W-:Y:S01]  /*59950*/  FMNMX R5, R0, R18, !PT ;  /* 0x0000001200057209 */ /* 0x004fe20007800000 */
[----:B------:R-:W-:-:S04]  /*59960*/  FMUL R0, R4, 1.4426950216293334961 ;  /* 0x3fb8aa3b04007820 */ /* 0x000fc80000400000 */
[----:B------:R-:W2:Y:S01]  /*59970*/  MUFU.EX2 R28, R0 ;  /* 0x00000000001c7308 */ /* 0x000ea20000000800 */
[----:B----4-:R-:W-:Y:S01]  /*59980*/  FMNMX R6, R2, R6, !PT ;  /* 0x0000000602067209 */ /* 0x010fe20007800000 */
[----:B------:R4:W-:Y:S01]  /*59990*/  STL [R1+0x10bc], R5 ;  /* 0x0010bc0501007387 */ /* 0x0009e20000100800 */
[----:B0-----:R-:W-:-:S03]  /*599a0*/  FADD R3, R14, -R5 ;  /* 0x800000050e037221 */ /* 0x001fc60000000000 */
[----:B------:R-:W3:Y:S04]  /*599b0*/  LDL.LU R14, [R1+0x140] ;  /* 0x00014000010e7983 */ /* 0x000ee80000300800 */
[----:B-1----:R-:W-:Y:S04]  /*599c0*/  STL [R1+0x974], R27 ;  /* 0x0009741b01007387 */ /* 0x002fe80000100800 */
[----:B--2---:R-:W-:Y:S04]  /*599d0*/  STL [R1+0x970], R28 ;  /* 0x0009701c01007387 */ /* 0x004fe80000100800 */
[----:B------:R-:W-:Y:S04]  /*599e0*/  STL [R1+0x10b8], R6 ;  /* 0x0010b80601007387 */ /* 0x000fe80000100800 */
[----:B------:R-:W2:Y:S04]  /*599f0*/  LDL.LU R21, [R1+0x128] ;  /* 0x0001280001157983 */ /* 0x000ea80000300800 */
[----:B------:R-:W2:Y:S04]  /*59a00*/  LDL R19, [R1+0x290] ;  /* 0x0002900001137983 */ /* 0x000ea80000100800 */
[----:B------:R-:W0:Y:S04]  /*59a10*/  S2R R11, SR_TID.X ;  /* 0x00000000000b7919 */ /* 0x000e280000002100 */
[----:B------:R-:W1:Y:S01]  /*59a20*/  S2R R23, SR_TID.X ;  /* 0x0000000000177919 */ /* 0x000e620000002100 */
[----:B0-----:R-:W-:-:S04]  /*59a30*/  LOP3.LUT R11, R11, 0x1c, RZ, 0xc0, !PT ;  /* 0x0000001c0b0b7812 */ /* 0x001fc800078ec0ff */
[----:B------:R-:W-:-:S05]  /*59a40*/  LEA.HI R11, R11, 0x60, RZ, 0x1e ;  /* 0x000000600b0b7811 */ /* 0x000fca00078ff0ff */
[----:B------:R-:W-:-:S06]  /*59a50*/  IMAD.SHL.U32 R11, R11, 0x20, RZ ;  /* 0x000000200b0b7824 */ /* 0x000fcc00078e00ff */
[----:B------:R-:W-:Y:S01]  /*59a60*/  LDS R11, [R11+0x40000] ;  /* 0x040000000b0b7984 */ /* 0x000fe20000000800 */
[----:B-1----:R-:W-:Y:S01]  /*59a70*/  LOP3.LUT R23, R23, 0x1c, RZ, 0xc0, !PT ;  /* 0x0000001c17177812 */ /* 0x002fe200078ec0ff */
[----:B------:R-:W-:Y:S02]  /*59a80*/  FADD R2, R24, -R5 ;  /* 0x8000000518027221 */ /* 0x000fe40000000000 */
[----:B------:R-:W-:Y:S01]  /*59a90*/  FADD R8, R8, R12 ;  /* 0x0000000c08087221 */ /* 0x000fe20000000000 */
[----:B----4-:R-:W-:Y:S01]  /*59aa0*/  LEA.HI R5, R23, 0x68, RZ, 0x1e ;  /* 0x0000006817057811 */ /* 0x010fe200078ff0ff */
[----:B------:R-:W0:Y:S01]  /*59ab0*/  S2R R12, SR_TID.X ;  /* 0x00000000000c7919 */ /* 0x000e220000002100 */
[----:B------:R-:W-:Y:S02]  /*59ac0*/  FMUL R0, R3, 1.4426950216293334961 ;  /* 0x3fb8aa3b03007820 */ /* 0x000fe40000400000 */
[----:B------:R-:W-:Y:S01]  /*59ad0*/  SHF.L.U32 R5, R5, 0x5, RZ ;  /* 0x0000000505057819 */ /* 0x000fe200000006ff */
[----:B------:R-:W-:-:S02]  /*59ae0*/  FADD R3, R22, -R6 ;  /* 0x8000000616037221 */ /* 0x000fc40000000000 */
[----:B------:R1:W4:Y:S01]  /*59af0*/  MUFU.EX2 R22, R0 ;  /* 0x0000000000167308 */ /* 0x0003220000000800 */
[----:B------:R-:W-:Y:S02]  /*59b00*/  FADD R4, R7, R10 ;  /* 0x0000000a07047221 */ /* 0x000fe40000000000 */
[----:B------:R-:W-:Y:S01]  /*59b10*/  FMUL R7, R3, 1.4426950216293334961 ;  /* 0x3fb8aa3b03077820 */ /* 0x000fe20000400000 */
[----:B-1----:R1:W-:Y:S05]  /*59b20*/  LDS R0, [R5+0x40000] ;  /* 0x0400000005007984 */ /* 0x0023ea0000000800 */
[----:B------:R-:W-:Y:S01]  /*59b30*/  MUFU.EX2 R7, R7 ;  /* 0x0000000700077308 */ /* 0x000fe20000000800 */
[----:B-1----:R-:W-:-:S07]  /*59b40*/  FMUL R5, R2, 1.4426950216293334961 ;  /* 0x3fb8aa3b02057820 */ /* 0x002fce0000400000 */
[----:B------:R1:W1:Y:S01]  /*59b50*/  MUFU.EX2 R23, R5 ;  /* 0x0000000500177308 */ /* 0x0002620000000800 */
[----:B------:R-:W-:Y:S01]  /*59b60*/  SHFL.BFLY PT, R10, R9, 0x2, 0x1f ;  /* 0x0c401f00090a7f89 */ /* 0x000fe200000e0000 */
[----:B0-----:R-:W-:Y:S01]  /*59b70*/  LOP3.LUT R12, R12, 0x1c, RZ, 0xc0, !PT ;  /* 0x0000001c0c0c7812 */ /* 0x001fe200078ec0ff */
[----:B------:R-:W-:Y:S02]  /*59b80*/  FADD R3, R15, R20 ;  /* 0x000000140f037221 */ /* 0x000fe40000000000 */
[----:B----4-:R-:W-:Y:S04]  /*59b90*/  STL [R1+0x968], R22 ;  /* 0x0009681601007387 */ /* 0x010fe80000100800 */
[----:B-1----:R-:W0:Y:S04]  /*59ba0*/  SHFL.BFLY PT, R5, R4, 0x2, 0x1f ;  /* 0x0c401f0004057f89 */ /* 0x002e2800000e0000 */
[----:B------:R-:W4:Y:S04]  /*59bb0*/  LDL.LU R15, [R1+0x138] ;  /* 0x00013800010f7983 */ /* 0x000f280000300800 */
[----:B------:R-:W4:Y:S04]  /*59bc0*/  LDL R18, [R1+0x9a8] ;  /* 0x0009a80001127983 */ /* 0x000f280000100800 */
[----:B------:R-:W-:Y:S04]  /*59bd0*/  STL [R1+0x964], R23 ;  /* 0x0009641701007387 */ /* 0x000fe80000100800 */
[----:B------:R-:W-:Y:S01]  /*59be0*/  STL [R1+0x960], R7 ;  /* 0x0009600701007387 */ /* 0x000fe20000100800 */
[----:B0-----:R-:W-:-:S02]  /*59bf0*/  FADD R4, R4, R5 ;  /* 0x0000000504047221 */ /* 0x001fc40000000000 */
[----:B---3--:R-:W-:Y:S01]  /*59c00*/  FADD R6, R13, -R6 ;  /* 0x800000060d067221 */ /* 0x008fe20000000000 */
[----:B------:R-:W-:Y:S02]  /*59c10*/  LEA.HI R13, R12, 0x70, RZ, 0x1e ;  /* 0x000000700c0d7811 */ /* 0x000fe400078ff0ff */
[----:B------:R-:W3:Y:S01]  /*59c20*/  LDL R12, [R1+0x294] ;  /* 0x00029400010c7983 */ /* 0x000ee20000100800 */
[----:B--2---:R-:W-:Y:S01]  /*59c30*/  FMNMX R19, R11, R19, !PT ;  /* 0x000000130b137209 */ /* 0x004fe20007800000 */
[----:B------:R-:W-:-:S06]  /*59c40*/  FMUL R11, R6, 1.4426950216293334961 ;  /* 0x3fb8aa3b060b7820 */ /* 0x000fcc0000400000 */
[----:B------:R-:W0:Y:S01]  /*59c50*/  MUFU.EX2 R11, R11 ;  /* 0x0000000b000b7308 */ /* 0x000e220000000800 */
[----:B------:R1:W-:Y:S01]  /*59c60*/  STL [R1+0x10b4], R19 ;  /* 0x0010b41301007387 */ /* 0x0003e20000100800 */
[--C-:B------:R-:W-:Y:S02]  /*59c70*/  FADD R6, R14, -R19.reuse ;  /* 0x800000130e067221 */ /* 0x100fe40000000000 */
[----:B------:R-:W-:Y:S01]  /*59c80*/  FADD R14, R9, R10 ;  /* 0x0000000a090e7221 */ /* 0x000fe20000000000 */
[----:B------:R-:W2:Y:S01]  /*59c90*/  LDL.LU R20, [R1+0x170] ;  /* 0x0001700001147983 */ /* 0x000ea20000300800 */
[----:B------:R-:W-:-:S03]  /*59ca0*/  FADD R5, R21, -R19 ;  /* 0x8000001315057221 */ /* 0x000fc60000000000 */
[----:B------:R-:W2:Y:S04]  /*59cb0*/  LDL.LU R10, [R1+0x154] ;  /* 0x00015400010a7983 */ /* 0x000ea80000300800 */
[----:B0-----:R-:W-:Y:S04]  /*59cc0*/  STL [R1+0x958], R11 ;  /* 0x0009580b01007387 */ /* 0x001fe80000100800 */
[----:B-1----:R-:W2:Y:S04]  /*59cd0*/  LDL.LU R19, [R1+0x1b74] ;  /* 0x001b740001137983 */ /* 0x002ea80000300800 */
[----:B------:R-:W0:Y:S04]  /*59ce0*/  SHFL.BFLY PT, R2, R8, 0x2, 0x1f ;  /* 0x0c401f0008027f89 */ /* 0x000e2800000e0000 */
[----:B------:R-:W1:Y:S01]  /*59cf0*/  S2R R24, SR_TID.X ;  /* 0x0000000000187919 */ /* 0x000e620000002100 */
[----:B------:R-:W-:-:S03]  /*59d00*/  FMUL R6, R6, 1.4426950216293334961 ;  /* 0x3fb8aa3b06067820 */ /* 0x000fc60000400000 */
[----:B------:R-:W2:Y:S01]  /*59d10*/  LDL.LU R21, [R1+0x14c] ;  /* 0x00014c0001157983 */ /* 0x000ea20000300800 */
[----:B0-----:R-:W-:Y:S02]  /*59d20*/  FADD R2, R8, R2 ;  /* 0x0000000208027221 */ /* 0x001fe40000000000 */
[----:B------:R-:W0:Y:S01]  /*59d30*/  MUFU.EX2 R8, R6 ;  /* 0x0000000600087308 */ /* 0x000e220000000800 */
[----:B-1----:R-:W-:-:S04]  /*59d40*/  LOP3.LUT R24, R24, 0x1c, RZ, 0xc0, !PT ;  /* 0x0000001c18187812 */ /* 0x002fc800078ec0ff */
[----:B------:R-:W-:Y:S01]  /*59d50*/  LEA.HI R24, R24, 0x78, RZ, 0x1e ;  /* 0x0000007818187811 */ /* 0x000fe200078ff0ff */
[----:B0-----:R-:W-:Y:S04]  /*59d60*/  STL [R1+0x950], R8 ;  /* 0x0009500801007387 */ /* 0x001fe80000100800 */
[----:B------:R-:W-:-:S05]  /*59d70*/  IMAD.SHL.U32 R24, R24, 0x20, RZ ;  /* 0x0000002018187824 */ /* 0x000fca00078e00ff */
[----:B------:R0:W-:Y:S04]  /*59d80*/  LDS R6, [R24+0x40000] ;  /* 0x0400000018067984 */ /* 0x0001e80000000800 */
[----:B0-----:R-:W2:Y:S01]  /*59d90*/  LDL R24, [R1+0x298] ;  /* 0x0002980001187983 */ /* 0x001ea20000100800 */
[----:B---3--:R-:W-:Y:S01]  /*59da0*/  FMNMX R8, R0, R12, !PT ;  /* 0x0000000c00087209 */ /* 0x008fe20007800000 */
[----:B------:R-:W-:-:S04]  /*59db0*/  FMUL R0, R5, 1.4426950216293334961 ;  /* 0x3fb8aa3b05007820 */ /* 0x000fc80000400000 */
[----:B------:R-:W0:Y:S01]  /*59dc0*/  MUFU.EX2 R9, R0 ;  /* 0x0000000000097308 */ /* 0x000e220000000800 */
[----:B------:R1:W-:Y:S01]  /*59dd0*/  STL [R1+0x10b0], R8 ;  /* 0x0010b00801007387 */ /* 0x0003e20000100800 */
[----:B----4-:R-:W-:-:S03]  /*59de0*/  FADD R15, R15, -R8 ;  /* 0x800000080f0f7221 */ /* 0x010fc60000000000 */
[----:B0-----:R-:W-:Y:S01]  /*59df0*/  STL [R1+0x948], R9 ;  /* 0x0009480901007387 */ /* 0x001fe20000100800 */
[----:B--2---:R-:W-:Y:S02]  /*59e00*/  FADD R5, R10, -R8 ;  /* 0x800000080a057221 */ /* 0x004fe40000000000 */
[----:B-1----:R-:W-:Y:S02]  /*59e10*/  FADD R8, R19, R18 ;  /* 0x0000001213087221 */ /* 0x002fe40000000000 */
[----:B------:R-:W2:Y:S04]  /*59e20*/  LDL R18, [R1+0x29c] ;  /* 0x00029c0001127983 */ /* 0x000ea80000100800 */
[----:B------:R-:W0:Y:S01]  /*59e30*/  S2R R12, SR_TID.X ;  /* 0x00000000000c7919 */ /* 0x000e220000002100 */
[----:B------:R-:W-:-:S03]  /*59e40*/  SHF.L.U32 R13, R13, 0x5, RZ ;  /* 0x000000050d0d7819 */ /* 0x000fc600000006ff */
[----:B------:R-:W1:Y:S04]  /*59e50*/  SHFL.BFLY PT, R7, R3, 0x2, 0x1f ;  /* 0x0c401f0003077f89 */ /* 0x000e6800000e0000 */
[----:B------:R-:W3:Y:S01]  /*59e60*/  LDS R13, [R13+0x40000] ;  /* 0x040000000d0d7984 */ /* 0x000ee20000000800 */
[----:B------:R-:W-:-:S03]  /*59e70*/  FMUL R10, R5, 1.4426950216293334961 ;  /* 0x3fb8aa3b050a7820 */ /* 0x000fc60000400000 */
[----:B------:R-:W4:Y:S01]  /*59e80*/  SHFL.BFLY PT, R0, R14, 0x1, 0x1f ;  /* 0x0c201f000e007f89 */ /* 0x000f2200000e0000 */
[----:B------:R-:W-:-:S03]  /*59e90*/  FMUL R15, R15, 1.4426950216293334961 ;  /* 0x3fb8aa3b0f0f7820 */ /* 0x000fc60000400000 */
[----:B------:R-:W-:Y:S04]  /*59ea0*/  SHFL.BFLY PT, R9, R4, 0x1, 0x1f ;  /* 0x0c201f0004097f89 */ /* 0x000fe800000e0000 */
[----:B------:R-:W2:Y:S01]  /*59eb0*/  LDL.LU R19, [R1+0x9c] ;  /* 0x00009c0001137983 */ /* 0x000ea20000300800 */
[----:B0-----:R-:W-:-:S04]  /*59ec0*/  LOP3.LUT R11, R12, 0x1c, RZ, 0xc0, !PT ;  /* 0x0000001c0c0b7812 */ /* 0x001fc800078ec0ff */
[----:B------:R-:W-:Y:S02]  /*59ed0*/  LEA.HI R11, R11, 0x80, RZ, 0x1e ;  /* 0x000000800b0b7811 */ /* 0x000fe400078ff0ff */
[----:B------:R-:W-:Y:S02]  /*59ee0*/  LOP3.LUT R12, R12, 0x1c, RZ, 0xc0, !PT ;  /* 0x0000001c0c0c7812 */ /* 0x000fe400078ec0ff */
[----:B------:R-:W-:Y:S01]  /*59ef0*/  SHF.L.U32 R11, R11, 0x5, RZ ;  /* 0x000000050b0b7819 */ /* 0x000fe200000006ff */
[----:B-1----:R-:W-:-:S04]  /*59f00*/  FADD R7, R3, R7 ;  /* 0x0000000703077221 */ /* 0x002fc80000000000 */
[----:B------:R0:W-:Y:S02]  /*59f10*/  LDS R3, [R11+0x40000] ;  /* 0x040000000b037984 */ /* 0x0001e40000000800 */
[----:B0-----:R-:W-:Y:S02]  /*59f20*/  LEA.HI R11, R12, 0x88, RZ, 0x1e ;  /* 0x000000880c0b7811 */ /* 0x001fe400078ff0ff */
[----:B------:R-:W0:Y:S01]  /*59f30*/  SHFL.BFLY PT, R12, R2, 0x1, 0x1f ;  /* 0x0c201f00020c7f89 */ /* 0x000e2200000e0000 */
[----:B------:R-:W1:Y:S08]  /*59f40*/  MUFU.EX2 R10, R10 ;  /* 0x0000000a000a7308 */ /* 0x000e700000000800 */
[----:B------:R-:W0:Y:S01]  /*59f50*/  MUFU.EX2 R15, R15 ;  /* 0x0000000f000f7308 */ /* 0x000e220000000800 */
[----:B---3--:R-:W-:Y:S01]  /*59f60*/  FMNMX R24, R13, R24, !PT ;  /* 0x000000180d187209 */ /* 0x008fe20007800000 */
[----:B----4-:R-:W-:-:S04]  /*59f70*/  FADD R0, R14, R0 ;  /* 0x000000000e007221 */ /* 0x010fc80000000000 */
[----:B------:R-:W-:Y:S01]  /*59f80*/  FADD R13, R20, -R24 ;  /* 0x80000018140d7221 */ /* 0x000fe20000000000 */
[----:B-1----:R-:W-:Y:S04]  /*59f90*/  STL [R1+0x944], R10 ;  /* 0x0009440a01007387 */ /* 0x002fe80000100800 */
[----:B------:R-:W-:Y:S01]  /*59fa0*/  STL [R1+0x10ac], R24 ;  /* 0x0010ac1801007387 */ /* 0x000fe20000100800 */
[----:B0-----:R-:W-:-:S03]  /*59fb0*/  FADD R2, R2, R12 ;  /* 0x0000000c02027221 */ /* 0x001fc60000000000 */
[----:B------:R-:W3:Y:S01]  /*59fc0*/  LDL.LU R20, [R1+0xcc] ;  /* 0x0000cc0001147983 */ /* 0x000ee20000300800 */
[----:B------:R-:W-:-:S03]  /*59fd0*/  FADD R12, R21, -R24 ;  /* 0x80000018150c7221 */ /* 0x000fc60000000000 */
[----:B------:R-:W-:Y:S04]  /*59fe0*/  STL [R1+0x940], R15 ;  /* 0x0009400f01007387 */ /* 0x000fe80000100800 */
[----:B------:R-:W4:Y:S01]  /*59ff0*/  LDL.LU R14, [R1+0xd8] ;  /* 0x0000d800010e7983 */ /* 0x000f220000300800 */
[----:B------:R-:W-:-:S03]  /*5a000*/  FADD R4, R4, R9 ;  /* 0x0000000904047221 */ /* 0x000fc60000000000 */
[----:B------:R0:W-:Y:S04]  /*5a010*/  STL [R1+0x1b54], R0 ;  /* 0x001b540001007387 */ /* 0x0001e80000100800 */
[----:B------:R1:W-:Y:S04]  /*5a020*/  STL [R1+0x1b58], R2 ;  /* 0x001b580201007387 */ /* 0x0003e80000100800 */
[----:B------:R-:W3:Y:S04]  /*5a030*/  LDL R21, [R1+0x2a4] ;  /* 0x0002a40001157983 */ /* 0x000ee80000100800 */
[----:B0-----:R-:W3:Y:S04]  /*5a040*/  LDL R0, [R1+0x990] ;  /* 0x0009900001007983 */ /* 0x001ee80000100800 */
[----:B-1----:R-:W3:Y:S01]  /*5a050*/  LDL R2, [R1+0x2a0] ;  /* 0x0002a00001027983 */ /* 0x002ee20000100800 */
[----:B--2---:R-:W-:Y:S01]  /*5a060*/  FMNMX R18, R6, R18, !PT ;  /* 0x0000001206127209 */ /* 0x004fe20007800000 */
[----:B------:R-:W-:-:S02]  /*5a070*/  FMUL R6, R12, 1.4426950216293334961 ;  /* 0x3fb8aa3b0c067820 */ /* 0x000fc40000400000 */
[----:B------:R-:W2:Y:S04]  /*5a080*/  LDL.LU R12, [R1+0x158] ;  /* 0x00015800010c7983 */ /* 0x000ea80000300800 */
[----:B------:R-:W3:Y:S04]  /*5a090*/  LDL.LU R9, [R1+0x174] ;  /* 0x0001740001097983 */ /* 0x000ee80000300800 */
[----:B------:R-:W0:Y:S01]  /*5a0a0*/  SHFL.BFLY PT, R10, R7, 0x1, 0x1f ;  /* 0x0c201f00070a7f89 */ /* 0x000e2200000e0000 */
[----:B------:R-:W-:-:S03]  /*5a0b0*/  FMUL R13, R13, 1.4426950216293334961 ;  /* 0x3fb8aa3b0d0d7820 */ /* 0x000fc60000400000 */
[----:B------:R-:W-:Y:S01]  /*5a0c0*/  STL [R1+0x10a8], R18 ;  /* 0x0010a81201007387 */ /* 0x000fe20000100800 */
[----:B------:R-:W1:Y:S03]  /*5a0d0*/  MUFU.EX2 R24, R13 ;  /* 0x0000000d00187308 */ /* 0x000e660000000800 */
[----:B------:R1:W-:Y:S04]  /*5a0e0*/  STL [R1+0xb4], R4 ;  /* 0x0000b40401007387 */ /* 0x0003e80000100800 */
[----:B------:R-:W4:Y:S01]  /*5a0f0*/  LDL R15, [R1+0x978] ;  /* 0x00097800010f7983 */ /* 0x000f220000100800 */
[----:B-1----:R-:W1:Y:S03]  /*5a100*/  MUFU.EX2 R4, R6 ;  /* 0x0000000600047308 */ /* 0x002e660000000800 */
[----:B------:R-:W-:Y:S01]  /*5a110*/  STL [R1+0x938], R24 ;  /* 0x0009381801007387 */ /* 0x000fe20000100800 */
[----:B0-----:R-:W-:-:S03]  /*5a120*/  FADD R7, R7, R10 ;  /* 0x0000000a07077221 */ /* 0x001fc60000000000 */
[----:B-1----:R-:W-:Y:S04]  /*5a130*/  STL [R1+0x930], R4 ;  /* 0x0009300401007387 */ /* 0x002fe80000100800 */
[----:B------:R2:W-:Y:S01]  /*5a140*/  STL [R1+0xb0], R7 ;  /* 0x0000b00701007387 */ /* 0x0005e20000100800 */
[----:B------:R-:W-:-:S05]  /*5a150*/  SHF.L.U32 R11, R11, 0x5, RZ ;  /* 0x000000050b0b7819 */ /* 0x000fca00000006ff */
[----:B------:R-:W0:Y:S01]  /*5a160*/  LDS R5, [R11+0x40000] ;  /* 0x040000000b057984 */ /* 0x000e220000000800 */
[--C-:B--2---:R-:W-:Y:S02]  /*5a170*/  FADD R7, R12, -R18.reuse ;  /* 0x800000120c077221 */ /* 0x104fe40000000000 */
[----:B---3--:R-:W-:Y:S02]  /*5a180*/  FADD R9, R9, -R18 ;  /* 0x8000001209097221 */ /* 0x008fe40000000000 */
[----:B------:R-:W2:Y:S02]  /*5a190*/  LDL.LU R18, [R1+0x1b70] ;  /* 0x001b700001127983 */ /* 0x000ea40000300800 */
[----:B------:R-:W-:-:S06]  /*5a1a0*/  FMUL R6, R9, 1.4426950216293334961 ;  /* 0x3fb8aa3b09067820 */ /* 0x000fcc0000400000 */
[----:B------:R-:W1:Y:S01]  /*5a1b0*/  MUFU.EX2 R6, R6 ;  /* 0x0000000600067308 */ /* 0x000e620000000800 */
[----:B------:R-:W-:Y:S02]  /*5a1c0*/  FMNMX R2, R3, R2, !PT ;  /* 0x0000000203027209 */ /* 0x000fe40007800000 */
[----:B0-----:R-:W-:-:S03]  /*5a1d0*/  FMNMX R21, R5, R21, !PT ;  /* 0x0000001505157209 */ /* 0x001fc60007800000 */
[----:B----4-:R-:W-:Y:S01]  /*5a1e0*/  FADD R5, R14, -R2 ;  /* 0x800000020e057221 */ /* 0x010fe20000000000 */
[----:B------:R-:W-:Y:S04]  /*5a1f0*/  STL [R1+0x10a4], R2 ;  /* 0x0010a40201007387 */ /* 0x000fe80000100800 */
[----:B------:R-:W0:Y:S04]  /*5a200*/  S2R R14, SR_TID.X ;  /* 0x00000000000e7919 */ /* 0x000e280000002100 */
[----:B-1----:R1:W-:Y:S01]  /*5a210*/  STL [R1+0x928], R6 ;  /* 0x0009280601007387 */ /* 0x0023e20000100800 */
[----:B------:R-:W-:-:S02]  /*5a220*/  FADD R17, R17, R0 ;  /* 0x0000000011117221 */ /* 0x000fc40000000000 */
[----:B-1----:R-:W-:Y:S02]  /*5a230*/  FMUL R6, R7, 1.4426950216293334961 ;  /* 0x3fb8aa3b07067820 */ /* 0x002fe40000400000 */
[----:B------:R-:W-:Y:S02]  /*5a240*/  FADD R7, R19, -R2 ;  /* 0x8000000213077221 */ /* 0x000fe40000000000 */
[----:B------:R1:W3:Y:S02]  /*5a250*/  MUFU.EX2 R2, R6 ;  /* 0x0000000600027308 */ /* 0x0002e40000000800 */
[----:B-1----:R-:W-:-:S06]  /*5a260*/  FMUL R6, R5, 1.4426950216293334961 ;  /* 0x3fb8aa3b05067820 */ /* 0x002fcc0000400000 */
[----:B------:R-:W1:Y:S01]  /*5a270*/  MUFU.EX2 R0, R6 ;  /* 0x0000000600007308 */ /* 0x000e620000000800 */
[----:B------:R-:W-:Y:S01]  /*5a280*/  STL [R1+0x10a0], R21 ;  /* 0x0010a01501007387 */ /* 0x000fe20000100800 */
[----:B0-----:R-:W-:Y:S01]  /*5a290*/  LOP3.LUT R14, R14, 0x1c, RZ, 0xc0, !PT ;  /* 0x0000001c0e0e7812 */ /* 0x001fe200078ec0ff */
[----:B------:R-:W-:Y:S02]  /*5a2a0*/  FADD R16, R16, R25 ;  /* 0x0000001910107221 */ /* 0x000fe40000000000 */
[----:B---3--:R0:W-:Y:S04]  /*5a2b0*/  STL [R1+0x920], R2 ;  /* 0x0009200201007387 */ /* 0x0081e80000100800 */
[----:B0-----:R-:W3:Y:S01]  /*5a2c0*/  LDL.LU R2, [R1+0xa4] ;  /* 0x0000a40001027983 */ /* 0x001ee20000300800 */
[----:B--2---:R-:W-:-:S03]  /*5a2d0*/  FADD R18, R18, R29 ;  /* 0x0000001d12127221 */ /* 0x004fc60000000000 */
[----:B------:R-:W2:Y:S04]  /*5a2e0*/  LDL.LU R29, [R1+0x11c] ;  /* 0x00011c00011d7983 */ /* 0x000ea80000300800 */
[----:B------:R-:W4:Y:S04]  /*5a2f0*/  LDL.LU R25, [R1+0xa0] ;  /* 0x0000a00001197983 */ /* 0x000f280000300800 */
[----:B-1----:R0:W-:Y:S02]  /*5a300*/  STL [R1+0x91c], R0 ;  /* 0x00091c0001007387 */ /* 0x0021e40000100800 */
[----:B0-----:R-:W-:-:S04]  /*5a310*/  LEA.HI R0, R14, 0xa0, RZ, 0x1e ;  /* 0x000000a00e007811 */ /* 0x001fc800078ff0ff */
[----:B------:R-:W-:-:S05]  /*5a320*/  SHF.L.U32 R0, R0, 0x5, RZ ;  /* 0x0000000500007819 */ /* 0x000fca00000006ff */
[----:B------:R0:W-:Y:S04]  /*5a330*/  LDS R10, [R0+0x40000] ;  /* 0x04000000000a7984 */ /* 0x0001e80000000800 */
[----:B0-----:R-:W2:Y:S04]  /*5a340*/  LDL R0, [R1+0x2a8] ;  /* 0x0002a80001007983 */ /* 0x001ea80000100800 */
[----:B------:R-:W0:Y:S04]  /*5a350*/  S2R R13, SR_TID.X ;  /* 0x00000000000d7919 */ /* 0x000e280000002100 */
[----:B------:R-:W1:Y:S04]  /*5a360*/  S2R R19, SR_TID.X ;  /* 0x0000000000137919 */ /* 0x000e680000002100 */
[----:B------:R-:W1:Y:S01]  /*5a370*/  SHFL.BFLY PT, R11, R8, 0x2, 0x1f ;  /* 0x0c401f00080b7f89 */ /* 0x000e6200000e0000 */
[----:B0-----:R-:W-:-:S04]  /*5a380*/  LOP3.LUT R13, R13, 0x1c, RZ, 0xc0, !PT ;  /* 0x0000001c0d0d7812 */ /* 0x001fc800078ec0ff */
[----:B------:R-:W-:-:S05]  /*5a390*/  LEA.HI R13, R13, 0x90, RZ, 0x1e ;  /* 0x000000900d0d7811 */ /* 0x000fca00078ff0ff */
[----:B------:R-:W-:-:S05]  /*5a3a0*/  IMAD.SHL.U32 R13, R13, 0x20, RZ ;  /* 0x000000200d0d7824 */ /* 0x000fca00078e00ff */
[----:B------:R0:W-:Y:S01]  /*5a3b0*/  LDS R3, [R13+0x40000] ;  /* 0x040000000d037984 */ /* 0x0001e20000000800 */
[----:B-1----:R-:W-:Y:S01]  /*5a3c0*/  LOP3.LUT R19, R19, 0x1c, RZ, 0xc0, !PT ;  /* 0x0000001c13137812 */ /* 0x002fe200078ec0ff */
[----:B------:R-:W-:-:S03]  /*5a3d0*/  FADD R4, R8, R11 ;  /* 0x0000000b08047221 */ /* 0x000fc60000000000 */
[----:B------:R-:W-:Y:S02]  /*5a3e0*/  LEA.HI R8, R19, 0x98, RZ, 0x1e ;  /* 0x0000009813087811 */ /* 0x000fe400078ff0ff */
[----:B------:R-:W1:Y:S01]  /*5a3f0*/  SHFL.BFLY PT, R19, R18, 0x2, 0x1f ;  /* 0x0c401f0012137f89 */ /* 0x000e6200000e0000 */
[----:B------:R-:W-:Y:S02]  /*5a400*/  FADD R15, R26, R15 ;  /* 0x0000000f1a0f7221 */ /* 0x000fe40000000000 */
[----:B------:R-:W-:Y:S01]  /*5a410*/  FADD R14, R27, R28 ;  /* 0x0000001c1b0e7221 */ /* 0x000fe20000000000 */
[----:B------:R-:W3:Y:S01]  /*5a420*/  S2R R26, SR_TID.X ;  /* 0x00000000001a7919 */ /* 0x000ee20000002100 */
[----:B0-----:R-:W-:-:S03]  /*5a430*/  FADD R13, R22, R23 ;  /* 0x00000017160d7221 */ /* 0x001fc60000000000 */
[----:B------:R-:W4:Y:S04]  /*5a440*/  LDL.LU R28, [R1+0x130] ;  /* 0x00013000011c7983 */ /* 0x000f280000300800 */
[----:B------:R-:W4:Y:S01]  /*5a450*/  LDL R22, [R1+0x2ac] ;  /* 0x0002ac0001167983 */ /* 0x000f220000100800 */
[----:B------:R-:W-:Y:S02]  /*5a460*/  FADD R20, R20, -R21 ;  /* 0x8000001514147221 */ /* 0x000fe40000000000 */
[----:B------:R-:W-:Y:S01]  /*5a470*/  FMUL R5, R7, 1.4426950216293334961 ;  /* 0x3fb8aa3b07057820 */ /* 0x000fe20000400000 */
[----:B------:R-:W-:Y:S01]  /*5a480*/  SHFL.BFLY PT, R6, R14, 0x2, 0x1f ;  /* 0x0c401f000e067f89 */ /* 0x000fe200000e0000 */
[----:B------:R-:W-:-:S03]  /*5a490*/  FMUL R20, R20, 1.4426950216293334961 ;  /* 0x3fb8aa3b14147820 */ /* 0x000fc60000400000 */
[----:B------:R-:W4:Y:S01]  /*5a4a0*/  LDL.LU R27, [R1+0x98] ;  /* 0x00009800011b7983 */ /* 0x000f220000300800 */
[----:B------:R-:W0:Y:S03]  /*5a4b0*/  MUFU.EX2 R5, R5 ;  /* 0x0000000500057308 */ /* 0x000e260000000800 */
[----:B------:R-:W0:Y:S01]  /*5a4c0*/  SHFL.BFLY PT, R7, R17, 0x2, 0x1f ;  /* 0x0c401f0011077f89 */ /* 0x000e2200000e0000 */
[----:B-1----:R-:W-:-:S04]  /*5a4d0*/  FADD R19, R18, R19 ;  /* 0x0000001312137221 */ /* 0x002fc80000000000 */
[----:B------:R-:W1:Y:S01]  /*5a4e0*/  MUFU.EX2 R20, R20 ;  /* 0x0000001400147308 */ /* 0x000e620000000800 */
[----:B---3--:R-:W-:Y:S01]  /*5a4f0*/  FADD R18, R2, -R21 ;  /* 0x8000001502127221 */ /* 0x008fe20000000000 */
[----:B------:R-:W-:-:S04]  /*5a500*/  LOP3.LUT R26, R26, 0x1c, RZ, 0xc0, !PT ;  /* 0x0000001c1a1a7812 */ /* 0x000fc800078ec0ff */
[----:B------:R-:W-:Y:S01]  /*5a510*/  LEA.HI R11, R26, 0xa8, RZ, 0x1e ;  /* 0x000000a81a0b7811 */ /* 0x000fe200078ff0ff */
[----:B0-----:R-:W-:Y:S04]  /*5a520*/  STL [R1+0x914], R5 ;  /* 0x0009140501007387 */ /* 0x001fe80000100800 */
[----:B------:R-:W3:Y:S04]  /*5a530*/  LDL.LU R23, [R1+0x134] ;  /* 0x0001340001177983 */ /* 0x000ee80000300800 */
[----:B------:R-:W3:Y:S04]  /*5a540*/  LDL.LU R26, [R1+0x94] ;  /* 0x00009400011a7983 */ /* 0x000ee80000300800 */
[----:B------:R-:W3:Y:S04]  /*5a550*/  LDL.LU R21, [R1+0x1b6c] ;  /* 0x001b6c0001157983 */ /* 0x000ee80000300800 */
[----:B-1----:R-:W-:Y:S01]  /*5a560*/  STL [R1+0x90c], R20 ;  /* 0x00090c1401007387 */ /* 0x002fe20000100800 */
[----:B------:R-:W-:-:S02]  /*5a570*/  FADD R7, R17, R7 ;  /* 0x0000000711077221 */ /* 0x000fc40000000000 */
[----:B------:R-:W-:Y:S01]  /*5a580*/  FADD R6, R14, R6 ;  /* 0x000000060e067221 */ /* 0x000fe20000000000 */
[----:B--2---:R-:W-:Y:S01]  /*5a590*/  FMNMX R2, R3, R0, !PT ;  /* 0x0000000003027209 */ /* 0x004fe20007800000 */
[----:B------:R-:W-:-:S04]  /*5a5a0*/  FMUL R3, R18, 1.4426950216293334961 ;  /* 0x3fb8aa3b12037820 */ /* 0x000fc80000400000 */
[----:B------:R-:W0:Y:S01]  /*5a5b0*/  MUFU.EX2 R18, R3 ;  /* 0x0000000300127308 */ /* 0x000e220000000800 */
[----:B------:R1:W-:Y:S04]  /*5a5c0*/  STL [R1+0x109c], R2 ;  /* 0x00109c0201007387 */ /* 0x0003e80000100800 */
[----:B------:R-:W2:Y:S01]  /*5a5d0*/  LDL R0, [R1+0x2b0] ;  /* 0x0002b00001007983 */ /* 0x000ea20000100800 */
[--C-:B------:R-:W-:Y:S02]  /*5a5e0*/  FADD R17, R29, -R2.reuse ;  /* 0x800000021d117221 */ /* 0x100fe40000000000 */
[----:B----4-:R-:W-:Y:S01]  /*5a5f0*/  FADD R14, R25, -R2 ;  /* 0x80000002190e7221 */ /* 0x010fe20000000000 */
[----:B0-----:R-:W-:Y:S04]  /*5a600*/  STL [R1+0x908], R18 ;  /* 0x0009081201007387 */ /* 0x001fe80000100800 */
[----:B-1----:R-:W4:Y:S01]  /*5a610*/  LDL R2, [R1+0x2b4] ;  /* 0x0002b40001027983 */ /* 0x002f220000100800 */
[----:B------:R-:W-:-:S05]  /*5a620*/  SHF.L.U32 R8, R8, 0x5, RZ ;  /* 0x0000000508087819 */ /* 0x000fca00000006ff */
[----:B------:R-:W-:Y:S04]  /*5a630*/  LDS R9, [R8+0x40000] ;  /* 0x0400000008097984 */ /* 0x000fe80000000800 */
[----:B------:R-:W0:Y:S04]  /*5a640*/  SHFL.BFLY PT, R8, R16, 0x2, 0x1f ;  /* 0x0c401f0010087f89 */ /* 0x000e2800000e0000 */
[----:B------:R-:W1:Y:S01]  /*5a650*/  SHFL.BFLY PT, R12, R15, 0x2, 0x1f ;  /* 0x0c401f000f0c7f89 */ /* 0x000e6200000e0000 */
[----:B------:R-:W-:-:S03]  /*5a660*/  IMAD.SHL.U32 R11, R11, 0x20, RZ ;  /* 0x000000200b0b7824 */ /* 0x000fc600078e00ff */
[----:B------:R-:W1:Y:S04]  /*5a670*/  SHFL.BFLY PT, R5, R13, 0x2, 0x1f ;  /* 0x0c401f000d057f89 */ /* 0x000e6800000e0000 */
[----:B------:R-:W4:Y:S01]  /*5a680*/  LDS R11, [R11+0x40000] ;  /* 0x040000000b0b7984 */ /* 0x000f220000000800 */
[----:B0-----:R-:W-:Y:S02]  /*5a690*/  FADD R3, R16, R8 ;  /* 0x0000000810037221 */ /* 0x001fe40000000000 */
[----:B-1----:R-:W-:Y:S01]  /*5a6a0*/  FADD R8, R15, R12 ;  /* 0x0000000c0f087221 */ /* 0x002fe20000000000 */
[----:B------:R-:W-:Y:S02]  /*5a6b0*/  FMNMX R15, R9, R22, !PT ;  /* 0x00000016090f7209 */ /* 0x000fe40007800000 */
[----:B------:R-:W0:Y:S01]  /*5a6c0*/  S2R R22, SR_TID.X ;  /* 0x0000000000167919 */ /* 0x000e220000002100 */
[----:B------:R-:W-:-:S02]  /*5a6d0*/  FMUL R12, R17, 1.4426950216293334961 ;  /* 0x3fb8aa3b110c7820 */ /* 0x000fc40000400000 */
[----:B------:R-:W-:Y:S02]  /*5a6e0*/  FMUL R9, R14, 1.4426950216293334961 ;  /* 0x3fb8aa3b0e097820 */ /* 0x000fe40000400000 */
[----:B------:R1:W0:Y:S08]  /*5a6f0*/  MUFU.EX2 R25, R12 ;  /* 0x0000000c00197308 */ /* 0x0002300000000800 */
[----:B------:R-:W3:Y:S01]  /*5a700*/  MUFU.EX2 R9, R9 ;  /* 0x0000000900097308 */ /* 0x000ee20000000800 */
[----:B-1----:R-:W-:-:S02]  /*5a710*/  FADD R12, R28, -R15 ;  /* 0x8000000f1c0c7221 */ /* 0x002fc40000000000 */
[----:B------:R-:W-:Y:S02]  /*5a720*/  FADD R5, R13, R5 ;  /* 0x000000050d057221 */ /* 0x000fe40000000000 */
[----:B------:R-:W-:Y:S02]  /*5a730*/  FADD R13, R27, -R15 ;  /* 0x8000000f1b0d7221 */ /* 0x000fe40000000000 */
[----:B------:R-:W-:Y:S01]  /*5a740*/  FMUL R12, R12, 1.4426950216293334961 ;  /* 0x3fb8aa3b0c0c7820 */ /* 0x000fe20000400000 */
[----:B0-----:R-:W-:Y:S01]  /*5a750*/  STL [R1+0x900], R25 ;  /* 0x0009001901007387 */ /* 0x001fe20000100800 */
[----:B------:R-:W-:-:S03]  /*5a760*/  LOP3.LUT R22, R22, 0x1c, RZ, 0xc0, !PT ;  /* 0x0000001c16167812 */ /* 0x000fc600078ec0ff */
[----:B------:R0:W-:Y:S01]  /*5a770*/  STL [R1+0x1098], R15 ;  /* 0x0010980f01007387 */ /* 0x0001e20000100800 */
[----:B------:R-:W-:Y:S01]  /*5a780*/  FMUL R13, R13, 1.4426950216293334961 ;  /* 0x3fb8aa3b0d0d7820 */ /* 0x000fe20000400000 */
[----:B------:R-:W-:Y:S02]  /*5a790*/  LEA.HI R18, R22, 0xb0, RZ, 0x1e ;  /* 0x000000b016127811 */ /* 0x000fe400078ff0ff */
[----:B------:R-:W-:Y:S01]  /*5a7a0*/  STL [R1+0x1b60], R25 ;  /* 0x001b601901007387 */ /* 0x000fe20000100800 */
[----:B------:R-:W1:Y:S03]  /*5a7b0*/  MUFU.EX2 R29, R12 ;  /* 0x0000000c001d7308 */ /* 0x000e660000000800 */
[----:B---3--:R-:W-:Y:S04]  /*5a7c0*/  STL [R1+0x8f8], R9 ;  /* 0x0008f80901007387 */ /* 0x008fe80000100800 */
[----:B------:R-:W3:Y:S01]  /*5a7d0*/  LDL.LU R22, [R1+0x13c] ;  /* 0x00013c0001167983 */ /* 0x000ee20000300800 */
[----:B------:R1:W2:Y:S01]  /*5a7e0*/  MUFU.EX2 R12, R13 ;  /* 0x0000000d000c7308 */ /* 0x0002a20000000800 */
[----:B------:R-:W-:-:S04]  /*5a7f0*/  LOP3.LUT R21, R21, 0x1c, RZ, 0xc0, !PT ;  /* 0x0000001c15157812 */ /* 0x000fc800078ec0ff */
[----:B0-----:R-:W-:-:S04]  /*5a800*/  LEA.HI R15, R21, 0xb8, RZ, 0x1e ;  /* 0x000000b8150f7811 */ /* 0x001fc800078ff0ff */
[----:B------:R-:W-:-:S05]  /*5a810*/  SHF.L.U32 R15, R15, 0x5, RZ ;  /* 0x000000050f0f7819 */ /* 0x000fca00000006ff */
[----:B-1----:R-:W-:Y:S01]  /*5a820*/  LDS R13, [R15+0x40000] ;  /* 0x040000000f0d7984 */ /* 0x002fe20000000800 */
[----:B--2---:R-:W-:-:S05]  /*5a830*/  FMNMX R0, R10, R0, !PT ;  /* 0x000000000a007209 */ /* 0x004fca0007800000 */
[----:B------:R0:W-:Y:S01]  /*5a840*/  STL [R1+0x1094], R0 ;  /* 0x0010940001007387 */ /* 0x0001e20000100800 */
[----:B------:R-:W-:-:S03]  /*5a850*/  FADD R10, R23, -R0 ;  /* 0x80000000170a7221 */ /* 0x000fc60000000000 */
[----:B------:R-:W2:Y:S01]  /*5a860*/  LDL.LU R23, [R1+0xc8] ;  /* 0x0000c80001177983 */ /* 0x000ea20000300800 */
[----:B------:R-:W-:-:S03]  /*5a870*/  FADD R20, R26, -R0 ;  /* 0x800000001a147221 */ /* 0x000fc60000000000 */
[----:B------:R-:W2:Y:S01]  /*5a880*/  LDL.LU R26, [R1+0x148] ;  /* 0x00014800011a7983 */ /* 0x000ea20000300800 */
[----:B0-----:R-:W-:Y:S02]  /*5a890*/  LEA.HI R0, R21, 0xc8, RZ, 0x1e ;  /* 0x000000c815007811 */ /* 0x001fe400078ff0ff */
[----:B----4-:R-:W-:Y:S02]  /*5a8a0*/  FMNMX R2, R11, R2, !PT ;  /* 0x000000020b027209 */ /* 0x010fe40007800000 */
[----:B------:R-:W-:-:S03]  /*5a8b0*/  SHF.L.U32 R0, R0, 0x5, RZ ;  /* 0x0000000500007819 */ /* 0x000fc600000006ff */
[----:B------:R-:W-:Y:S04]  /*5a8c0*/  STL [R1+0x1090], R2 ;  /* 0x0010900201007387 */ /* 0x000fe80000100800 */
[----:B------:R-:W-:Y:S04]  /*5a8d0*/  STL [R1+0x8f4], R29 ;  /* 0x0008f41d01007387 */ /* 0x000fe80000100800 */
[----:B------:R-:W-:Y:S04]  /*5a8e0*/  STL [R1+0x1b64], R29 ;  /* 0x001b641d01007387 */ /* 0x000fe80000100800 */
[----:B------:R-:W-:Y:S04]  /*5a8f0*/  STL [R1+0x8ec], R12 ;  /* 0x0008ec0c01007387 */ /* 0x000fe80000100800 */
[----:B------:R0:W-:Y:S04]  /*5a900*/  LDS R15, [R0+0x40000] ;  /* 0x04000000000f7984 */ /* 0x0001e80000000800 */
[----:B0-----:R-:W4:Y:S01]  /*5a910*/  LDL R0, [R1+0x2b8] ;  /* 0x0002b80001007983 */ /* 0x001f220000100800 */
[----:B------:R-:W-:-:S04]  /*5a920*/  FMUL R17, R10, 1.4426950216293334961 ;  /* 0x3fb8aa3b0a117820 */ /* 0x000fc80000400000 */
[----:B------:R-:W0:Y:S02]  /*5a930*/  MUFU.EX2 R28, R17 ;  /* 0x00000011001c7308 */ /* 0x000e240000000800 */
[----:B0-----:R-:W-:Y:S04]  /*5a940*/  STL [R1+0x8e8], R28 ;  /* 0x0008e81c01007387 */ /* 0x001fe80000100800 */
[----:B------:R-:W4:Y:S01]  /*5a950*/  LDL.LU R25, [R1+0xc4] ;  /* 0x0000c40001197983 */ /* 0x000f220000300800 */
[----:B------:R-:W-:-:S03]  /*5a960*/  SHF.L.U32 R18, R18, 0x5, RZ ;  /* 0x0000000512127819 */ /* 0x000fc600000006ff */
[----:B------:R-:W0:Y:S01]  /*5a970*/  SHFL.BFLY PT, R10, R4, 0x1, 0x1f ;  /* 0x0c201f00040a7f89 */ /* 0x000e2200000e0000 */
[----:B------:R-:W-:-:S03]  /*5a980*/  FMUL R20, R20, 1.4426950216293334961 ;  /* 0x3fb8aa3b14147820 */ /* 0x000fc60000400000 */
[----:B------:R-:W-:Y:S04]  /*5a990*/  LDS R9, [R18+0x40000] ;  /* 0x0400000012097984 */ /* 0x000fe80000000800 */
[----:B------:R-:W1:Y:S01]  /*5a9a0*/  SHFL.BFLY PT, R12, R7, 0x1, 0x1f ;  /* 0x0c201f00070c7f89 */ /* 0x000e6200000e0000 */
[----:B------:R-:W3:Y:S03]  /*5a9b0*/  MUFU.EX2 R20, R20 ;  /* 0x0000001400147308 */ /* 0x000ee60000000800 */
[----:B------:R-:W1:Y:S04]  /*5a9c0*/  SHFL.BFLY PT, R11, R19, 0x1, 0x1f ;  /* 0x0c201f00130b7f89 */ /* 0x000e6800000e0000 */
[----:B------:R-:W1:Y:S04]  /*5a9d0*/  SHFL.BFLY PT, R16, R3, 0x1, 0x1f ;  /* 0x0c201f0003107f89 */ /* 0x000e6800000e0000 */
[----:B------:R-:W2:Y:S01]  /*5a9e0*/  SHFL.BFLY PT, R17, R8, 0x1, 0x1f ;  /* 0x0c201f0008117f89 */ /* 0x000ea200000e0000 */
[----:B0-----:R-:W-:-:S02]  /*5a9f0*/  FADD R10, R4, R10 ;  /* 0x0000000a040a7221 */ /* 0x001fc40000000000 */
[----:B---3--:R-:W-:Y:S01]  /*5aa00*/  FADD R22, R22, -R2 ;  /* 0x8000000216167221 */ /* 0x008fe20000000000 */
[----:B------:R-:W-:Y:S03]  /*5aa10*/  STL [R1+0x8e0], R20 ;  /* 0x0008e01401007387 */ /* 0x000fe60000100800 */
[----:B------:R-:W-:Y:S01]  /*5aa20*/  FMUL R4, R22, 1.4426950216293334961 ;  /* 0x3fb8aa3b16047820 */ /* 0x000fe20000400000 */
[----:B------:R1:W-:Y:S02]  /*5aa30*/  STL [R1+0xa0], R10 ;  /* 0x0000a00a01007387 */ /* 0x0003e40000100800 */
[----:B-1----:R-:W-:Y:S02]  /*5aa40*/  FADD R10, R7, R12 ;  /* 0x0000000c070a7221 */ /* 0x002fe40000000000 */
[----:B------:R-:W-:-:S05]  /*5aa50*/  FADD R11, R19, R11 ;  /* 0x0000000b130b7221 */ /* 0x000fca0000000000 */
[----:B------:R4:W-:Y:S04]  /*5aa60*/  STL [R1+0x9c], R11 ;  /* 0x00009c0b01007387 */ /* 0x0009e80000100800 */
[----:B------:R-:W-:Y:S04]  /*5aa70*/  STL [R1+0x98], R10 ;  /* 0x0000980a01007387 */ /* 0x000fe80000100800 */
[----:B------:R-:W0:Y:S01]  /*5aa80*/  SHFL.BFLY PT, R18, R6, 0x1, 0x1f ;  /* 0x0c201f0006127f89 */ /* 0x000e2200000e0000 */
[----:B--2---:R-:W-:Y:S02]  /*5aa90*/  FADD R7, R23, -R2 ;  /* 0x8000000217077221 */ /* 0x004fe40000000000 */
[----:B------:R-:W1:Y:S02]  /*5aaa0*/  MUFU.EX2 R23, R4 ;  /* 0x0000000400177308 */ /* 0x000e640000000800 */
[----:B------:R-:W-:Y:S01]  /*5aab0*/  FMUL R7, R7, 1.4426950216293334961 ;  /* 0x3fb8aa3b07077820 */ /* 0x000fe20000400000 */
[----:B-1----:R-:W-:Y:S05]  /*5aac0*/  STL [R1+0x8d4], R23 ;  /* 0x0008d41701007387 */ /* 0x002fea0000100800 */
[----:B------:R1:W2:Y:S01]  /*5aad0*/  MUFU.EX2 R27, R7 ;  /* 0x00000007001b7308 */ /* 0x0002a20000000800 */
[----:B----4-:R-:W-:Y:S01]  /*5aae0*/  FMNMX R11, R9, R0, !PT ;  /* 0x00000000090b7209 */ /* 0x010fe20007800000 */
[----:B------:R-:W-:-:S04]  /*5aaf0*/  FADD R0, R3, R16 ;  /* 0x0000001003007221 */ /* 0x000fc80000000000 */
[----:B------:R-:W-:Y:S01]  /*5ab00*/  STL [R1+0x108c], R11 ;  /* 0x00108c0b01007387 */ /* 0x000fe20000100800 */
[----:B------:R-:W-:-:S03]  /*5ab10*/  FADD R3, R26, -R11 ;  /* 0x8000000b1a037221 */ /* 0x000fc60000000000 */
[----:B------:R3:W-:Y:S04]  /*5ab20*/  STL [R1+0x94], R0 ;  /* 0x0000940001007387 */ /* 0x0007e80000100800 */
[----:B------:R-:W4:Y:S04]  /*5ab30*/  LDL.LU R26, [R1+0xac] ;  /* 0x0000ac00011a7983 */ /* 0x000f280000300800 */
[----:B------:R-:W4:Y:S01]  /*5ab40*/  LDL R12, [R1+0x2bc] ;  /* 0x0002bc00010c7983 */ /* 0x000f220000100800 */
[----:B---3--:R-:W-:-:S03]  /*5ab50*/  FADD R0, R8, R17 ;  /* 0x0000001108007221 */ /* 0x008fc60000000000 */
[----:B------:R-:W3:Y:S04]  /*5ab60*/  LDL R9, [R1+0x2c0] ;  /* 0x0002c00001097983 */ /* 0x000ee80000100800 */
[----:B------:R0:W-:Y:S04]  /*5ab70*/  STL [R1+0x8c], R0 ;  /* 0x00008c0001007387 */ /* 0x0001e80000100800 */
[----:B------:R-:W3:Y:S04]  /*5ab80*/  LDL.LU R8, [R1+0x150] ;  /* 0x0001500001087983 */ /* 0x000ee80000300800 */
[----:B------:R-:W3:Y:S04]  /*5ab90*/  LDL.LU R10, [R1+0x144] ;  /* 0x00014400010a7983 */ /* 0x000ee80000300800 */
[----:B------:R-:W3:Y:S04]  /*5aba0*/  LDL.LU R20, [R1+0xa8] ;  /* 0x0000a80001147983 */ /* 0x000ee80000300800 */
[----:B-1----:R-:W3:Y:S01]  /*5abb0*/  LDL R7, [R1+0x2c4] ;  /* 0x0002c40001077983 */ /* 0x002ee20000100800 */
[----:B0-----:R-:W-:-:S03]  /*5abc0*/  FADD R0, R6, R18 ;  /* 0x0000001206007221 */ /* 0x001fc60000000000 */
[----:B------:R-:W3:Y:S04]  /*5abd0*/  LDL R17, [R1+0x958] ;  /* 0x0009580001117983 */ /* 0x000ee80000100800 */
[----:B------:R0:W-:Y:S04]  /*5abe0*/  STL [R1+0x7c], R0 ;  /* 0x00007c0001007387 */ /* 0x0001e80000100800 */
[----:B------:R-:W3:Y:S01]  /*5abf0*/  LDL R2, [R1+0x960] ;  /* 0x0009600001027983 */ /* 0x000ee20000100800 */
[----:B------:R-:W-:-:S03]  /*5ac00*/  FADD R4, R25, -R11 ;  /* 0x8000000b19047221 */ /* 0x000fc60000000000 */
[----:B------:R-:W3:Y:S04]  /*5ac10*/  LDL R16, [R1+0x948] ;  /* 0x0009480001107983 */ /* 0x000ee80000100800 */
[----:B0-----:R-:W3:Y:S04]  /*5ac20*/  LDL R0, [R1+0x950] ;  /* 0x0009500001007983 */ /* 0x001ee80000100800 */
[----:B------:R-:W3:Y:S04]  /*5ac30*/  LDL R22, [R1+0x940] ;  /* 0x0009400001167983 */ /* 0x000ee80000100800 */
[----:B------:R-:W3:Y:S04]  /*5ac40*/  LDL R19, [R1+0x944] ;  /* 0x0009440001137983 */ /* 0x000ee80000100800 */
[----:B--2---:R-:W-:Y:S04]  /*5ac50*/  STL [R1+0x8cc], R27 ;  /* 0x0008cc1b01007387 */ /* 0x004fe80000100800 */
[----:B------:R-:W2:Y:S01]  /*5ac60*/  LDL R11, [R1+0x930] ;  /* 0x00093000010b7983 */ /* 0x000ea20000100800 */
[----:B------:R-:W-:-:S05]  /*5ac70*/  LEA.HI R14, R21, 0xc0, RZ, 0x1e ;  /* 0x000000c0150e7811 */ /* 0x000fca00078ff0ff */
[----:B------:R-:W-:-:S06]  /*5ac80*/  IMAD.SHL.U32 R14, R14, 0x20, RZ ;  /* 0x000000200e0e7824 */ /* 0x000fcc00078e00ff */
[----:B------:R-:W-:Y:S04]  /*5ac90*/  LDS R14, [R14+0x40000] ;  /* 0x040000000e0e7984 */ /* 0x000fe80000000800 */
[----:B------:R-:W0:Y:S01]  /*5aca0*/  SHFL.BFLY PT, R21, R5, 0x1, 0x1f ;  /* 0x0c201f0005157f89 */ /* 0x000e2200000e0000 */
[----:B------:R-:W-:Y:S02]  /*5acb0*/  FMUL R3, R3, 1.4426950216293334961 ;  /* 0x3fb8aa3b03037820 */ /* 0x000fe40000400000 */
[----:B------:R-:W-:Y:S02]  /*5acc0*/  FMUL R4, R4, 1.4426950216293334961 ;  /* 0x3fb8aa3b04047820 */ /* 0x000fe40000400000 */
[----:B0-----:R-:W-:-:S05]  /*5acd0*/  FADD R5, R5, R21 ;  /* 0x0000001505057221 */ /* 0x001fca0000000000 */
[----:B------:R4:W-:Y:S01]  /*5ace0*/  STL [R1+0x78], R5 ;  /* 0x0000780501007387 */ /* 0x0009e20000100800 */
[----:B------:R0:W1:Y:S01]  /*5acf0*/  MUFU.EX2 R21, R3 ;  /* 0x0000000300157308 */ /* 0x0000620000000800 */
[----:B----4-:R-:W-:Y:S02]  /*5ad00*/  FMNMX R5, R13, R12, !PT ;  /* 0x0000000c0d057209 */ /* 0x010fe40007800000 */
[----:B------:R-:W4:Y:S01]  /*5ad10*/  LDL R13, [R1+0x914] ;  /* 0x00091400010d7983 */ /* 0x000f220000100800 */
[----:B---3--:R-:W-:-:S03]  /*5ad20*/  FMNMX R6, R14, R9, !PT ;  /* 0x000000090e067209 */ /* 0x008fc60007800000 */
[----:B------:R-:W3:Y:S01]  /*5ad30*/  LDL R14, [R1+0x928] ;  /* 0x00092800010e7983 */ /* 0x000ee20000100800 */
[----:B------:R-:W-:-:S03]  /*5ad40*/  FMNMX R29, R15, R7, !PT ;  /* 0x000000070f1d7209 */ /* 0x000fc60007800000 */
[----:B------:R-:W1:Y:S01]  /*5ad50*/  S2R R7, SR_TID.X ;  /* 0x0000000000077919 */ /* 0x000e620000002100 */
[----:B0-----:R-:W-:-:S03]  /*5ad60*/  FADD R3, R8, -R5 ;  /* 0x8000000508037221 */ /* 0x001fc60000000000 */
[----:B------:R0:W-:Y:S04]  /*5ad70*/  STL [R1+0x1088], R5 ;  /* 0x0010880501007387 */ /* 0x0001e80000100800 */
[----:B------:R-:W4:Y:S01]  /*5ad80*/  LDL R9, [R1+0x91c] ;  /* 0x00091c0001097983 */ /* 0x000f220000100800 */
[----:B0-----:R-:W-:Y:S02]  /*5ad90*/  FADD R5, R26, -R5 ;  /* 0x800000051a057221 */ /* 0x001fe40000000000 */
[----:B------:R0:W2:Y:S01]  /*5ada0*/  MUFU.EX2 R26, R4 ;  /* 0x00000004001a7308 */ /* 0x0000a20000000800 */
[----:B------:R1:W-:Y:S04]  /*5adb0*/  STL [R1+0x1084], R6 ;  /* 0x0010840601007387 */ /* 0x0003e80000100800 */
[----:B------:R-:W3:Y:S01]  /*5adc0*/  LDL R12, [R1+0x908] ;  /* 0x00090800010c7983 */ /* 0x000ee20000100800 */
[----:B0-----:R-:W-:-:S03]  /*5add0*/  FMUL R4, R3, 1.4426950216293334961 ;  /* 0x3fb8aa3b03047820 */ /* 0x001fc60000400000 */
[----:B------:R-:W3:Y:S01]  /*5ade0*/  LDL R25, [R1+0x90c] ;  /* 0x00090c0001197983 */ /* 0x000ee20000100800 */
[----:B------:R-:W-:Y:S02]  /*5adf0*/  FADD R3, R2, R17 ;  /* 0x0000001102037221 */ /* 0x000fe40000000000 */
[----:B------:R-:W0:Y:S01]  /*5ae00*/  MUFU.EX2 R2, R4 ;  /* 0x0000000400027308 */ /* 0x000e220000000800 */
[----:B-1----:R-:W-:Y:S01]  /*5ae10*/  LOP3.LUT R7, R7, 0x1c, RZ, 0xc0, !PT ;  /* 0x0000001c07077812 */ /* 0x002fe200078ec0ff */
[--C-:B------:R-:W-:Y:S02]  /*5ae20*/  FADD R10, R10, -R6.reuse ;  /* 0x800000060a0a7221 */ /* 0x100fe40000000000 */
[----:B------:R-:W-:Y:S01]  /*5ae30*/  FADD R20, R20, -R6 ;  /* 0x8000000614147221 */ /* 0x000fe20000000000 */
[----:B------:R-:W-:Y:S01]  /*5ae40*/  LEA.HI R6, R7, 0xd0, RZ, 0x1e ;  /* 0x000000d007067811 */ /* 0x000fe200078ff0ff */
[----:B------:R-:W-:Y:S03]  /*5ae50*/  STL [R1+0x8bc], R21 ;  /* 0x0008bc1501007387 */ /* 0x000fe60000100800 */
[----:B------:R-:W-:Y:S01]  /*5ae60*/  SHF.L.U32 R6, R6, 0x5, RZ ;  /* 0x0000000506067819 */ /* 0x000fe200000006ff */
[----:B------:R-:W3:Y:S01]  /*5ae70*/  LDL R15, [R1+0x920] ;  /* 0x00092000010f7983 */ /* 0x000ee20000100800 */
[----:B------:R-:W-:-:S03]  /*5ae80*/  FADD R18, R19, R22 ;  /* 0x0000001613127221 */ /* 0x000fc60000000000 */
[----:B------:R-:W-:Y:S04]  /*5ae90*/  STL [R1+0x1100], R29 ;  /* 0x0011001d01007387 */ /* 0x000fe80000100800 */
[----:B--2---:R-:W-:Y:S04]  /*5aea0*/  STL [R1+0x8b4], R26 ;  /* 0x0008b41a01007387 */ /* 0x004fe80000100800 */
[----:B------:R1:W-:Y:S04]  /*5aeb0*/  LDS R7, [R6+0x40000] ;  /* 0x0400000006077984 */ /* 0x0003e80000000800 */
[----:B------:R-:W2:Y:S04]  /*5aec0*/  LDL.LU R22, [R1+0xfc] ;  /* 0x0000fc0001167983 */ /* 0x000ea80000300800 */
[----:B0-----:R-:W-:Y:S01]  /*5aed0*/  STL [R1+0x8ac], R2 ;  /* 0x0008ac0201007387 */ /* 0x001fe20000100800 */
[----:B-1----:R-:W-:-:S03]  /*5aee0*/  FADD R6, R24, R11 ;  /* 0x0000000b18067221 */ /* 0x002fc60000000000 */
[----:B------:R-:W2:Y:S01]  /*5aef0*/  LDL.LU R24, [R1+0x1b68] ;  /* 0x001b680001187983 */ /* 0x000ea20000300800 */
[----:B------:R-:W-:Y:S02]  /*5af00*/  FADD R4, R0, R16 ;  /* 0x0000001000047221 */ /* 0x000fe40000000000 */
[----:B------:R-:W-:Y:S01]  /*5af10*/  FMUL R8, R5, 1.4426950216293334961 ;  /* 0x3fb8aa3b05087820 */ /* 0x000fe20000400000 */
[----:B------:R-:W0:Y:S05]  /*5af20*/  S2R R0, SR_TID.X ;  /* 0x0000000000007919 */ /* 0x000e2a0000002100 */
[----:B------:R-:W1:Y:S01]  /*5af30*/  MUFU.EX2 R8, R8 ;  /* 0x0000000800087308 */ /* 0x000e620000000800 */
[----:B------:R-:W0:Y:S01]  /*5af40*/  SHFL.BFLY PT, R17, R3, 0x2, 0x1f ;  /* 0x0c401f0003117f89 */ /* 0x000e2200000e0000 */
[----:B------:R-:W-:-:S03]  /*5af50*/  FMUL R10, R10, 1.4426950216293334961 ;  /* 0x3fb8aa3b0a0a7820 */ /* 0x000fc60000400000 */
[----:B-1----:R-:W-:Y:S01]  /*5af60*/  STL [R1+0x8a8], R8 ;  /* 0x0008a80801007387 */ /* 0x002fe20000100800 */
[----:B0-----:R-:W-:-:S04]  /*5af70*/  LOP3.LUT R0, R0, 0x1c, RZ, 0xc0, !PT ;  /* 0x0000001c00007812 */ /* 0x001fc800078ec0ff */
[----:B------:R-:W-:-:S05]  /*5af80*/  LEA.HI R0, R0, 0xd8, RZ, 0x1e ;  /* 0x000000d800007811 */ /* 0x000fca00078ff0ff */
[----:B------:R-:W-:-:S05]  /*5af90*/  IMAD.SHL.U32 R0, R0, 0x20, RZ ;  /* 0x0000002000007824 */ /* 0x000fca00078e00ff */
[----:B------:R0:W-:Y:S01]  /*5afa0*/  LDS R11, [R0+0x40000] ;  /* 0x04000000000b7984 */ /* 0x0001e20000000800 */
[----:B------:R-:W-:-:S03]  /*5afb0*/  FADD R3, R3, R17 ;  /* 0x0000001103037221 */ /* 0x000fc60000000000 */
[----:B0-----:R-:W2:Y:S01]  /*5afc0*/  LDL.LU R0, [R1+0x160] ;  /* 0x0001600001007983 */ /* 0x001ea20000300800 */
[----:B----4-:R-:W-:Y:S02]  /*5afd0*/  FADD R8, R9, R13 ;  /* 0x0000000d09087221 */ /* 0x010fe40000000000 */
[----:B---3--:R-:W-:Y:S02]  /*5afe0*/  FADD R9, R25, R12 ;  /* 0x0000000c19097221 */ /* 0x008fe40000000000 */
[----:B------:R-:W0:Y:S01]  /*5aff0*/  MUFU.EX2 R12, R10 ;  /* 0x0000000a000c7308 */ /* 0x000e220000000800 */
[----:B------:R-:W3:Y:S04]  /*5b000*/  LDL R25, [R1+0x2c8] ;  /* 0x0002c80001197983 */ /* 0x000ee80000100800 */
[----:B0-----:R-:W-:Y:S01]  /*5b010*/  STL [R1+0x8a4], R12 ;  /* 0x0008a40c01007387 */ /* 0x001fe20000100800 */
[----:B--2---:R-:W-:-:S03]  /*5b020*/  LEA.HI R10, R24, 0xe0, RZ, 0x1e ;  /* 0x000000e0180a7811 */ /* 0x004fc600078ff0ff */
[----:B------:R-:W2:Y:S04]  /*5b030*/  LDL.LU R24, [R1+0x84] ;  /* 0x0000840001187983 */ /* 0x000ea80000300800 */
[----:B------:R-:W4:Y:S01]  /*5b040*/  LDL.LU R17, [R1+0x15c] ;  /* 0x00015c0001117983 */ /* 0x000f220000300800 */
[----:B------:R-:W-:-:S03]  /*5b050*/  FMUL R20, R20, 1.4426950216293334961 ;  /* 0x3fb8aa3b14147820 */ /* 0x000fc60000400000 */
[----:B------:R0:W-:Y:S01]  /*5b060*/  STL [R1+0x1b5c], R3 ;  /* 0x001b5c0301007387 */ /* 0x0001e20000100800 */
[----:B------:R-:W-:-:S03]  /*5b070*/  FADD R14, R14, R15 ;  /* 0x0000000f0e0e7221 */ /* 0x000fc60000000000 */
[----:B------:R-:W1:Y:S01]  /*5b080*/  SHFL.BFLY PT, R5, R18, 0x2, 0x1f ;  /* 0x0c401f0012057f89 */ /* 0x000e6200000e0000 */
[----:B0-----:R-:W0:Y:S03]  /*5b090*/  MUFU.EX2 R3, R20 ;  /* 0x0000001400037308 */ /* 0x001e260000000800 */
[----:B------:R-:W1:Y:S04]  /*5b0a0*/  SHFL.BFLY PT, R16, R6, 0x2, 0x1f ;  /* 0x0c401f0006107f89 */ /* 0x000e6800000e0000 */
[----:B------:R-:W3:Y:S04]  /*5b0b0*/  SHFL.BFLY PT, R15, R14, 0x2, 0x1f ;  /* 0x0c401f000e0f7f89 */ /* 0x000ee800000e0000 */
[----:B0-----:R0:W-:Y:S01]  /*5b0c0*/  STL [R1+0x89c], R3 ;  /* 0x00089c0301007387 */ /* 0x0011e20000100800 */
[----:B-1----:R-:W-:-:S03]  /*5b0d0*/  FADD R5, R18, R5 ;  /* 0x0000000512057221 */ /* 0x002fc60000000000 */
[----:B------:R-:W2:Y:S01]  /*5b0e0*/  LDL.LU R18, [R1+0x80] ;  /* 0x0000800001127983 */ /* 0x000ea20000300800 */
[----:B------:R-:W-:Y:S02]  /*5b0f0*/  FADD R6, R6, R16 ;  /* 0x0000001006067221 */ /* 0x000fe40000000000 */
[----:B------:R-:W-:Y:S01]  /*5b100*/  FADD R16, R22, -R29 ;  /* 0x8000001d16107221 */ /* 0x000fe20000000000 */
[----:B---3--:R-:W-:Y:S01]  /*5b110*/  FMNMX R25, R7, R25, !PT ;  /* 0x0000001907197209 */ /* 0x008fe20007800000 */
[----:B------:R-:W-:Y:S02]  /*5b120*/  FADD R7, R14, R15 ;  /* 0x0000000f0e077221 */ /* 0x000fe40000000000 */
[----:B----4-:R-:W-:Y:S02]  /*5b130*/  FADD R17, R17, -R29 ;  /* 0x8000001d11117221 */ /* 0x010fe40000000000 */
[----:B------:R-:W3:Y:S02]  /*5b140*/  LDL.LU R29, [R1+0x1b64] ;  /* 0x001b6400011d7983 */ /* 0x000ee40000300800 */
[----:B------:R-:W-:-:S02]  /*5b150*/  FMUL R17, R17, 1.4426950216293334961 ;  /* 0x3fb8aa3b11117820 */ /* 0x000fc40000400000 */
[----:B------:R-:W3:Y:S02]  /*5b160*/  LDL R22, [R1+0x8ec] ;  /* 0x0008ec0001167983 */ /* 0x000ee40000100800 */
[----:B0-----:R0:W1:Y:S02]  /*5b170*/  MUFU.EX2 R3, R17 ;  /* 0x0000001100037308 */ /* 0x0010640000000800 */
[----:B0-----:R-:W4:Y:S04]  /*5b180*/  LDL R17, [R1+0x8f8] ;  /* 0x0008f80001117983 */ /* 0x001f280000100800 */
[----:B-1----:R0:W-:Y:S04]  /*5b190*/  STL [R1+0x88c], R3 ;  /* 0x00088c0301007387 */ /* 0x0021e80000100800 */
[----:B------:R-:W3:Y:S01]  /*5b1a0*/  LDL R15, [R1+0x2cc] ;  /* 0x0002cc00010f7983 */ /* 0x000ee20000100800 */
[----:B------:R-:W-:-:S02]  /*5b1b0*/  FMUL R16, R16, 1.4426950216293334961 ;  /* 0x3fb8aa3b10107820 */ /* 0x000fc40000400000 */
[----:B------:R-:W-:Y:S01]  /*5b1c0*/  FADD R14, R0, -R25 ;  /* 0x80000019000e7221 */ /* 0x000fe20000000000 */
[----:B------:R-:W1:Y:S01]  /*5b1d0*/  SHFL.BFLY PT, R19, R4, 0x2, 0x1f ;  /* 0x0c401f0004137f89 */ /* 0x000e6200000e0000 */
[----:B------:R0:W0:Y:S03]  /*5b1e0*/  MUFU.EX2 R0, R16 ;  /* 0x0000001000007308 */ /* 0x0000260000000800 */
[----:B------:R-:W1:Y:S04]  /*5b1f0*/  SHFL.BFLY PT, R12, R9, 0x2, 0x1f ;  /* 0x0c401f00090c7f89 */ /* 0x000e6800000e0000 */
[----:B------:R-:W4:Y:S04]  /*5b200*/  LDL R20, [R1+0x8e0] ;  /* 0x0008e00001147983 */ /* 0x000f280000100800 */
[----:B------:R-:W2:Y:S04]  /*5b210*/  SHFL.BFLY PT, R13, R8, 0x2, 0x1f ;  /* 0x0c401f00080d7f89 */ /* 0x000ea800000e0000 */
[----:B------:R-:W-:Y:S04]  /*5b220*/  STL [R1+0x10fc], R25 ;  /* 0x0010fc1901007387 */ /* 0x000fe80000100800 */
[----:B0-----:R-:W4:Y:S04]  /*5b230*/  LDL.LU R16, [R1+0x168] ;  /* 0x0001680001107983 */ /* 0x001f280000300800 */
[----:B------:R-:W4:Y:S04]  /*5b240*/  LDL R3, [R1+0x2d0] ;  /* 0x0002d00001037983 */ /* 0x000f280000100800 */
[----:B------:R0:W-:Y:S01]  /*5b250*/  STL [R1+0x884], R0 ;  /* 0x0008840001007387 */ /* 0x0001e20000100800 */
[----:B-1----:R-:W-:-:S02]  /*5b260*/  FADD R4, R4, R19 ;  /* 0x0000001304047221 */ /* 0x002fc40000000000 */
[----:B------:R-:W-:Y:S01]  /*5b270*/  FADD R9, R9, R12 ;  /* 0x0000000c09097221 */ /* 0x000fe20000000000 */
[----:B------:R-:W4:Y:S04]  /*5b280*/  LDL R19, [R1+0x8a8] ;  /* 0x0008a80001137983 */ /* 0x000f280000100800 */
[----:B0-----:R-:W0:Y:S01]  /*5b290*/  S2R R0, SR_TID.X ;  /* 0x0000000000007919 */ /* 0x001e220000002100 */
[----:B--2---:R-:W-:-:S03]  /*5b2a0*/  FADD R12, R24, -R25 ;  /* 0x80000019180c7221 */ /* 0x004fc60000000000 */
[----:B------:R-:W2:Y:S01]  /*5b2b0*/  LDL.LU R25, [R1+0x1b60] ;  /* 0x001b600001197983 */ /* 0x000ea20000300800 */
[----:B------:R-:W-:Y:S02]  /*5b2c0*/  FMUL R14, R14, 1.4426950216293334961 ;  /* 0x3fb8aa3b0e0e7820 */ /* 0x000fe40000400000 */
[----:B------:R-:W-:Y:S01]  /*5b2d0*/  FADD R8, R8, R13 ;  /* 0x0000000d08087221 */ /* 0x000fe20000000000 */
[----:B------:R-:W2:Y:S01]  /*5b2e0*/  LDL.LU R24, [R1+0x178] ;  /* 0x0001780001187983 */ /* 0x000ea20000300800 */
[----:B------:R-:W1:Y:S01]  /*5b2f0*/  MUFU.EX2 R13, R14 ;  /* 0x0000000e000d7308 */ /* 0x000e620000000800 */
[----:B0-----:R-:W-:-:S04]  /*5b300*/  LOP3.LUT R0, R0, 0x1c, RZ, 0xc0, !PT ;  /* 0x0000001c00007812 */ /* 0x001fc800078ec0ff */
[----:B------:R-:W-:-:S04]  /*5b310*/  LEA.HI R0, R0, 0xe8, RZ, 0x1e ;  /* 0x000000e800007811 */ /* 0x000fc800078ff0ff */
[----:B------:R-:W-:Y:S01]  /*5b320*/  SHF.L.U32 R0, R0, 0x5, RZ ;  /* 0x0000000500007819 */ /* 0x000fe200000006ff */
[----:B-1----:R-:W-:Y:S01]  /*5b330*/  STL [R1+0x878], R13 ;  /* 0x0008780d01007387 */ /* 0x002fe20000100800 */
[----:B---3--:R-:W-:-:S03]  /*5b340*/  FMNMX R15, R11, R15, !PT ;  /* 0x0000000f0b0f7209 */ /* 0x008fc60007800000 */
[----:B------:R0:W-:Y:S04]  /*5b350*/  LDS R11, [R0+0x40000] ;  /* 0x04000000000b7984 */ /* 0x0001e80000000800 */
[----:B0-----:R-:W3:Y:S01]  /*5b360*/  LDL.LU R0, [R1+0x88] ;  /* 0x0000880001007983 */ /* 0x001ee20000300800 */
[----:B------:R-:W-:-:S06]  /*5b370*/  SHF.L.U32 R10, R10, 0x5, RZ ;  /* 0x000000050a0a7819 */ /* 0x000fcc00000006ff */
[----:B------:R-:W0:Y:S01]  /*5b380*/  LDS R10, [R10+0x40000] ;  /* 0x040000000a0a7984 */ /* 0x000e220000000800 */
[----:B------:R-:W-:-:S04]  /*5b390*/  FMUL R12, R12, 1.4426950216293334961 ;  /* 0x3fb8aa3b0c0c7820 */ /* 0x000fc80000400000 */
[----:B------:R1:W0:Y:S02]  /*5b3a0*/  MUFU.EX2 R14, R12 ;  /* 0x0000000c000e7308 */ /* 0x0002240000000800 */
[--C-:B-1----:R-:W-:Y:S02]  /*5b3b0*/  FADD R12, R18, -R15.reuse ;  /* 0x8000000f120c7221 */ /* 0x102fe40000000000 */
[----:B------:R-:W1:Y:S01]  /*5b3c0*/  S2R R18, SR_TID.X ;  /* 0x0000000000127919 */ /* 0x000e620000002100 */
[----:B----4-:R-:W-:-:S04]  /*5b3d0*/  FADD R13, R16, -R15 ;  /* 0x8000000f100d7221 */ /* 0x010fc80000000000 */
[----:B------:R-:W-:Y:S02]  /*5b3e0*/  FMUL R13, R13, 1.4426950216293334961 ;  /* 0x3fb8aa3b0d0d7820 */ /* 0x000fe40000400000 */
[----:B--2---:R-:W-:Y:S01]  /*5b3f0*/  FADD R25, R25, R17 ;  /* 0x0000001119197221 */ /* 0x004fe20000000000 */
[----:B0-----:R-:W-:Y:S02]  /*5b400*/  FMNMX R3, R10, R3, !PT ;  /* 0x000000030a037209 */ /* 0x001fe40007800000 */
[----:B-1----:R-:W-:Y:S02]  /*5b410*/  LOP3.LUT R17, R18, 0x1c, RZ, 0xc0, !PT ;  /* 0x0000001c12117812 */ /* 0x002fe400078ec0ff */
[----:B------:R-:W0:Y:S01]  /*5b420*/  SHFL.BFLY PT, R10, R25, 0x2, 0x1f ;  /* 0x0c401f00190a7f89 */ /* 0x000e2200000e0000 */
[----:B------:R-:W-:Y:S02]  /*5b430*/  FMUL R18, R12, 1.4426950216293334961 ;  /* 0x3fb8aa3b0c127820 */ /* 0x000fe40000400000 */
[----:B------:R-:W1:Y:S01]  /*5b440*/  MUFU.EX2 R12, R13 ;  /* 0x0000000d000c7308 */ /* 0x000e620000000800 */
[----:B------:R-:W-:Y:S04]  /*5b450*/  STL [R1+0x10ec], R15 ;  /* 0x0010ec0f01007387 */ /* 0x000fe80000100800 */
[----:B------:R2:W-:Y:S03]  /*5b460*/  STL [R1+0x874], R14 ;  /* 0x0008740e01007387 */ /* 0x0005e60000100800 */
[----:B------:R-:W4:Y:S01]  /*5b470*/  MUFU.EX2 R18, R18 ;  /* 0x0000001200127308 */ /* 0x000f220000000800 */
[----:B------:R-:W-:Y:S01]  /*5b480*/  FADD R24, R24, -R3 ;  /* 0x8000000318187221 */ /* 0x000fe20000000000 */
[----:B--2---:R-:W-:Y:S01]  /*5b490*/  LEA.HI R14, R17, 0xf8, RZ, 0x1e ;  /* 0x000000f8110e7811 */ /* 0x004fe200078ff0ff */
[----:B-1----:R1:W-:Y:S03]  /*5b4a0*/  STL [R1+0x86c], R12 ;  /* 0x00086c0c01007387 */ /* 0x0023e60000100800 */
[----:B------:R-:W-:Y:S01]  /*5b4b0*/  SHF.L.U32 R14, R14, 0x5, RZ ;  /* 0x000000050e0e7819 */ /* 0x000fe200000006ff */
[----:B------:R-:W-:Y:S01]  /*5b4c0*/  STL [R1+0x10e4], R3 ;  /* 0x0010e40301007387 */ /* 0x000fe20000100800 */
[----:B------:R-:W-:Y:S01]  /*5b4d0*/  FADD R22, R29, R22 ;  /* 0x000000161d167221 */ /* 0x000fe20000000000 */
[----:B------:R-:W-:Y:S01]  /*5b4e0*/  LEA.HI R15, R17, 0xf0, RZ, 0x1e ;  /* 0x000000f0110f7811 */ /* 0x000fe200078ff0ff */
[----:B------:R-:W-:Y:S01]  /*5b4f0*/  FMUL R24, R24, 1.4426950216293334961 ;  /* 0x3fb8aa3b18187820 */ /* 0x000fe20000400000 */
[----:B------:R-:W2:Y:S01]  /*5b500*/  LDL.LU R29, [R1+0x90] ;  /* 0x00009000011d7983 */ /* 0x000ea20000300800 */
[----:B-1----:R-:W-:-:S03]  /*5b510*/  FADD R12, R28, R20 ;  /* 0x000000141c0c7221 */ /* 0x002fc60000000000 */
[----:B------:R1:W-:Y:S01]  /*5b520*/  LDS R16, [R14+0x40000] ;  /* 0x040000000e107984 */ /* 0x0003e20000000800 */
[----:B------:R-:W-:-:S03]  /*5b530*/  FADD R20, R23, R27 ;  /* 0x0000001b17147221 */ /* 0x000fc60000000000 */
[----:B------:R-:W2:Y:S01]  /*5b540*/  LDL.LU R28, [R1+0x180] ;  /* 0x00018000011c7983 */ /* 0x000ea20000300800 */
[----:B------:R-:W-:-:S03]  /*5b550*/  FADD R17, R2, R19 ;  /* 0x0000001302117221 */ /* 0x000fc60000000000 */
[----:B------:R-:W2:Y:S01]  /*5b560*/  LDL.LU R27, [R1+0xf4] ;  /* 0x0000f400011b7983 */ /* 0x000ea20000300800 */
[----:B-1----:R-:W-:Y:S02]  /*5b570*/  FADD R14, R21, R26 ;  /* 0x0000001a150e7221 */ /* 0x002fe40000000000 */
[----:B0-----:R-:W-:Y:S01]  /*5b580*/  FADD R10, R25, R10 ;  /* 0x0000000a190a7221 */ /* 0x001fe20000000000 */
[----:B------:R-:W2:Y:S04]  /*5b590*/  LDL.LU R26, [R1+0x184] ;  /* 0x00018400011a7983 */ /* 0x000ea80000300800 */
[----:B------:R-:W2:Y:S04]  /*5b5a0*/  LDL R2, [R1+0x2d8] ;  /* 0x0002d80001027983 */ /* 0x000ea80000100800 */
[----:B----4-:R-:W-:Y:S01]  /*5b5b0*/  STL [R1+0x864], R18 ;  /* 0x0008641201007387 */ /* 0x010fe20000100800 */
[----:B---3--:R-:W-:-:S03]  /*5b5c0*/  FADD R25, R0, -R3 ;  /* 0x8000000300197221 */ /* 0x008fc60000000000 */
[----:B------:R-:W3:Y:S01]  /*5b5d0*/  LDL.LU R3, [R1+0x1b5c] ;  /* 0x001b5c0001037983 */ /* 0x000ee20000300800 */
[----:B------:R0:W1:Y:S03]  /*5b5e0*/  MUFU.EX2 R0, R24 ;  /* 0x0000001800007308 */ /* 0x0000660000000800 */
[----:B0-----:R-:W4:Y:S04]  /*5b5f0*/  LDL R24, [R1+0x2d4] ;  /* 0x0002d40001187983 */ /* 0x001f280000100800 */
[----:B------:R-:W0:Y:S04]  /*5b600*/  SHFL.BFLY PT, R23, R22, 0x2, 0x1f ;  /* 0x0c401f0016177f89 */ /* 0x000e2800000e0000 */
[----:B-1----:R1:W-:Y:S04]  /*5b610*/  STL [R1+0x85c], R0 ;  /* 0x00085c0001007387 */ /* 0x0023e80000100800 */
[----:B-1----:R-:W3:Y:S01]  /*5b620*/  LDL R0, [R1+0x2dc] ;  /* 0x0002dc0001007983 */ /* 0x002ee20000100800 */
[----:B------:R-:W-:-:S06]  /*5b630*/  IMAD.SHL.U32 R15, R15, 0x20, RZ ;  /* 0x000000200f0f7824 */ /* 0x000fcc00078e00ff */
[----:B------:R-:W2:Y:S01]  /*5b640*/  LDS R15, [R15+0x40000] ;  /* 0x040000000f0f7984 */ /* 0x000ea20000000800 */
[----:B----4-:R-:W-:Y:S01]  /*5b650*/  FMNMX R24, R11, R24, !PT ;  /* 0x000000180b187209 */ /* 0x010fe20007800000 */
[----:B0-----:R-:W-:Y:S02]  /*5b660*/  FADD R11, R22, R23 ;  /* 0x00000017160b7221 */ /* 0x001fe40000000000 */
[----:B------:R-:W4:Y:S04]  /*5b670*/  LDL.LU R23, [R1+0x17c] ;  /* 0x00017c0001177983 */ /* 0x000f280000300800 */
[----:B------:R-:W0:Y:S04]  /*5b680*/  SHFL.BFLY PT, R19, R14, 0x2, 0x1f ;  /* 0x0c401f000e137f89 */ /* 0x000e2800000e0000 */
[----:B------:R-:W1:Y:S04]  /*5b690*/  SHFL.BFLY PT, R18, R17, 0x2, 0x1f ;  /* 0x0c401f0011127f89 */ /* 0x000e6800000e0000 */
[----:B------:R-:W1:Y:S01]  /*5b6a0*/  SHFL.BFLY PT, R13, R20, 0x2, 0x1f ;  /* 0x0c401f00140d7f89 */ /* 0x000e6200000e0000 */
[----:B------:R-:W-:Y:S01]  /*5b6b0*/  FMUL R25, R25, 1.4426950216293334961 ;  /* 0x3fb8aa3b19197820 */ /* 0x000fe20000400000 */
[----:B--2---:R-:W-:-:S02]  /*5b6c0*/  FMNMX R2, R15, R2, !PT ;  /* 0x000000020f027209 */ /* 0x004fc40007800000 */
[----:B---3--:R-:W-:Y:S01]  /*5b6d0*/  FMNMX R0, R16, R0, !PT ;  /* 0x0000000010007209 */ /* 0x008fe20007800000 */
[----:B0-----:R-:W-:Y:S02]  /*5b6e0*/  FADD R14, R14, R19 ;  /* 0x000000130e0e7221 */ /* 0x001fe40000000000 */
[----:B------:R-:W-:Y:S02]  /*5b6f0*/  FADD R19, R29, -R24 ;  /* 0x800000181d137221 */ /* 0x000fe40000000000 */
[----:B-1----:R-:W-:Y:S02]  /*5b700*/  FADD R15, R17, R18 ;  /* 0x00000012110f7221 */ /* 0x002fe40000000000 */
[----:B------:R-:W-:Y:S02]  /*5b710*/  FMUL R17, R19, 1.4426950216293334961 ;  /* 0x3fb8aa3b13117820 */ /* 0x000fe40000400000 */
[----:B------:R-:W-:Y:S02]  /*5b720*/  FADD R13, R20, R13 ;  /* 0x0000000d140d7221 */ /* 0x000fe40000000000 */
[----:B------:R0:W-:Y:S01]  /*5b730*/  MUFU.EX2 R16, R17 ;  /* 0x0000001100107308 */ /* 0x0001e20000000800 */
[----:B------:R-:W-:Y:S01]  /*5b740*/  STL [R1+0x10dc], R24 ;  /* 0x0010dc1801007387 */ /* 0x000fe20000100800 */
[----:B------:R-:W-:-:S03]  /*5b750*/  FADD R19, R28, -R2 ;  /* 0x800000021c137221 */ /* 0x000fc60000000000 */
[----:B------:R-:W1:Y:S01]  /*5b760*/  SHFL.BFLY PT, R18, R4, 0x1, 0x1f ;  /* 0x0c201f0004127f89 */ /* 0x000e6200000e0000 */
[----:B------:R-:W-:Y:S02]  /*5b770*/  FMUL R19, R19, 1.4426950216293334961 ;  /* 0x3fb8aa3b13137820 */ /* 0x000fe40000400000 */
[----:B0-----:R-:W-:Y:S02]  /*5b780*/  FADD R17, R26, -R0 ;  /* 0x800000001a117221 */ /* 0x001fe40000000000 */
[----:B-1----:R-:W-:Y:S01]  /*5b790*/  FADD R18, R4, R18 ;  /* 0x0000001204127221 */ /* 0x002fe20000000000 */
[----:B------:R-:W-:Y:S01]  /*5b7a0*/  SHFL.BFLY PT, R21, R12, 0x2, 0x1f ;  /* 0x0c401f000c157f89 */ /* 0x000fe200000e0000 */
[----:B------:R-:W-:Y:S03]  /*5b7b0*/  BSSY B0, `(.L_x_34) ;  /* 0x0000088000007945 */ /* 0x000fe60003800000 */
[----:B------:R-:W-:Y:S01]  /*5b7c0*/  BAR.SYNC.DEFER_BLOCKING 0x0 ;  /* 0x0000000000007b1d */ /* 0x000fe20000010000 */
[----:B----4-:R-:W-:-:S04]  /*5b7d0*/  FADD R22, R23, -R24 ;  /* 0x8000001817167221 */ /* 0x010fc80000000000 */
[----:B------:R-:W-:Y:S01]  /*5b7e0*/  FMUL R22, R22, 1.4426950216293334961 ;  /* 0x3fb8aa3b16167820 */ /* 0x000fe20000400000 */
[----:B------:R-:W0:Y:S08]  /*5b7f0*/  MUFU.EX2 R23, R25 ;  /* 0x0000001900177308 */ /* 0x000e300000000800 */
[----:B------:R-:W1:Y:S01]  /*5b800*/  MUFU.EX2 R20, R22 ;  /* 0x0000001600147308 */ /* 0x000e620000000800 */
[----:B0-----:R0:W-:Y:S04]  /*5b810*/  STL [R1+0x854], R23 ;  /* 0x0008541701007387 */ /* 0x0011e80000100800 */
[----:B-1----:R-:W-:Y:S04]  /*5b820*/  STL [R1+0x844], R20 ;  /* 0x0008441401007387 */ /* 0x002fe80000100800 */
[----:B------:R1:W-:Y:S04]  /*5b830*/  STL [R1+0x10cc], R2 ;  /* 0x0010cc0201007387 */ /* 0x0003e80000100800 */
[----:B------:R-:W-:Y:S01]  /*5b840*/  STL [R1+0x83c], R16 ;  /* 0x00083c1001007387 */ /* 0x000fe20000100800 */
[----:B0-----:R-:W-:-:S03]  /*5b850*/  FADD R23, R27, -R2 ;  /* 0x800000021b177221 */ /* 0x001fc60000000000 */
[----:B------:R-:W0:Y:S01]  /*5b860*/  SHFL.BFLY PT, R16, R3, 0x1, 0x1f ;  /* 0x0c201f0003107f89 */ /* 0x000e2200000e0000 */
[----:B------:R-:W-:-:S03]  /*5b870*/  FMUL R23, R23, 1.4426950216293334961 ;  /* 0x3fb8aa3b17177820 */ /* 0x000fc60000400000 */
[----:B------:R2:W-:Y:S01]  /*5b880*/  STL [R1+0x10c0], R0 ;  /* 0x0010c00001007387 */ /* 0x0005e20000100800 */
[----:B-1----:R-:W-:Y:S08]  /*5b890*/  MUFU.EX2 R2, R23 ;  /* 0x0000001700027308 */ /* 0x002ff00000000800 */
[----:B--2---:R-:W1:Y:S01]  /*5b8a0*/  MUFU.EX2 R0, R19 ;  /* 0x0000001300007308 */ /* 0x004e620000000800 */
[----:B0-----:R-:W-:Y:S01]  /*5b8b0*/  FADD R3, R3, R16 ;  /* 0x0000001003037221 */ /* 0x001fe20000000000 */
[----:B-1----:R-:W-:Y:S04]  /*5b8c0*/  STL [R1+0x838], R0 ;  /* 0x0008380001007387 */ /* 0x002fe80000100800 */
[----:B------:R-:W-:Y:S04]  /*5b8d0*/  STL [R1+0x830], R2 ;  /* 0x0008300201007387 */ /* 0x000fe80000100800 */
[----:B------:R-:W2:Y:S04]  /*5b8e0*/  LDL.LU R16, [R1+0x188] ;  /* 0x0001880001107983 */ /* 0x000ea80000300800 */
[----:B------:R0:W-:Y:S04]  /*5b8f0*/  STL [R1+0x74], R3 ;  /* 0x0000740301007387 */ /* 0x0001e80000100800 */
[----:B------:R-:W2:Y:S04]  /*5b900*/  LDL R4, [R1+0x10c0] ;  /* 0x0010c00001047983 */ /* 0x000ea80000100800 */
[----:B------:R-:W-:Y:S04]  /*5b910*/  SHFL.BFLY PT, R19, R5, 0x1, 0x1f ;  /* 0x0c201f0005137f89 */ /* 0x000fe800000e0000 */
[----:B------:R-:W-:Y:S01]  /*5b920*/  SHFL.BFLY PT, R20, R6, 0x1, 0x1f ;  /* 0x0c201f0006147f89 */ /* 0x000fe200000e0000 */
[----:B------:R-:W-:-:S03]  /*5b930*/  FADD R12, R12, R21 ;  /* 0x000000150c0c7221 */ /* 0x000fc60000000000 */
[----:B------:R-:W1:Y:S04]  /*5b940*/  SHFL.BFLY PT, R21, R7, 0x1, 0x1f ;  /* 0x0c201f0007157f89 */ /* 0x000e6800000e0000 */
[----:B------:R-:W3:Y:S01]  /*5b950*/  SHFL.BFLY PT, R22, R8, 0x1, 0x1f ;  /* 0x0c201f0008167f89 */ /* 0x000ee200000e0000 */
[----:B0-----:R-:W-:-:S03]  /*5b960*/  FMUL R3, R17, 1.4426950216293334961 ;  /* 0x3fb8aa3b11037820 */ /* 0x001fc60000400000 */
[----:B------:R-:W0:Y:S04]  /*5b970*/  SHFL.BFLY PT, R23, R9, 0x1, 0x1f ;  /* 0x0c201f0009177f89 */ /* 0x000e2800000e0000 */
[----:B------:R-:W4:Y:S04]  /*5b980*/  LDL R17, [R1+0x8a4] ;  /* 0x0008a40001117983 */ /* 0x000f280000100800 */
[----:B------:R1:W-:Y:S04]  /*5b990*/  STL [R1+0x70], R18 ;  /* 0x0000701201007387 */ /* 0x0003e80000100800 */
[----:B-1----:R-:W4:Y:S01]  /*5b9a0*/  LDL R18, [R1+0x844] ;  /* 0x0008440001127983 */ /* 0x002f220000100800 */
[----:B------:R-:W-:-:S02]  /*5b9b0*/  FADD R21, R7, R21 ;  /* 0x0000001507157221 */ /* 0x000fc40000000000 */
[----:B---3--:R-:W-:Y:S02]  /*5b9c0*/  FADD R22, R8, R22 ;  /* 0x0000001608167221 */ /* 0x008fe40000000000 */
[----:B0-----:R-:W-:Y:S02]  /*5b9d0*/  FADD R9, R9, R23 ;  /* 0x0000001709097221 */ /* 0x001fe40000000000 */
[----:B--2---:R-:W-:Y:S02]  /*5b9e0*/  FADD R4, R16, -R4 ;  /* 0x8000000410047221 */ /* 0x004fe40000000000 */
[----:B------:R0:W1:Y:S02]  /*5b9f0*/  MUFU.EX2 R16, R3 ;  /* 0x0000000300107308 */ /* 0x0000640000000800 */
[----:B0-----:R-:W-:Y:S02]  /*5ba00*/  FADD R3, R5, R19 ;  /* 0x0000001305037221 */ /* 0x001fe40000000000 */
[----:B------:R-:W2:Y:S04]  /*5ba10*/  LDL R5, [R1+0x85c] ;  /* 0x00085c0001057983 */ /* 0x000ea80000100800 */
[----:B------:R-:W4:Y:S04]  /*5ba20*/  LDL R19, [R1+0x83c] ;  /* 0x00083c0001137983 */ /* 0x000f280000100800 */
[----:B------:R0:W-:Y:S02]  /*5ba30*/  STL [R1+0x6c], R3 ;  /* 0x00006c0301007387 */ /* 0x0001e40000100800 */
[----:B0-----:R-:W-:-:S02]  /*5ba40*/  FADD R3, R6, R20 ;  /* 0x0000001406037221 */ /* 0x001fc40000000000 */
[----:B------:R-:W3:Y:S04]  /*5ba50*/  LDL R6, [R1+0x86c] ;  /* 0x00086c0001067983 */ /* 0x000ee80000100800 */
[----:B------:R-:W2:Y:S04]  /*5ba60*/  LDL R20, [R1+0x854] ;  /* 0x0008540001147983 */ /* 0x000ea80000100800 */
[----:B------:R0:W-:Y:S02]  /*5ba70*/  STL [R1+0x68], R3 ;  /* 0x0000680301007387 */ /* 0x0001e40000100800 */
[----:B0-----:R-:W-:-:S02]  /*5ba80*/  FMUL R3, R4, 1.4426950216293334961 ;  /* 0x3fb8aa3b04037820 */ /* 0x001fc40000400000 */
[----:B------:R-:W3:Y:S04]  /*5ba90*/  LDL R4, [R1+0x864] ;  /* 0x0008640001047983 */ /* 0x000ee80000100800 */
[----:B-1----:R-:W-:Y:S04]  /*5baa0*/  STL [R1+0x828], R16 ;  /* 0x0008281001007387 */ /* 0x002fe80000100800 */
[----:B------:R-:W4:Y:S04]  /*5bab0*/  LDL R7, [R1+0x874] ;  /* 0x0008740001077983 */ /* 0x000f280000100800 */
[----:B------:R0:W-:Y:S04]  /*5bac0*/  STL [R1+0x64], R21 ;  /* 0x0000641501007387 */ /* 0x0001e80000100800 */
[----:B------:R-:W4:Y:S04]  /*5bad0*/  LDL R8, [R1+0x884] ;  /* 0x0008840001087983 */ /* 0x000f280000100800 */
[----:B0-----:R-:W4:Y:S04]  /*5bae0*/  LDL R21, [R1+0x878] ;  /* 0x0008780001157983 */ /* 0x001f280000100800 */
[----:B------:R0:W-:Y:S04]  /*5baf0*/  STL [R1+0x60], R22 ;  /* 0x0000601601007387 */ /* 0x0001e80000100800 */
[----:B------:R-:W4:Y:S04]  /*5bb00*/  LDL R23, [R1+0x89c] ;  /* 0x00089c0001177983 */ /* 0x000f280000100800 */
[----:B0-----:R-:W4:Y:S04]  /*5bb10*/  LDL R22, [R1+0x88c] ;  /* 0x00088c0001167983 */ /* 0x001f280000100800 */
[----:B------:R-:W0:Y:S04]  /*5bb20*/  SHFL.BFLY PT, R24, R10, 0x1, 0x1f ;  /* 0x0c201f000a187f89 */ /* 0x000e2800000e0000 */
[----:B------:R-:W1:Y:S04]  /*5bb30*/  SHFL.BFLY PT, R25, R11, 0x1, 0x1f ;  /* 0x0c201f000b197f89 */ /* 0x000e6800000e0000 */
[----:B------:R-:W1:Y:S01]  /*5bb40*/  SHFL.BFLY PT, R26, R12, 0x1, 0x1f ;  /* 0x0c201f000c1a7f89 */ /* 0x000e6200000e0000 */
[----:B------:R-:W0:Y:S03]  /*5bb50*/  MUFU.EX2 R3, R3 ;  /* 0x0000000300037308 */ /* 0x000e260000000800 */
[----:B------:R-:W-:Y:S04]  /*5bb60*/  SHFL.BFLY PT, R29, R15, 0x1, 0x1f ;  /* 0x0c201f000f1d7f89 */ /* 0x000fe800000e0000 */
[----:B------:R-:W1:Y:S04]  /*5bb70*/  SHFL.BFLY PT, R27, R13, 0x1, 0x1f ;  /* 0x0c201f000d1b7f89 */ /* 0x000e6800000e0000 */
[----:B------:R0:W-:Y:S04]  /*5bb80*/  STL [R1+0x5c], R9 ;  /* 0x00005c0901007387 */ /* 0x0001e80000100800 */
[----:B------:R-:W1:Y:S01]  /*5bb90*/  SHFL.BFLY PT, R28, R14, 0x1, 0x1f ;  /* 0x0c201f000e1c7f89 */ /* 0x000e6200000e0000 */
[----:B0-----:R-:W-:-:S03]  /*5bba0*/  FADD R9, R10, R24 ;  /* 0x000000180a097221 */ /* 0x001fc60000000000 */
[----:B------:R-:W-:Y:S01]  /*5bbb0*/  STL [R1+0x818], R3 ;  /* 0x0008180301007387 */ /* 0x000fe20000100800 */
[----:B-1----:R-:W-:-:S03]  /*5bbc0*/  FADD R10, R11, R25 ;  /* 0x000000190b0a7221 */ /* 0x002fc60000000000 */
[----:B------:R0:W-:Y:S04]  /*5bbd0*/  STL [R1+0x58], R9 ;  /* 0x0000580901007387 */ /* 0x0001e80000100800 */
[----:B------:R-:W-:Y:S01]  /*5bbe0*/  STL [R1+0x54], R10 ;  /* 0x0000540a01007387 */ /* 0x000fe20000100800 */
[----:B0-----:R-:W-:Y:S02]  /*5bbf0*/  FADD R9, R12, R26 ;  /* 0x0000001a0c097221 */ /* 0x001fe40000000000 */
[----:B------:R-:W-:-:S03]  /*5bc00*/  FADD R11, R13, R27 ;  /* 0x0000001b0d0b7221 */ /* 0x000fc60000000000 */
[----:B------:R0:W-:Y:S01]  /*5bc10*/  STL [R1+0x50], R9 ;  /* 0x0000500901007387 */ /* 0x0001e20000100800 */
[----:B------:R-:W-:Y:S02]  /*5bc20*/  FADD R3, R16, R3 ;  /* 0x0000000310037221 */ /* 0x000fe40000000000 */
[----:B0-----:R-:W-:Y:S01]  /*5bc30*/  FADD R9, R15, R29 ;  /* 0x0000001d0f097221 */ /* 0x001fe20000000000 */
[----:B------:R-:W-:Y:S01]  /*5bc40*/  STL [R1+0x4c], R11 ;  /* 0x00004c0b01007387 */ /* 0x000fe20000100800 */
[----:B------:R-:W-:-:S05]  /*5bc50*/  FADD R10, R14, R28 ;  /* 0x0000001c0e0a7221 */ /* 0x000fca0000000000 */
[----:B------:R-:W-:Y:S04]  /*5bc60*/  STL [R1+0x48], R10 ;  /* 0x0000480a01007387 */ /* 0x000fe80000100800 */
[----:B------:R2:W-:Y:S02]  /*5bc70*/  STL [R1+0x44], R9 ;  /* 0x0000440901007387 */ /* 0x0005e40000100800 */
[----:B--2---:R-:W-:Y:S02]  /*5bc80*/  FADD R9, R5, R20 ;  /* 0x0000001405097221 */ /* 0x004fe40000000000 */
[----:B---3--:R-:W-:Y:S02]  /*5bc90*/  FADD R11, R6, R4 ;  /* 0x00000004060b7221 */ /* 0x008fe40000000000 */
[----:B------:R-:W-:Y:S01]  /*5bca0*/  SHFL.BFLY PT, R4, R3, 0x2, 0x1f ;  /* 0x0c401f0003047f89 */ /* 0x000fe200000e0000 */
[----:B----4-:R-:W-:-:S02]  /*5bcb0*/  FADD R13, R21, R7 ;  /* 0x00000007150d7221 */ /* 0x010fc40000000000 */
[----:B------:R-:W-:Y:S02]  /*5bcc0*/  FADD R7, R18, R19 ;  /* 0x0000001312077221 */ /* 0x000fe40000000000 */
[----:B------:R-:W-:Y:S02]  /*5bcd0*/  FADD R17, R17, R23 ;  /* 0x0000001711117221 */ /* 0x000fe40000000000 */
[----:B------:R-:W-:-:S03]  /*5bce0*/  FADD R15, R22, R8 ;  /* 0x00000008160f7221 */ /* 0x000fc60000000000 */
[----:B------:R-:W0:Y:S04]  /*5bcf0*/  SHFL.BFLY PT, R18, R17, 0x2, 0x1f ;  /* 0x0c401f0011127f89 */ /* 0x000e2800000e0000 */
[----:B------:R-:W1:Y:S01]  /*5bd00*/  SHFL.BFLY PT, R16, R15, 0x2, 0x1f ;  /* 0x0c401f000f107f89 */ /* 0x000e6200000e0000 */
[----:B------:R-:W-:-:S03]  /*5bd10*/  FADD R5, R0, R2 ;  /* 0x0000000200057221 */ /* 0x000fc60000000000 */
[----:B------:R-:W2:Y:S04]  /*5bd20*/  SHFL.BFLY PT, R14, R13, 0x2, 0x1f ;  /* 0x0c401f000d0e7f89 */ /* 0x000ea800000e0000 */
[----:B------:R-:W3:Y:S04]  /*5bd30*/  SHFL.BFLY PT, R12, R11, 0x2, 0x1f ;  /* 0x0c401f000b0c7f89 */ /* 0x000ee800000e0000 */
[----:B------:R-:W4:Y:S04]  /*5bd40*/  SHFL.BFLY PT, R10, R9, 0x2, 0x1f ;  /* 0x0c401f00090a7f89 */ /* 0x000f2800000e0000 */
[----:B------:R-:W4:Y:S04]  /*5bd50*/  SHFL.BFLY PT, R8, R7, 0x2, 0x1f ;  /* 0x0c401f0007087f89 */ /* 0x000f2800000e0000 */
[----:B------:R-:W4:Y:S01]  /*5bd60*/  SHFL.BFLY PT, R6, R5, 0x2, 0x1f ;  /* 0x0c401f0005067f89 */ /* 0x000f2200000e0000 */
[----:B0-----:R-:W-:-:S02]  /*5bd70*/  FADD R25, R17, R18 ;  /* 0x0000001211197221 */ /* 0x001fc40000000000 */
[----:B-1----:R-:W-:Y:S01]  /*5bd80*/  FADD R24, R15, R16 ;  /* 0x000000100f187221 */ /* 0x002fe20000000000 */
[----:B------:R0:W5:Y:S01]  /*5bd90*/  LDL.LU R2, [R1+0x1b58] ;  /* 0x001b580001027983 */ /* 0x0001620000300800 */
[----:B------:R-:W-:-:S03]  /*5bda0*/  FADD R29, R3, R4 ;  /* 0x00000004031d7221 */ /* 0x000fc60000000000 */
[----:B------:R-:W1:Y:S04]  /*5bdb0*/  SHFL.BFLY PT, R4, R25, 0x1, 0x1f ;  /* 0x0c201f0019047f89 */ /* 0x000e6800000e0000 */
[----:B------:R-:W0:Y:S01]  /*5bdc0*/  SHFL.BFLY PT, R3, R24, 0x1, 0x1f ;  /* 0x0c201f0018037f89 */ /* 0x000e2200000e0000 */
[----:B--2---:R-:W-:Y:S02]  /*5bdd0*/  FADD R23, R13, R14 ;  /* 0x0000000e0d177221 */ /* 0x004fe40000000000 */
[----:B---3--:R-:W-:Y:S01]  /*5bde0*/  FADD R22, R11, R12 ;  /* 0x0000000c0b167221 */ /* 0x008fe20000000000 */
[----:B------:R2:W5:Y:S01]  /*5bdf0*/  LDL.LU R0, [R1+0x1b54] ;  /* 0x001b540001007983 */ /* 0x0005620000300800 */
[----:B----4-:R-:W-:Y:S02]  /*5be00*/  FADD R21, R9, R10 ;  /* 0x0000000a09157221 */ /* 0x010fe40000000000 */
[----:B------:R-:W-:Y:S01]  /*5be10*/  FADD R20, R7, R8 ;  /* 0x0000000807147221 */ /* 0x000fe20000000000 */
[----:B------:R-:W-:Y:S01]  /*5be20*/  STL [R1+0x18], R25 ;  /* 0x0000181901007387 */ /* 0x000fe20000100800 */
[----:B------:R-:W-:-:S03]  /*5be30*/  FADD R19, R5, R6 ;  /* 0x0000000605137221 */ /* 0x000fc60000000000 */
[----:B------:R-:W-:Y:S04]  /*5be40*/  STL [R1+0x14], R24 ;  /* 0x0000141801007387 */ /* 0x000fe80000100800 */
[----:B------:R-:W-:Y:S04]  /*5be50*/  STL [R1+0x10], R23 ;  /* 0x0000101701007387 */ /* 0x000fe80000100800 */
[----:B------:R-:W-:Y:S04]  /*5be60*/  STL [R1+0xc], R22 ;  /* 0x00000c1601007387 */ /* 0x000fe80000100800 */
[----:B------:R-:W-:Y:S04]  /*5be70*/  STL [R1+0x8], R21 ;  /* 0x0000081501007387 */ /* 0x000fe80000100800 */
[----:B------:R-:W-:Y:S04]  /*5be80*/  STL [R1+0x4], R20 ;  /* 0x0000041401007387 */ /* 0x000fe80000100800 */
[----:B------:R-:W-:Y:S04]  /*5be90*/  STL [R1], R19 ;  /* 0x0000001301007387 */ /* 0x000fe80000100800 */
[----:B-1----:R-:W-:Y:S04]  /*5bea0*/  STL [R1+0x20], R4 ;  /* 0x0000200401007387 */ /* 0x002fe80000100800 */
[----:B------:R-:W1:Y:S04]  /*5beb0*/  SHFL.BFLY PT, R5, R23, 0x1, 0x1f ;  /* 0x0c201f0017057f89 */ /* 0x000e6800000e0000 */
[----:B------:R-:W3:Y:S04]  /*5bec0*/  SHFL.BFLY PT, R4, R22, 0x1, 0x1f ;  /* 0x0c201f0016047f89 */ /* 0x000ee800000e0000 */
[----:B0-----:R-:W-:Y:S04]  /*5bed0*/  STL [R1+0x24], R3 ;  /* 0x0000240301007387 */ /* 0x001fe80000100800 */
[----:B------:R-:W0:Y:S04]  /*5bee0*/  SHFL.BFLY PT, R3, R21, 0x1, 0x1f ;  /* 0x0c201f0015037f89 */ /* 0x000e2800000e0000 */
[----:B-1----:R-:W-:Y:S04]  /*5bef0*/  STL [R1+0x2c], R5 ;  /* 0x00002c0501007387 */ /* 0x002fe80000100800 */
[----:B---3--:R-:W-:Y:S04]  /*5bf00*/  STL [R1+0x30], R4 ;  /* 0x0000300401007387 */ /* 0x008fe80000100800 */
[----:B------:R-:W1:Y:S04]  /*5bf10*/  SHFL.BFLY PT, R5, R20, 0x1, 0x1f ;  /* 0x0c201f0014057f89 */ /* 0x000e6800000e0000 */
[----:B0-----:R-:W-:Y:S04]  /*5bf20*/  STL [R1+0x34], R3 ;  /* 0x0000340301007387 */ /* 0x001fe80000100800 */
[----:B------:R-:W0:Y:S04]  /*5bf30*/  SHFL.BFLY PT, R3, R29, 0x1, 0x1f ;  /* 0x0c201f001d037f89 */ /* 0x000e2800000e0000 */
[----:B------:R-:W3:Y:S04]  /*5bf40*/  SHFL.BFLY PT, R4, R19, 0x1, 0x1f ;  /* 0x0c201f0013047f89 */ /* 0x000ee800000e0000 */
[----:B-1----:R2:W-:Y:S04]  /*5bf50*/  STL [R1+0x38], R5 ;  /* 0x0000380501007387 */ /* 0x0025e80000100800 */
[----:B0-----:R2:W-:Y:S04]  /*5bf60*/  STL [R1+0x40], R3 ;  /* 0x0000400301007387 */ /* 0x0015e80000100800 */
[----:B---3--:R2:W-:Y:S01]  /*5bf70*/  STL [R1+0x3c], R4 ;  /* 0x00003c0401007387 */ /* 0x0085e20000100800 */
[----:B------:R-:W-:Y:S05]  /*5bf80*/  @P6 BRA `(.L_x_35) ;  /* 0x000000a000006947 */ /* 0x000fea0003800000 */
[----:B------:R-:W0:Y:S02]  /*5bf90*/  S2R R19, SR_TID.X ;  /* 0x0000000000137919 */ /* 0x000e240000002100 */
[----:B0-----:R-:W-:-:S02]  /*5bfa0*/  LOP3.LUT R20, R19, 0xff, RZ, 0xc0, !PT ;  /* 0x000000ff13147812 */ /* 0x001fc400078ec0ff */
[----:B------:R-:W-:Y:S02]  /*5bfb0*/  LOP3.LUT R19, R19, 0x1c, RZ, 0xc0, !PT ;  /* 0x0000001c13137812 */ /* 0x000fe400078ec0ff */
[----:B------:R-:W-:Y:S02]  /*5bfc0*/  SHF.R.U32.HI R20, RZ, 0x3, R20 ;  /* 0x00000003ff147819 */ /* 0x000fe40000011614 */
[----:B------:R-:W-:Y:S02]  /*5bfd0*/  SHF.L.U32 R19, R19, 0x3, RZ ;  /* 0x0000000313137819 */ /* 0x000fe400000006ff */
[----:B------:R-:W-:-:S05]  /*5bfe0*/  LOP3.LUT R20, R20, 0x1c, RZ, 0xc0, !PT ;  /* 0x0000001c14147812 */ /* 0x000fca00078ec0ff */
[----:B------:R-:W-:Y:S02]  /*5bff0*/  IMAD.IADD R20, R19, 0x1, R20 ;  /* 0x0000000113147824 */ /* 0x000fe400078e0214 */
[----:B------:R-:W3:Y:S04]  /*5c000*/  LDL R19, [R1+0x1288] ;  /* 0x0012880001137983 */ /* 0x000ee80000100800 */
[----:B-----5:R0:W-:Y:S04]  /*5c010*/  STS [R20+0x40000], R0 ;  /* 0x0400000014007388 */ /* 0x0201e80000000800 */
[----:B---3--:R0:W-:Y:S02]  /*5c020*/  STS [R19+0x40000], R2 ;  /* 0x0400000213007388 */ /* 0x0081e40000000800 */
.L_x_35:
[----:B------:R-:W-:Y:S05]  /*5c030*/  BSYNC B0 ;  /* 0x0000000000007941 */ /* 0x000fea0003800000 */
.L_x_34:
[----:B------:R-:W3:Y:S04]  /*5c040*/  LDL.LU R6, [R1+0x260] ;  /* 0x0002600001067983 */ /* 0x000ee80000300800 */
[----:B0----5:R-:W3:Y:S04]  /*5c050*/  LDL R0, [R1+0x10f4] ;  /* 0x0010f40001007983 */ /* 0x021ee80000100800 */
[----:B------:R-:W4:Y:S04]  /*5c060*/  LDL.LU R12, [R1+0x264] ;  /* 0x00026400010c7983 */ /* 0x000f280000300800 */
[----:B------:R-:W4:Y:S04]  /*5c070*/  LDL R2, [R1+0x10f8] ;  /* 0x0010f80001027983 */ /* 0x000f280000100800 */
[----:B--2---:R-:W2:Y:S04]  /*5c080*/  LDL.LU R10, [R1+0x268] ;  /* 0x00026800010a7983 */ /* 0x004ea80000300800 */
[----:B------:R-:W2:Y:S04]  /*5c090*/  LDL R7, [R1+0x10f0] ;  /* 0x0010f00001077983 */ /* 0x000ea80000100800 */
[----:B------:R-:W2:Y:S04]  /*5c0a0*/  LDL.LU R8, [R1+0x26c] ;  /* 0x00026c0001087983 */ /* 0x000ea80000300800 */
[----:B------:R-:W2:Y:S04]  /*5c0b0*/  LDL R5, [R1+0x10e8] ;  /* 0x0010e80001057983 */ /* 0x000ea80000100800 */
[----:B------:R-:W2:Y:S04]  /*5c0c0*/  LDL.LU R4, [R1+0x270] ;  /* 0x0002700001047983 */ /* 0x000ea80000300800 */
[----:B------:R-:W2:Y:S04]  /*5c0d0*/  LDL R3, [R1+0x10e0] ;  /* 0x0010e00001037983 */ /* 0x000ea80000100800 */
[----:B------:R-:W2:Y:S04]  /*5c0e0*/  LDL.LU R15, [R1+0x274] ;  /* 0x00027400010f7983 */ /* 0x000ea80000300800 */
[----:B------:R-:W2:Y:S04]  /*5c0f0*/  LDL R11, [R1+0x10d8] ;  /* 0x0010d800010b7983 */ /* 0x000ea80000100800 */
[----:B------:R-:W-:Y:S04]  /*5c100*/  STL [R1+0x1b58], R29 ;  /* 0x001b581d01007387 */ /* 0x000fe80000100800 */
[----:B------:R-:W2:Y:S01]  /*5c110*/  LDL.LU R9, [R1+0x278] ;  /* 0x0002780001097983 */ /* 0x000ea20000300800 */
[----:B---3--:R-:W-:-:S03]  /*5c120*/  FADD R0, -R0, R6 ;  /* 0x0000000600007221 */ /* 0x008fc60000000100 */
[----:B------:R-:W3:Y:S01]  /*5c130*/  LDL R6, [R1+0x10d4] ;  /* 0x0010d40001067983 */ /* 0x000ee20000100800 */
[----:B------:R-:W-:-:S03]  /*5c140*/  FMUL R0, R0, 1.4426950216293334961 ;  /* 0x3fb8aa3b00007820 */ /* 0x000fc60000400000 */
[----:B------:R-:W3:Y:S01]  /*5c150*/  LDL.LU R13, [R1+0x27c] ;  /* 0x00027c00010d7983 */ /* 0x000ee20000300800 */
[----:B------:R2:W0:Y:S01]  /*5c160*/  MUFU.EX2 R25, R0 ;  /* 0x0000000000197308 */ /* 0x0004220000000800 */
[----:B----4-:R-:W-:Y:S02]  /*5c170*/  FADD R2, -R2, R12 ;  /* 0x0000000c02027221 */ /* 0x010fe40000000100 */
[----:B------:R-:W4:Y:S02]  /*5c180*/  LDL R12, [R1+0x10d0] ;  /* 0x0010d000010c7983 */ /* 0x000f240000100800 */
[----:B------:R-:W-:Y:S02]  /*5c190*/  FMUL R2, R2, 1.4426950216293334961 ;  /* 0x3fb8aa3b02027820 */ /* 0x000fe40000400000 */
[----:B--2---:R-:W-:Y:S02]  /*5c1a0*/  FADD R0, -R7, R10 ;  /* 0x0000000a07007221 */ /* 0x004fe40000000100 */
[----:B------:R1:W2:Y:S01]  /*5c1b0*/  MUFU.EX2 R26, R2 ;  /* 0x00000002001a7308 */ /* 0x0002a20000000800 */
[----:B0-----:R-:W-:Y:S04]  /*5c1c0*/  STL [R1+0x1b54], R25 ;  /* 0x001b541901007387 */ /* 0x001fe80000100800 */
[----:B------:R-:W4:Y:S04]  /*5c1d0*/  LDL.LU R10, [R1+0x280] ;  /* 0x00028000010a7983 */ /* 0x000f280000300800 */
[----:B------:R-:W4:Y:S01]  /*5c1e0*/  LDL R7, [R1+0x10c8] ;  /* 0x0010c80001077983 */ /* 0x000f220000100800 */
[----:B------:R-:W-:-:S02]  /*5c1f0*/  FMUL R0, R0, 1.4426950216293334961 ;  /* 0x3fb8aa3b00007820 */ /* 0x000fc40000400000 */
[----:B-1----:R-:W-:Y:S01]  /*5c200*/  FADD R2, -R5, R8 ;  /* 0x0000000805027221 */ /* 0x002fe20000000100 */
[----:B--2---:R-:W-:Y:S01]  /*5c210*/  STL [R1+0x1b5c], R26 ;  /* 0x001b5c1a01007387 */ /* 0x004fe20000100800 */
[----:B------:R0:W1:Y:S03]  /*5c220*/  MUFU.EX2 R14, R0 ;  /* 0x00000000000e7308 */ /* 0x0000660000000800 */
[----:B------:R-:W2:Y:S04]  /*5c230*/  LDL.LU R16, [R1+0x284] ;  /* 0x0002840001107983 */ /* 0x000ea80000300800 */
[----:B------:R-:W2:Y:S01]  /*5c240*/  LDL R8, [R1+0x10c4] ;  /* 0x0010c40001087983 */ /* 0x000ea20000100800 */
[----:B0-----:R-:W-:-:S03]  /*5c250*/  FADD R0, -R3, R4 ;  /* 0x0000000403007221 */ /* 0x001fc60000000100 */
[----:B-1----:R-:W-:Y:S04]  /*5c260*/  STL [R1+0x1b60], R14 ;  /* 0x001b600e01007387 */ /* 0x002fe80000100800 */
[----:B------:R-:W2:Y:S04]  /*5c270*/  LDL.LU R4, [R1+0x288] ;  /* 0x0002880001047983 */ /* 0x000ea80000300800 */
[----:B------:R-:W2:Y:S01]  /*5c280*/  LDL R3, [R1+0x10bc] ;  /* 0x0010bc0001037983 */ /* 0x000ea20000100800 */
[----:B------:R-:W-:-:S04]  /*5c290*/  FMUL R2, R2, 1.4426950216293334961 ;  /* 0x3fb8aa3b02027820 */ /* 0x000fc80000400000 */
[----:B------:R0:W1:Y:S01]  /*5c2a0*/  MUFU.EX2 R5, R2 ;  /* 0x0000000200057308 */ /* 0x0000620000000800 */
[----:B------:R-:W-:Y:S02]  /*5c2b0*/  FMUL R0, R0, 1.4426950216293334961 ;  /* 0x3fb8aa3b00007820 */ /* 0x000fe40000400000 */
[----:B0-----:R-:W-:-:S05]  /*5c2c0*/  FADD R2, -R11, R15 ;  /* 0x0000000f0b027221 */ /* 0x001fca0000000100 */
[----:B------:R-:W0:Y:S01]  /*5c2d0*/  MUFU.EX2 R15, R0 ;  /* 0x00000000000f7308 */ /* 0x000e220000000800 */
[----:B------:R-:W-:Y:S01]  /*5c2e0*/  FMUL R2, R2, 1.4426950216293334961 ;  /* 0x3fb8aa3b02027820 */ /* 0x000fe20000400000 */
[----:B-1----:R-:W-:Y:S04]  /*5c2f0*/  STL [R1+0x1b64], R5 ;  /* 0x001b640501007387 */ /* 0x002fe80000100800 */
[----:B------:R-:W2:Y:S04]  /*5c300*/  LDL.LU R17, [R1+0x28c] ;  /* 0x00028c0001117983 */ /* 0x000ea80000300800 */
[----:B------:R-:W2:Y:S04]  /*5c310*/  LDL R11, [R1+0x10b8] ;  /* 0x0010b800010b7983 */ /* 0x000ea80000100800 */
[----:B0-----:R0:W-:Y:S04]  /*5c320*/  STL [R1+0x1b68], R15 ;  /* 0x001b680f01007387 */ /* 0x0011e80000100800 */
[----:B------:R-:W2:Y:S01]  /*5c330*/  LDL.LU R19, [R1+0x290] ;  /* 0x0002900001137983 */ /* 0x000ea20000300800 */
[----:B---3--:R-:W-:-:S02]  /*5c340*/  FADD R0, -R6, R9 ;  /* 0x0000000906007221 */ /* 0x008fc40000000100 */
[----:B------:R4:W1:Y:S01]  /*5c350*/  MUFU.EX2 R6, R2 ;  /* 0x0000000200067308 */ /* 0x0008620000000800 */
[----:B------:R-:W3:Y:S01]  /*5c360*/  LDL R9, [R1+0x10b4] ;  /* 0x0010b40001097983 */ /* 0x000ee20000100800 */
[----:B------:R-:W-:-:S06]  /*5c370*/  FMUL R0, R0, 1.4426950216293334961 ;  /* 0x3fb8aa3b00007820 */ /* 0x000fcc0000400000 */
[----:B------:R-:W0:Y:S01]  /*5c380*/  MUFU.EX2 R20, R0 ;  /* 0x0000000000147308 */ /* 0x000e220000000800 */
[----:B----4-:R-:W-:Y:S01]  /*5c390*/  FADD R2, -R12, R13 ;  /* 0x0000000d0c027221 */ /* 0x010fe20000000100 */
[----:B-1----:R-:W-:Y:S04]  /*5c3a0*/  STL [R1+0x1b6c], R6 ;  /* 0x001b6c0601007387 */ /* 0x002fe80000100800 */
[----:B------:R-:W4:Y:S04]  /*5c3b0*/  LDL.LU R18, [R1+0x294] ;  /* 0x0002940001127983 */ /* 0x000f280000300800 */
[----:B------:R-:W4:Y:S04]  /*5c3c0*/  LDL R12, [R1+0x10b0] ;  /* 0x0010b000010c7983 */ /* 0x000f280000100800 */
[----:B0-----:R-:W-:Y:S01]  /*5c3d0*/  STL [R1+0x1b70], R20 ;  /* 0x001b701401007387 */ /* 0x001fe20000100800 */
[----:B------:R-:W-:-:S03]  /*5c3e0*/  FADD R0, -R7, R10 ;  /* 0x0000000a07007221 */ /* 0x000fc60000000100 */
[----:B------:R-:W4:Y:S04]  /*5c3f0*/  LDL.LU R13, [R1+0x298] ;  /* 0x00029800010d7983 */ /* 0x000f280000300800 */
[----:B------:R-:W4:Y:S01]  /*5c400*/  LDL R10, [R1+0x10ac] ;  /* 0x0010ac00010a7983 */ /* 0x000f220000100800 */
[----:B------:R-:W-:Y:S02]  /*5c410*/  FMUL R2, R2, 1.4426950216293334961 ;  /* 0x3fb8aa3b02027820 */ /* 0x000fe40000400000 */
[----:B------:R-:W-:Y:S02]  /*5c420*/  FMUL R0, R0, 1.4426950216293334961 ;  /* 0x3fb8aa3b00007820 */ /* 0x000fe40000400000 */
[----:B------:R2:W0:Y:S02]  /*5c430*/  MUFU.EX2 R7, R2 ;  /* 0x0000000200077308 */ /* 0x0004240000000800 */
[----:B--2---:R-:W-:-:S06]  /*5c440*/  FADD R2, -R8, R16 ;  /* 0x0000001008027221 */ /* 0x004fcc0000000100 */
[----:B------:R1:W2:Y:S01]  /*5c450*/  MUFU.EX2 R16, R0 ;  /* 0x0000000000107308 */ /* 0x0002a20000000800 */
[----:B0-----:R-:W-:Y:S01]  /*5c460*/  STL [R1+0x1b74], R7 ;  /* 0x001b740701007387 */ /* 0x001fe20000100800 */
[----:B-1----:R-:W-:-:S03]  /*5c470*/  FADD R0, -R3, R4 ;  /* 0x0000000403007221 */ /* 0x002fc60000000100 */
[----:B--2---:R-:W-:Y:S04]  /*5c480*/  STL [R1+0x1b78], R16 ;  /* 0x001b781001007387 */ /* 0x004fe80000100800 */
[----:B------:R-:W2:Y:S04]  /*5c490*/  LDL.LU R4, [R1+0x29c] ;  /* 0x00029c0001047983 */ /* 0x000ea80000300800 */
[----:B------:R-:W2:Y:S01]  /*5c4a0*/  LDL R3, [R1+0x10a8] ;  /* 0x0010a80001037983 */ /* 0x000ea20000100800 */
[----:B------:R-:W-:Y:S02]  /*5c4b0*/  FMUL R2, R2, 1.4426950216293334961 ;  /* 0x3fb8aa3b02027820 */ /* 0x000fe40000400000 */
[----:B------:R-:W-:-:S02]  /*5c4c0*/  FMUL R0, R0, 1.4426950216293334961 ;  /* 0x3fb8aa3b00007820 */ /* 0x000fc40000400000 */
[----:B------:R0:W1:Y:S02]  /*5c4d0*/  MUFU.EX2 R8, R2 ;  /* 0x0000000200087308 */ /* 0x0000640000000800 */
[----:B0-----:R-:W-:-:S06]  /*5c4e0*/  FADD R2, -R11, R17 ;  /* 0x000000110b027221 */ /* 0x001fcc0000000100 */
[----:B------:R-:W0:Y:S01]  /*5c4f0*/  MUFU.EX2 R17, R0 ;  /* 0x0000000000117308 */ /* 0x000e220000000800 */
[----:B------:R-:W-:Y:S01]  /*5c500*/  FMUL R2, R2, 1.4426950216293334961 ;  /* 0x3fb8aa3b02027820 */ /* 0x000fe20000400000 */
[----:B-1----:R-:W-:Y:S04]  /*5c510*/  STL [R1+0x1b7c], R8 ;  /* 0x001b7c0801007387 */ /* 0x002fe80000100800 */
[----:B------:R-:W2:Y:S04]  /*5c520*/  LDL.LU R28, [R1+0x2a0] ;  /* 0x0002a000011c7983 */ /* 0x000ea80000300800 */
[----:B------:R-:W2:Y:S04]  /*5c530*/  LDL R11, [R1+0x10a4] ;  /* 0x0010a400010b7983 */ /* 0x000ea80000100800 */
[----:B0-----:R-:W-:Y:S04]  /*5c540*/  STL [R1+0x1b80], R17 ;  /* 0x001b801101007387 */ /* 0x001fe80000100800 */
[----:B------:R-:W2:Y:S04]  /*5c550*/  LDL.LU R15, [R1+0x2a4] ;  /* 0x0002a400010f7983 */ /* 0x000ea80000300800 */
[----:B------:R-:W2:Y:S01]  /*5c560*/  LDL R23, [R1+0x10a0] ;  /* 0x0010a00001177983 */ /* 0x000ea20000100800 */
[----:B---3--:R-:W-:-:S02]  /*5c570*/  FADD R0, -R9, R19 ;  /* 0x0000001309007221 */ /* 0x008fc40000000100 */
[----:B------:R4:W0:Y:S02]  /*5c580*/  MUFU.EX2 R9, R2 ;  /* 0x0000000200097308 */ /* 0x0008240000000800 */
[----:B------:R-:W-:Y:S02]  /*5c590*/  FMUL R0, R0, 1.4426950216293334961 ;  /* 0x3fb8aa3b00007820 */ /* 0x000fe40000400000 */
[----:B----4-:R-:W-:-:S04]  /*5c5a0*/  FADD R2, -R12, R18 ;  /* 0x000000120c027221 */ /* 0x010fc80000000100 */
[----:B------:R1:W3:Y:S01]  /*5c5b0*/  MUFU.EX2 R18, R0 ;  /* 0x0000000000127308 */ /* 0x0002e20000000800 */
[----:B0-----:R-:W-:Y:S01]  /*5c5c0*/  STL [R1+0x1b84], R9 ;  /* 0x001b840901007387 */ /* 0x001fe20000100800 */
[----:B------:R-:W-:-:S03]  /*5c5d0*/  FMUL R2, R2, 1.4426950216293334961 ;  /* 0x3fb8aa3b02027820 */ /* 0x000fc60000400000 */
[----:B------:R-:W4:Y:S04]  /*5c5e0*/  LDL.LU R5, [R1+0x2a8] ;  /* 0x0002a80001057983 */ /* 0x000f280000300800 */
[----:B------:R-:W4:Y:S01]  /*5c5f0*/  LDL R12, [R1+0x109c] ;  /* 0x00109c00010c7983 */ /* 0x000f220000100800 */
[----:B-1----:R-:W-:Y:S02]  /*5c600*/  FADD R0, -R10, R13 ;  /* 0x0000000d0a007221 */ /* 0x002fe40000000100 */
[----:B------:R-:W0:Y:S01]  /*5c610*/  MUFU.EX2 R10, R2 ;  /* 0x00000002000a7308 */ /* 0x000e220000000800 */
[----:B------:R-:W4:Y:S04]  /*5c620*/  LDL.LU R14, [R1+0x2ac] ;  /* 0x0002ac00010e7983 */ /* 0x000f280000300800 */
[----:B------:R-:W4:Y:S04]  /*5c630*/  LDL R24, [R1+0x1098] ;  /* 0x0010980001187983 */ /* 0x000f280000100800 */
[----:B---3--:R-:W-:Y:S04]  /*5c640*/  STL [R1+0x1b88], R18 ;  /* 0x001b881201007387 */ /* 0x008fe80000100800 */
[----:B------:R-:W3:Y:S04]  /*5c650*/  LDL.LU R26, [R1+0x2b0] ;  /* 0x0002b000011a7983 */ /* 0x000ee80000300800 */
[----:B------:R-:W3:Y:S04]  /*5c660*/  LDL R13, [R1+0x1094] ;  /* 0x00109400010d7983 */ /* 0x000ee80000100800 */
[----:B------:R-:W3:Y:S04]  /*5c670*/  LDL.LU R25, [R1+0x2b4] ;  /* 0x0002b40001197983 */ /* 0x000ee80000300800 */
[----:B------:R-:W3:Y:S04]  /*5c680*/  LDL R21, [R1+0x1090] ;  /* 0x0010900001157983 */ /* 0x000ee80000100800 */
[----:B0-----:R-:W-:Y:S04]  /*5c690*/  STL [R1+0x1b8c], R10 ;  /* 0x001b8c0a01007387 */ /* 0x001fe80000100800 */
[----:B------:R-:W3:Y:S04]  /*5c6a0*/  LDL.LU R27, [R1+0x2b8] ;  /* 0x0002b800011b7983 */ /* 0x000ee80000300800 */
[----:B------:R-:W3:Y:S01]  /*5c6b0*/  LDL R22, [R1+0x108c] ;  /* 0x00108c0001167983 */ /* 0x000ee20000100800 */
[----:B--2---:R-:W-:-:S03]  /*5c6c0*/  FADD R2, -R3, R4 ;  /* 0x0000000403027221 */ /* 0x004fc60000000100 */
[----:B------:R-:W2:Y:S04]  /*5c6d0*/  LDL.LU R4, [R1+0x2bc] ;  /* 0x0002bc0001047983 */ /* 0x000ea80000300800 */
[----:B------:R-:W2:Y:S01]  /*5c6e0*/  LDL R3, [R1+0x1088] ;  /* 0x0010880001037983 */ /* 0x000ea20000100800 */
[----:B------:R-:W-:Y:S02]  /*5c6f0*/  FMUL R0, R0, 1.4426950216293334961 ;  /* 0x3fb8aa3b00007820 */ /* 0x000fe40000400000 */
[----:B------:R-:W-:Y:S02]  /*5c700*/  FMUL R2, R2, 1.4426950216293334961 ;  /* 0x3fb8aa3b02027820 */ /* 0x000fe40000400000 */
[----:B------:R0:W1:Y:S02]  /*5c710*/  MUFU.EX2 R19, R0 ;  /* 0x0000000000137308 */ /* 0x0000640000000800 */
[----:B0-----:R-:W-:-:S06]  /*5c720*/  FADD R0, -R11, R28 ;  /* 0x0000001c0b007221 */ /* 0x001fcc0000000100 */
        /* <DEDUP_REMOVED lines=8> */
[----:B------:R-:W-:Y:S04]  /*5c7b0*/  STL [R1+0x1b94], R11 ;  /* 0x001b940b01007387 */ /* 0x000fe80000100800 */
[----:B0-----:R-:W-:Y:S01]  /*5c7c0*/  STL [R1+0x1b98], R23 ;  /* 0x001b981701007387 */ /* 0x001fe20000100800 */
[----:B----4-:R-:W-:-:S02]  /*5c7d0*/  FADD R0, -R12, R5 ;  /* 0x000000050c007221 */ /* 0x010fc40000000100 */
[----:B------:R0:W1:Y:S02]  /*5c7e0*/  MUFU.EX2 R12, R2 ;  /* 0x00000002000c7308 */ /* 0x0000640000000800 */
[----:B------:R-:W-:Y:S02]  /*5c7f0*/  FMUL R0, R0, 1.4426950216293334961 ;  /* 0x3fb8aa3b00007820 */ /* 0x000fe40000400000 */
[----:B0-----:R-:W-:-:S04]  /*5c800*/  FADD R2, -R24, R14 ;  /* 0x0000000e18027221 */ /* 0x001fc80000000100 */
[----:B------:R3:W0:Y:S01]  /*5c810*/  MUFU.EX2 R24, R0 ;  /* 0x0000000000187308 */ /* 0x0006220000000800 */
[----:B------:R-:W-:Y:S02]  /*5c820*/  FMUL R2, R2, 1.4426950216293334961 ;  /* 0x3fb8aa3b02027820 */ /* 0x000fe40000400000 */
[----:B---3--:R-:W-:-:S05]  /*5c830*/  FADD R0, -R13, R26 ;  /* 0x0000001a0d007221 */ /* 0x008fca0000000100 */
[----:B------:R3:W4:Y:S02]  /*5c840*/  MUFU.EX2 R13, R2 ;  /* 0x00000002000d7308 */ /* 0x0007240000000800 */
[----:B---3--:R-:W-:Y:S02]  /*5c850*/  FMUL R2, R0, 1.4426950216293334961 ;  /* 0x3fb8aa3b00027820 */ /* 0x008fe40000400000 */
[----:B------:R-:W-:-:S04]  /*5c860*/  FADD R0, -R21, R25 ;  /* 0x0000001915007221 */ /* 0x000fc80000000100 */
[----:B------:R3:W0:Y:S02]  /*5c870*/  MUFU.EX2 R21, R2 ;  /* 0x0000000200157308 */ /* 0x0006240000000800 */
[----:B---3--:R-:W-:Y:S02]  /*5c880*/  FMUL R2, R0, 1.4426950216293334961 ;  /* 0x3fb8aa3b00027820 */ /* 0x008fe40000400000 */
[----:B------:R-:W-:-:S04]  /*5c890*/  FADD R0, -R22, R27 ;  /* 0x0000001b16007221 */ /* 0x000fc80000000100 */
[----:B------:R3:W2:Y:S01]  /*5c8a0*/  MUFU.EX2 R27, R2 ;  /* 0x00000002001b7308 */ /* 0x0006a20000000800 */
[----:B-1----:R-:W-:Y:S04]  /*5c8b0*/  STL [R1+0x1b9c], R12 ;  /* 0x001b9c0c01007387 */ /* 0x002fe80000100800 */
[----:B0-----:R-:W-:Y:S04]  /*5c8c0*/  STL [R1+0x1ba0], R24 ;  /* 0x001ba01801007387 */ /* 0x001fe80000100800 */
[----:B----4-:R-:W-:Y:S01]  /*5c8d0*/  STL [R1+0x1ba4], R13 ;  /* 0x001ba40d01007387 */ /* 0x010fe20000100800 */
[----:B---3--:R-:W-:-:S02]  /*5c8e0*/  FMUL R2, R0, 1.4426950216293334961 ;  /* 0x3fb8aa3b00027820 */ /* 0x008fc40000400000 */
[----:B--2---:R-:W-:Y:S01]  /*5c8f0*/  FADD R0, -R3, R4 ;  /* 0x0000000403007221 */ /* 0x004fe20000000100 */
[----:B------:R-:W-:Y:S04]  /*5c900*/  STL [R1+0x1ba8], R21 ;  /* 0x001ba81501007387 */ /* 0x000fe80000100800 */
[----:B------:R-:W-:Y:S04]  /*5c910*/  STL [R1+0x1bac], R27 ;  /* 0x001bac1b01007387 */ /* 0x000fe80000100800 */
[----:B------:R-:W2:Y:S04]  /*5c920*/  LDL.LU R4, [R1+0x2c4] ;  /* 0x0002c40001047983 */ /* 0x000ea80000300800 */
[----:B------:R-:W2:Y:S01]  /*5c930*/  LDL R3, [R1+0x1100] ;  /* 0x0011000001037983 */ /* 0x000ea20000100800 */
[----:B------:R-:W0:Y:S03]  /*5c940*/  MUFU.EX2 R22, R2 ;  /* 0x0000000200167308 */ /* 0x000e260000000800 */
[----:B0-----:R0:W-:Y:S04]  /*5c950*/  STL [R1+0x1bb0], R22 ;  /* 0x001bb01601007387 */ /* 0x0011e80000100800 */
[----:B0-----:R-:W3:Y:S04]  /*5c960*/  LDL.LU R22, [R1+0x2cc] ;  /* 0x0002cc0001167983 */ /* 0x001ee80000300800 */
[----:B------:R-:W4:Y:S04]  /*5c970*/  LDL.LU R27, [R1+0x2d0] ;  /* 0x0002d000011b7983 */ /* 0x000f280000300800 */
[----:B------:R-:W4:Y:S04]  /*5c980*/  LDL R13, [R1+0x10e4] ;  /* 0x0010e400010d7983 */ /* 0x000f280000100800 */
[----:B------:R-:W3:Y:S04]  /*5c990*/  LDL.LU R21, [R1+0x2d4] ;  /* 0x0002d40001157983 */ /* 0x000ee80000300800 */
[----:B------:R-:W3:Y:S04]  /*5c9a0*/  LDL R12, [R1+0x10dc] ;  /* 0x0010dc00010c7983 */ /* 0x000ee80000100800 */
[----:B------:R-:W3:Y:S04]  /*5c9b0*/  LDL.LU R24, [R1+0x2d8] ;  /* 0x0002d80001187983 */ /* 0x000ee80000300800 */
[----:B------:R-:W3:Y:S04]  /*5c9c0*/  LDL R11, [R1+0x10cc] ;  /* 0x0010cc00010b7983 */ /* 0x000ee80000100800 */
[----:B------:R-:W3:Y:S04]  /*5c9d0*/  LDL.LU R23, [R1+0x2dc] ;  /* 0x0002dc0001177983 */ /* 0x000ee80000300800 */
[----:B------:R-:W3:Y:S04]  /*5c9e0*/  LDL R18, [R1+0x10c0] ;  /* 0x0010c00001127983 */ /* 0x000ee80000100800 */
[----:B------:R-:W3:Y:S01]  /*5c9f0*/  LDL.LU R19, [R1+0x20] ;  /* 0x0000200001137983 */ /* 0x000ee20000300800 */
[----:B------:R-:W-:-:S03]  /*5ca00*/  FMUL R2, R0, 1.4426950216293334961 ;  /* 0x3fb8aa3b00027820 */ /* 0x000fc60000400000 */
[----:B------:R-:W3:Y:S01]  /*5ca10*/  LDL.LU R10, [R1+0x18] ;  /* 0x00001800010a7983 */ /* 0x000ee20000300800 */
[----:B------:R-:W-:-:S03]  /*5ca20*/  FADD R0, -R28, R29 ;  /* 0x0000001d1c007221 */ /* 0x000fc60000000100 */
[----:B------:R-:W3:Y:S04]  /*5ca30*/  LDL.LU R9, [R1+0x24] ;  /* 0x0000240001097983 */ /* 0x000ee80000300800 */
[----:B------:R-:W3:Y:S04]  /*5ca40*/  LDL.LU R17, [R1+0x14] ;  /* 0x0000140001117983 */ /* 0x000ee80000300800 */
[----:B------:R-:W3:Y:S01]  /*5ca50*/  LDL.LU R8, [R1+0x2c] ;  /* 0x00002c0001087983 */ /* 0x000ee20000300800 */
[----:B------:R0:W-:Y:S03]  /*5ca60*/  MUFU.EX2 R28, R2 ;  /* 0x00000002001c7308 */ /* 0x0001e60000000800 */
[----:B------:R-:W3:Y:S04]  /*5ca70*/  LDL.LU R16, [R1+0x10] ;  /* 0x0000100001107983 */ /* 0x000ee80000300800 */
[----:B------:R-:W3:Y:S01]  /*5ca80*/  LDL.LU R7, [R1+0x30] ;  /* 0x0000300001077983 */ /* 0x000ee20000300800 */
[----:B0-----:R-:W-:-:S03]  /*5ca90*/  FMUL R2, R0, 1.4426950216293334961 ;  /* 0x3fb8aa3b00027820 */ /* 0x001fc60000400000 */
[----:B------:R-:W3:Y:S04]  /*5caa0*/  LDL.LU R20, [R1+0xc] ;  /* 0x00000c0001147983 */ /* 0x000ee80000300800 */
[----:B------:R-:W3:Y:S04]  /*5cab0*/  LDL.LU R6, [R1+0x34] ;  /* 0x0000340001067983 */ /* 0x000ee80000300800 */
[----:B------:R-:W3:Y:S04]  /*5cac0*/  LDL.LU R15, [R1+0x8] ;  /* 0x00000800010f7983 */ /* 0x000ee80000300800 */
[----:B------:R-:W3:Y:S04]  /*5cad0*/  LDL.LU R5, [R1+0x38] ;  /* 0x0000380001057983 */ /* 0x000ee80000300800 */
[----:B------:R-:W3:Y:S04]  /*5cae0*/  LDL.LU R14, [R1+0x4] ;  /* 0x00000400010e7983 */ /* 0x000ee80000300800 */
[----:B------:R-:W3:Y:S04]  /*5caf0*/  LDL.LU R26, [R1+0x3c] ;  /* 0x00003c00011a7983 */ /* 0x000ee80000300800 */
[----:B------:R-:W3:Y:S04]  /*5cb00*/  LDL.LU R29, [R1] ;  /* 0x00000000011d7983 */ /* 0x000ee80000300800 */
[----:B------:R-:W3:Y:S01]  /*5cb10*/  LDL.LU R25, [R1+0x40] ;  /* 0x0000400001197983 */ /* 0x000ee20000300800 */
[----:B--2---:R-:W-:-:S02]  /*5cb20*/  FADD R0, -R3, R4 ;  /* 0x0000000403007221 */ /* 0x004fc40000000100 */
[----:B------:R0:W-:Y:S02]  /*5cb30*/  MUFU.EX2 R4, R2 ;  /* 0x0000000200047308 */ /* 0x0001e40000000800 */
[----:B------:R-:W-:Y:S01]  /*5cb40*/  FMUL R3, R0, 1.4426950216293334961 ;  /* 0x3fb8aa3b00037820 */ /* 0x000fe20000400000 */
[----:B0-----:R-:W2:Y:S04]  /*5cb50*/  LDL R2, [R1+0x10fc] ;  /* 0x0010fc0001027983 */ /* 0x001ea80000100800 */
[----:B------:R-:W2:Y:S02]  /*5cb60*/  LDL.LU R0, [R1+0x2c8] ;  /* 0x0002c80001007983 */ /* 0x000ea40000300800 */
[----:B--2---:R-:W-:-:S04]  /*5cb70*/  FADD R0, -R2, R0 ;  /* 0x0000000002007221 */ /* 0x004fc80000000100 */
[----:B------:R-:W-:Y:S02]  /*5cb80*/  FMUL R2, R0, 1.4426950216293334961 ;  /* 0x3fb8aa3b00027820 */ /* 0x000fe40000400000 */
[----:B------:R-:W2:Y:S01]  /*5cb90*/  LDL R0, [R1+0x10ec] ;  /* 0x0010ec0001007983 */ /* 0x000ea20000100800 */
[----:B----4-:R-:W-:Y:S02]  /*5cba0*/  FADD R13, -R13, R27 ;  /* 0x0000001b0d0d7221 */ /* 0x010fe40000000100 */
[----:B---3--:R-:W-:Y:S02]  /*5cbb0*/  FADD R12, -R12, R21 ;  /* 0x000000150c0c7221 */ /* 0x008fe40000000100 */
[----:B------:R-:W-:Y:S02]  /*5cbc0*/  FMUL R13, R13, 1.4426950216293334961 ;  /* 0x3fb8aa3b0d0d7820 */ /* 0x000fe40000400000 */
[----:B------:R-:W-:Y:S02]  /*5cbd0*/  FADD R11, -R11, R24 ;  /* 0x000000180b0b7221 */ /* 0x000fe40000000100 */
[----:B------:R-:W-:-:S02]  /*5cbe0*/  FMUL R12, R12, 1.4426950216293334961 ;  /* 0x3fb8aa3b0c0c7820 */ /* 0x000fc40000400000 */
[----:B------:R-:W0:Y:S01]  /*5cbf0*/  MUFU.EX2 R13, R13 ;  /* 0x0000000d000d7308 */ /* 0x000e220000000800 */
[----:B------:R-:W-:Y:S02]  /*5cc00*/  FMUL R11, R11, 1.4426950216293334961 ;  /* 0x3fb8aa3b0b0b7820 */ /* 0x000fe40000400000 */
[----:B------:R-:W-:-:S05]  /*5cc10*/  FADD R18, -R18, R23 ;  /* 0x0000001712127221 */ /* 0x000fca0000000100 */
[----:B------:R-:W1:Y:S01]  /*5cc20*/  MUFU.EX2 R12, R12 ;  /* 0x0000000c000c7308 */ /* 0x000e620000000800 */
[----:B------:R-:W-:-:S07]  /*5cc30*/  FMUL R18, R18, 1.4426950216293334961 ;  /* 0x3fb8aa3b12127820 */ /* 0x000fce0000400000 */
[----:B------:R-:W3:Y:S08]  /*5cc40*/  MUFU.EX2 R11, R11 ;  /* 0x0000000b000b7308 */ /* 0x000ef00000000800 */
[----:B------:R-:W4:Y:S01]  /*5cc50*/  MUFU.EX2 R18, R18 ;  /* 0x0000001200127308 */ /* 0x000f220000000800 */
[----:B------:R-:W-:Y:S02]  /*5cc60*/  FADD R10, R10, R19 ;  /* 0x000000130a0a7221 */ /* 0x000fe40000000000 */
[----:B------:R-:W-:-:S02]  /*5cc70*/  FADD R17, R17, R9 ;  /* 0x0000000911117221 */ /* 0x000fc40000000000 */
[----:B------:R-:W-:Y:S02]  /*5cc80*/  FADD R16, R16, R8 ;  /* 0x0000000810107221 */ /* 0x000fe40000000000 */
[----:B------:R-:W-:Y:S02]  /*5cc90*/  FADD R20, R20, R7 ;  /* 0x0000000714147221 */ /* 0x000fe40000000000 */
[----:B------:R-:W-:Y:S02]  /*5cca0*/  FADD R15, R15, R6 ;  /* 0x000000060f0f7221 */ /* 0x000fe40000000000 */
[----:B------:R-:W-:Y:S02]  /*5ccb0*/  FADD R14, R14, R5 ;  /* 0x000000050e0e7221 */ /* 0x000fe40000000000 */
[----:B------:R-:W-:Y:S02]  /*5ccc0*/  FADD R29, R29, R26 ;  /* 0x0000001a1d1d7221 */ /* 0x000fe40000000000 */
[----:B--2---:R-:W-:-:S02]  /*5ccd0*/  FADD R0, -R0, R22 ;  /* 0x0000001600007221 */ /* 0x004fc40000000100 */
[----:B------:R2:W5:Y:S04]  /*5cce0*/  LDL.LU R22, [R1+0x1bb0] ;  /* 0x001bb00001167983 */ /* 0x0005680000300800 */
[----:B------:R2:W5:Y:S04]  /*5ccf0*/  LDL.LU R27, [R1+0x1bac] ;  /* 0x001bac00011b7983 */ /* 0x0005680000300800 */
[----:B------:R2:W5:Y:S04]  /*5cd00*/  LDL.LU R21, [R1+0x1ba8] ;  /* 0x001ba80001157983 */ /* 0x0005680000300800 */
[----:B0-----:R0:W-:Y:S04]  /*5cd10*/  STL [R1+0x398], R13 ;  /* 0x0003980d01007387 */ /* 0x0011e80000100800 */
[----:B0-----:R2:W5:Y:S04]  /*5cd20*/  LDL.LU R13, [R1+0x1ba4] ;  /* 0x001ba400010d7983 */ /* 0x0015680000300800 */
[----:B------:R2:W5:Y:S04]  /*5cd30*/  LDL.LU R24, [R1+0x1ba0] ;  /* 0x001ba00001187983 */ /* 0x0005680000300800 */
[----:B-1----:R0:W-:Y:S04]  /*5cd40*/  STL [R1+0xc8c], R12 ;  /* 0x000c8c0c01007387 */ /* 0x0021e80000100800 */
[----:B0-----:R2:W5:Y:S04]  /*5cd50*/  LDL.LU R12, [R1+0x1b9c] ;  /* 0x001b9c00010c7983 */ /* 0x0015680000300800 */
[----:B------:R2:W5:Y:S04]  /*5cd60*/  LDL.LU R23, [R1+0x1b98] ;  /* 0x001b980001177983 */ /* 0x0005680000300800 */
[----:B---3--:R0:W-:Y:S04]  /*5cd70*/  STL [R1+0xc88], R11 ;  /* 0x000c880b01007387 */ /* 0x0081e80000100800 */
[----:B0-----:R2:W5:Y:S04]  /*5cd80*/  LDL.LU R11, [R1+0x1b94] ;  /* 0x001b9400010b7983 */ /* 0x0015680000300800 */
[----:B------:R2:W5:Y:S04]  /*5cd90*/  LDL.LU R19, [R1+0x1b90] ;  /* 0x001b900001137983 */ /* 0x0005680000300800 */
[----:B------:R0:W-:Y:S04]  /*5cda0*/  STL [R1+0x18], R10 ;  /* 0x0000180a01007387 */ /* 0x0001e80000100800 */
[----:B0-----:R2:W5:Y:S04]  /*5cdb0*/  LDL.LU R10, [R1+0x1b8c] ;  /* 0x001b8c00010a7983 */ /* 0x0015680000300800 */
[----:B----4-:R0:W-:Y:S04]  /*5cdc0*/  STL [R1+0xc84], R18 ;  /* 0x000c841201007387 */ /* 0x0101e80000100800 */
[----:B0-----:R2:W5:Y:S04]  /*5cdd0*/  LDL.LU R18, [R1+0x1b88] ;  /* 0x001b880001127983 */ /* 0x0015680000300800 */
[----:B------:R2:W5:Y:S04]  /*5cde0*/  LDL.LU R9, [R1+0x1b84] ;  /* 0x001b840001097983 */ /* 0x0005680000300800 */
[----:B------:R0:W-:Y:S04]  /*5cdf0*/  STL [R1+0x14], R17 ;  /* 0x0000141101007387 */ /* 0x0001e80000100800 */
        /* <DEDUP_REMOVED lines=14> */
[----:B------:R0:W-:Y:S04]  /*5cee0*/  STL [R1], R29 ;  /* 0x0000001d01007387 */ /* 0x0001e80000100800 */
[----:B0-----:R-:W3:Y:S01]  /*5cef0*/  LDL.LU R29, [R1+0x1b58] ;  /* 0x001b5800011d7983 */ /* 0x001ee20000300800 */
[----:B------:R-:W-:Y:S01]  /*5cf00*/  FMUL R0, R0, 1.4426950216293334961 ;  /* 0x3fb8aa3b00007820 */ /* 0x000fe20000400000 */
[----:B------:R-:W0:Y:S08]  /*5cf10*/  MUFU.EX2 R3, R3 ;  /* 0x0000000300037308 */ /* 0x000e300000000800 */
[----:B------:R-:W1:Y:S01]  /*5cf20*/  MUFU.EX2 R2, R2 ;  /* 0x0000000200027308 */ /* 0x000e620000000800 */
[----:B---3--:R-:W-:-:S02]  /*5cf30*/  FADD R29, R29, R25 ;  /* 0x000000191d1d7221 */ /* 0x008fc40000000000 */
[----:B------:R2:W5:Y:S05]  /*5cf40*/  LDL.LU R25, [R1+0x1b54] ;  /* 0x001b540001197983 */ /* 0x00056a0000300800 */
[----:B------:R-:W3:Y:S01]  /*5cf50*/  MUFU.EX2 R0, R0 ;  /* 0x0000000000007308 */ /* 0x000ee20000000800 */
[----:B------:R-:W-:Y:S01]  /*5cf60*/  BSSY B0, `(.L_x_36) ;  /* 0x00000f0000007945 */ /* 0x000fe20003800000 */
[----:B------:R-:W-:Y:S01]  /*5cf70*/  BSSY B1, `(.L_x_37) ;  /* 0x00000ea000017945 */ /* 0x000fe20003800000 */
[----:B------:R-:W-:Y:S05]  /*5cf80*/  @P6 BRA `(.L_x_38) ;  /* 0x000000f000006947 */ /* 0x000fea0003800000 */
[----:B01----:R0:W-:Y:S04]  /*5cf90*/  STL [R1+0x1b58], R2 ;  /* 0x001b580201007387 */ /* 0x0031e80000100800 */
[----:B0-----:R-:W4:Y:S04]  /*5cfa0*/  LDL R2, [R1+0x1284] ;  /* 0x0012840001027983 */ /* 0x001f280000100800 */
[----:B---3--:R0:W-:Y:S04]  /*5cfb0*/  STL [R1+0x1b54], R0 ;  /* 0x001b540001007387 */ /* 0x0081e80000100800 */
[----:B0-----:R-:W4:Y:S04]  /*5cfc0*/  LDL.LU R0, [R1+0xb4] ;  /* 0x0000b40001007983 */ /* 0x001f280000300800 */
[----:B----4-:R0:W-:Y:S04]  /*5cfd0*/  STS [R2+0x40000], R0 ;  /* 0x0400000002007388 */ /* 0x0101e80000000800 */
[----:B0-----:R0:W5:Y:S04]  /*5cfe0*/  LDL.LU R2, [R1+0x1b58] ;  /* 0x001b580001027983 */ /* 0x0011680000300800 */
[----:B------:R0:W5:Y:S01]  /*5cff0*/  LDL.LU R0, [R1+0x1b54] ;  /* 0x001b540001007983 */ /* 0x0001620000300800 */
[----:B------:R-:W-:Y:S05]  /*5d000*/  @P6 BRA `(.L_x_39) ;  /* 0x000000f000006947 */ /* 0x000fea0003800000 */
[----:B-----5:R1:W-:Y:S04]  /*5d010*/  STL [R1+0x1b58], R2 ;  /* 0x001b580201007387 */ /* 0x0203e80000100800 */
[----:B-1----:R-:W3:Y:S04]  /*5d020*/  LDL R2, [R1+0x1280] ;  /* 0x0012800001027983 */ /* 0x002ee80000100800 */
[----:B------:R1:W-:Y:S04]  /*5d030*/  STL [R1+0x1b54], R0 ;  /* 0x001b540001007387 */ /* 0x0003e80000100800 */
[----:B-1----:R-:W3:Y:S04]  /*5d040*/  LDL.LU R0, [R1+0xb0] ;  /* 0x0000b00001007983 */ /* 0x002ee80000300800 */
[----:B---3--:R1:W-:Y:S04]  /*5d050*/  STS [R2+0x40000], R0 ;  /* 0x0400000002007388 */ /* 0x0083e80000000800 */
[----:B-1----:R1:W5:Y:S04]  /*5d060*/  LDL.LU R2, [R1+0x1b58] ;  /* 0x001b580001027983 */ /* 0x0023680000300800 */
[----:B------:R1:W5:Y:S02]  /*5d070*/  LDL.LU R0, [R1+0x1b54] ;  /* 0x001b540001007983 */ /* 0x0003640000300800 */
.L_x_38:
[----:B01----:R-:W-:Y:S05]  /*5d080*/  @P6 BRA `(.L_x_40) ;  /* 0x000000f000006947 */ /* 0x003fea0003800000 */
[----:B-----5:R0:W-:Y:S04]  /*5d090*/  STL [R1+0x1b58], R2 ;  /* 0x001b580201007387 */ /* 0x0201e80000100800 */
[----:B0-----:R-:W4:Y:S04]  /*5d0a0*/  LDL R2, [R1+0x127c] ;  /* 0x00127c0001027983 */ /* 0x001f280000100800 */
[----:B---3--:R0:W-:Y:S04]  /*5d0b0*/  STL [R1+0x1b54], R0 ;  /* 0x001b540001007387 */ /* 0x0081e80000100800 */
[----:B0-----:R-:W4:Y:S04]  /*5d0c0*/  LDL.LU R0, [R1+0xa0] ;  /* 0x0000a00001007983 */ /* 0x001f280000300800 */
[----:B----4-:R0:W-:Y:S04]  /*5d0d0*/  STS [R2+0x40000], R0 ;  /* 0x0400000002007388 */ /* 0x0101e80000000800 */
[----:B0-----:R0:W5:Y:S04]  /*5d0e0*/  LDL.LU R2, [R1+0x1b58] ;  /* 0x001b580001027983 */ /* 0x0011680000300800 */
[----:B------:R0:W5:Y:S02]  /*5d0f0*/  LDL.LU R0, [R1+0x1b54] ;  /* 0x001b540001007983 */ /* 0x0001640000300800 */
.L_x_39:
        /* <DEDUP_REMOVED lines=8> */
.L_x_40:
[----:B------:R-:W-:Y:S05]  /*5d180*/  @P6 BRA `(.L_x_42) ;  /* 0x000000f000006947 */ /* 0x000fea0003800000 */
[----:B-----5:R4:W-:Y:S04]  /*5d190*/  STL [R1+0x1b58], R2 ;  /* 0x001b580201007387 */ /* 0x0209e80000100800 */
[----:B----4-:R-:W4:Y:S04]  /*5d1a0*/  LDL R2, [R1+0x1274] ;  /* 0x0012740001027983 */ /* 0x010f280000100800 */
[----:B---3--:R3:W-:Y:S04]  /*5d1b0*/  STL [R1+0x1b54], R0 ;  /* 0x001b540001007387 */ /* 0x0087e80000100800 */
[----:B---3--:R-:W4:Y:S04]  /*5d1c0*/  LDL.LU R0, [R1+0x98] ;  /* 0x0000980001007983 */ /* 0x008f280000300800 */
[----:B----4-:R3:W-:Y:S04]  /*5d1d0*/  STS [R2+0x40000], R0 ;  /* 0x0400000002007388 */ /* 0x0107e80000000800 */
[----:B---3--:R3:W5:Y:S04]  /*5d1e0*/  LDL.LU R2, [R1+0x1b58] ;  /* 0x001b580001027983 */ /* 0x0087680000300800 */
[----:B------:R3:W5:Y:S02]  /*5d1f0*/  LDL.LU R0, [R1+0x1b54] ;  /* 0x001b540001007983 */ /* 0x0007640000300800 */
.L_x_41:
[----:B------:R-:W-:Y:S05]  /*5d200*/  @P6 BRA `(.L_x_43) ;  /* 0x000000f000006947 */ /* 0x000fea0003800000 */
[----:B-----5:R4:W-:Y:S04]  /*5d210*/  STL [R1+0x1b58], R2 ;  /* 0x001b580201007387 */ /* 0x0209e80000100800 */
[----:B----4-:R-:W4:Y:S04]  /*5d220*/  LDL R2, [R1+0x1270] ;  /* 0x0012700001027983 */ /* 0x010f280000100800 */
[----:B------:R0:W-:Y:S04]  /*5d230*/  STL [R1+0x1b54], R0 ;  /* 0x001b540001007387 */ /* 0x0001e80000100800 */
[----:B0-----:R-:W4:Y:S04]  /*5d240*/  LDL.LU R0, [R1+0x94] ;  /* 0x0000940001007983 */ /* 0x001f280000300800 */
[----:B----4-:R0:W-:Y:S04]  /*5d250*/  STS [R2+0x40000], R0 ;  /* 0x0400000002007388 */ /* 0x0101e80000000800 */
[----:B0-----:R0:W5:Y:S04]  /*5d260*/  LDL.LU R2, [R1+0x1b58] ;  /* 0x001b580001027983 */ /* 0x0011680000300800 */
[----:B------:R0:W5:Y:S02]  /*5d270*/  LDL.LU R0, [R1+0x1b54] ;  /* 0x001b540001007983 */ /* 0x0001640000300800 */
.L_x_42:
        /* <DEDUP_REMOVED lines=8> */
.L_x_43:
        /* <DEDUP_REMOVED lines=8> */
.L_x_44:
        /* <DEDUP_REMOVED lines=8> */
.L_x_45:
        /* <DEDUP_REMOVED lines=8> */
.L_x_46:
        /* <DEDUP_REMOVED lines=8> */
.L_x_47:
        /* <DEDUP_REMOVED lines=8> */
.L_x_48:
        /* <DEDUP_REMOVED lines=8> */
.L_x_49:
        /* <DEDUP_REMOVED lines=8> */
.L_x_50:
        /* <DEDUP_REMOVED lines=8> */
.L_x_51:
        /* <DEDUP_REMOVED lines=8> */
.L_x_52:
        /* <DEDUP_REMOVED lines=8> */
.L_x_53:
        /* <DEDUP_REMOVED lines=8> */
.L_x_54:
        /* <DEDUP_REMOVED lines=8> */
.L_x_55:
        /* <DEDUP_REMOVED lines=8> */
.L_x_56:
        /* <DEDUP_REMOVED lines=8> */
.L_x_57:
        /* <DEDUP_REMOVED lines=8> */
.L_x_58:
        /* <DEDUP_REMOVED lines=8> */
.L_x_59:
        /* <DEDUP_REMOVED lines=8> */
.L_x_60:
        /* <DEDUP_REMOVED lines=8> */
.L_x_61:
        /* <DEDUP_REMOVED lines=8> */
.L_x_62:
        /* <DEDUP_REMOVED lines=8> */
.L_x_63:
        /* <DEDUP_REMOVED lines=8> */
.L_x_64:
[----:B------:R-:W-:Y:S01]  /*5dd80*/  @P6 BREAK B1 ;  /* 0x0000000000016942 */ /* 0x000fe20003800000 */
[----:B------:R-:W-:Y:S05]  /*5dd90*/  @P6 BRA `(.L_x_66) ;  /* 0x000000c000006947 */ /* 0x000fea0003800000 */
[----:B-----5:R4:W-:Y:S04]  /*5dda0*/  STL [R1+0x1b58], R2 ;  /* 0x001b580201007387 */ /* 0x0209e80000100800 */
[----:B----4-:R-:W4:Y:S04]  /*5ddb0*/  LDL R2, [R1+0x1214] ;  /* 0x0012140001027983 */ /* 0x010f280000100800 */
[----:B---3--:R3:W-:Y:S04]  /*5ddc0*/  STL [R1+0x1b54], R0 ;  /* 0x001b540001007387 */ /* 0x0087e80000100800 */
[----:B---3--:R-:W4:Y:S04]  /*5ddd0*/  LDL.LU R0, [R1] ;  /* 0x0000000001007983 */ /* 0x008f280000300800 */
[----:B----4-:R3:W-:Y:S04]  /*5dde0*/  STS [R2+0x40000], R0 ;  /* 0x0400000002007388 */ /* 0x0107e80000000800 */
[----:B---3--:R3:W5:Y:S04]  /*5ddf0*/  LDL.LU R2, [R1+0x1b58] ;  /* 0x001b580001027983 */ /* 0x0087680000300800 */
[----:B------:R3:W5:Y:S02]  /*5de00*/  LDL.LU R0, [R1+0x1b54] ;  /* 0x001b540001007983 */ /* 0x0007640000300800 */
.L_x_65:
[----:B------:R-:W-:Y:S05]  /*5de10*/  BSYNC B1 ;  /* 0x0000000000017941 */ /* 0x000fea0003800000 */
.L_x_37:
[----:B-----5:R4:W-:Y:S04]  /*5de20*/  STL [R1+0x1b54], R0 ;  /* 0x001b540001007387 */ /* 0x0209e80000100800 */
[----:B----4-:R-:W4:Y:S04]  /*5de30*/  LDL R0, [R1+0x1210] ;  /* 0x0012100001007983 */ /* 0x010f280000100800 */
[----:B----4-:R4:W-:Y:S04]  /*5de40*/  @!P6 STS [R0+0x40000], R29 ;  /* 0x0400001d0000e388 */ /* 0x0109e80000000800 */
[----:B----4-:R4:W5:Y:S02]  /*5de50*/  LDL.LU R0, [R1+0x1b54] ;  /* 0x001b540001007983 */ /* 0x0109640000300800 */
.L_x_66:
[----:B------:R-:W-:Y:S05]  /*5de60*/  BSYNC B0 ;  /* 0x0000000000007941 */ /* 0x000fea0003800000 */
.L_x_36:
[----:B------:R-:W-:Y:S01]  /*5de70*/  WARPSYNC 0xffffffff ;  /* 0xffffffff00007948 */ /* 0x000fe20003800000 */
[----:B------:R-:W0:Y:S04]  /*5de80*/  S2R R29, SR_TID.X ;  /* 0x00000000001d7919 */ /* 0x000e280000002100 */
[----:B------:R-:W-:Y:S06]  /*5de90*/  BAR.SYNC.DEFER_BLOCKING 0x0 ;  /* 0x0000000000007b1d */ /* 0x000fec0000010000 */
[----:B-----5:R0:W-:Y:S04]  /*5dea0*/  STL.64 [R1+0x3ad8], R14 ;  /* 0x003ad80e01007387 */ /* 0x0201e80000100a00 */
[----:B------:R-:W-:Y:S04]  /*5deb0*/  STL.64 [R1+0x3ad0], R6 ;  /* 0x003ad00601007387 */ /* 0x000fe80000100a00 */
[----:B------:R1:W-:Y:S04]  /*5dec0*/  STL.64 [R1+0x3ac8], R16 ;  /* 0x003ac81001007387 */ /* 0x0003e80000100a00 */
[----:B------:R-:W-:Y:S01]  /*5ded0*/  STL.64 [R1+0x3ac0], R8 ;  /* 0x003ac00801007387 */ /* 0x000fe20000100a00 */
[----:B0-----:R-:W-:-:S03]  /*5dee0*/  LOP3.LUT R15, R29, 0xff, RZ, 0xc0, !PT ;  /* 0x000000ff1d0f7812 */ /* 0x001fc600078ec0ff */
[----:B------:R-:W-:Y:S04]  /*5def0*/  STL [R1+0x3abc], R19 ;  /* 0x003abc1301007387 */ /* 0x000fe80000100800 */
[----:B------:R0:W-:Y:S04]  /*5df00*/  STL [R1+0x3ae0], R18 ;  /* 0x003ae01201007387 */ /* 0x0001e80000100800 */
        /* <DEDUP_REMOVED lines=10> */
[----:B------:R-:W2:Y:S04]  /*5dfb0*/  LDS R29, [R15.X4+0x40400] ;  /* 0x040400000f1d7984 */ /* 0x000ea80000004800 */
[----:B------:R-:W-:Y:S04]  /*5dfc0*/  STL [R1+0x3a98], R28 ;  /* 0x003a981c01007387 */ /* 0x000fe80000100800 */
[----:B------:R-:W-:Y:S04]  /*5dfd0*/  STL [R1+0x3a94], R4 ;  /* 0x003a940401007387 */ /* 0x000fe80000100800 */
[----:B------:R-:W-:Y:S04]  /*5dfe0*/  STL [R1+0x3a90], R3 ;  /* 0x003a900301007387 */ /* 0x000fe80000100800 */
[----:B------:R-:W4:Y:S04]  /*5dff0*/  LDS R3, [R15.X4+0x40800] ;  /* 0x040800000f037984 */ /* 0x000f280000004800 */
[----:B------:R-:W3:Y:S04]  /*5e000*/  LDS R7, [R15.X4+0x40000] ;  /* 0x040000000f077984 */ /* 0x000ee80000004800 */
[----:B------:R-:W-:Y:S04]  /*5e010*/  STL [R1+0x3a8c], R2 ;  /* 0x003a8c0201007387 */ /* 0x000fe80000100800 */
[----:B---3--:R-:W-:Y:S04]  /*5e020*/  STL [R1+0x3a88], R0 ;  /* 0x003a880001007387 */ /* 0x008fe80000100800 */
[----:B-1----:R-:W3:Y:S04]  /*5e030*/  LDL.64 R16, [R1+0x1700] ;  /* 0x0017000001107983 */ /* 0x002ee80000100a00 */
[----:B0-----:R-:W3:Y:S04]  /*5e040*/  LDL.64 R18, [R1+0x16f0] ;  /* 0x0016f00001127983 */ /* 0x001ee80000100a00 */
[----:B--2---:R-:W0:Y:S04]  /*5e050*/  SHFL.BFLY PT, R6, R29, 0x4, 0x1f ;  /* 0x0c801f001d067f89 */ /* 0x004e2800000e0000 */
[----:B----4-:R-:W1:Y:S04]  /*5e060*/  SHFL.BFLY PT, R4, R3, 0x4, 0x1f ;  /* 0x0c801f0003047f89 */ /* 0x010e6800000e0000 */
[----:B------:R-:W2:Y:S01]  /*5e070*/  SHFL.BFLY PT, R8, R7, 0x4, 0x1f ;  /* 0x0c801f0007087f89 */ /* 0x000ea200000e0000 */
[----:B0-----:R-:W-:-:S02]  /*5e080*/  FADD R0, R29, R6 ;  /* 0x000000061d007221 */ /* 0x001fc40000000000 */
[----:B-1----:R-:W-:-:S03]  /*5e090*/  FADD R29, R3, R4 ;  /* 0x00000004031d7221 */ /* 0x002fc60000000000 */
[----:B------:R-:W0:Y:S01]  /*5e0a0*/  SHFL.BFLY PT, R4, R0, 0x2, 0x1f ;  /* 0x0c401f0000047f89 */ /* 0x000e2200000e0000 */
[----:B--2---:R-:W-:-:S03]  /*5e0b0*/  FADD R2, R7, R8 ;  /* 0x0000000807027221 */ /* 0x004fc60000000000 */
[----:B------:R-:W1:Y:S04]  /*5e0c0*/  SHFL.BFLY PT, R3, R29, 0x2, 0x1f ;  /* 0x0c401f001d037f89 */ /* 0x000e6800000e0000 */
[----:B------:R-:W2:Y:S01]  /*5e0d0*/  SHFL.BFLY PT, R6, R2, 0x2, 0x1f ;  /* 0x0c401f0002067f89 */ /* 0x000ea200000e0000 */
[----:B0-----:R-:W-:Y:S02]  /*5e0e0*/  FADD R0, R0, R4 ;  /* 0x0000000400007221 */ /* 0x001fe40000000000 */
[----:B-1----:R-:W-:-:S03]  /*5e0f0*/  FADD R29, R29, R3 ;  /* 0x000000031d1d7221 */ /* 0x002fc60000000000 */
[----:B------:R-:W0:Y:S01]  /*5e100*/  SHFL.BFLY PT, R4, R0, 0x1, 0x1f ;  /* 0x0c201f0000047f89 */ /* 0x000e2200000e0000 */
[----:B--2---:R-:W-:-:S03]  /*5e110*/  FADD R2, R2, R6 ;  /* 0x0000000602027221 */ /* 0x004fc60000000000 */
[----:B------:R-:W1:Y:S04]  /*5e120*/  SHFL.BFLY PT, R3, R29, 0x1, 0x1f ;  /* 0x0c201f001d037f89 */ /* 0x000e6800000e0000 */
[----:B------:R-:W2:Y:S01]  /*5e130*/  SHFL.BFLY PT, R6, R2, 0x1, 0x1f ;  /* 0x0c201f0002067f89 */ /* 0x000ea200000e0000 */
[----:B0-----:R-:W-:-:S03]  /*5e140*/  FADD R0, R0, R4 ;  /* 0x0000000400007221 */ /* 0x001fc60000000000 */
[----:B------:R-:W0:Y:S01]  /*5e150*/  S2R R4, SR_TID.X ;  /* 0x0000000000047919 */ /* 0x000e220000002100 */
[----:B-1----:R-:W-:Y:S02]  /*5e160*/  FADD R29, R29, R3 ;  /* 0x000000031d1d7221 */ /* 0x002fe40000000000 */
[----:B--2---:R-:W-:-:S05]  /*5e170*/  FADD R2, R2, R6 ;  /* 0x0000000602027221 */ /* 0x004fca0000000000 */
[----:B------:R-:W-:Y:S04]  /*5e180*/  @!P5 STS [R15.X4+0x40000], R2 ;  /* 0x040000020f00d388 */ /* 0x000fe80000004800 */
[----:B------:R-:W-:Y:S04]  /*5e190*/  @!P5 STS [R15.X4+0x40400], R0 ;  /* 0x040400000f00d388 */ /* 0x000fe80000004800 */
[----:B------:R-:W-:Y:S04]  /*5e1a0*/  @!P5 STS [R15.X4+0x40800], R29 ;  /* 0x0408001d0f00d388 */ /* 0x000fe80000004800 */
[----:B0-----:R-:W0:Y:S04]  /*5e1b0*/  LDS R10, [R4.X4+0x40c00] ;  /* 0x040c0000040a7984 */ /* 0x001e280000004800 */
[----:B------:R-:W1:Y:S04]  /*5e1c0*/  LDS R8, [R4.X4+0x41000] ;  /* 0x0410000004087984 */ /* 0x000e680000004800 */
[----:B------:R-:W2:Y:S04]  /*5e1d0*/  LDS R29, [R4.X4+0x41400] ;  /* 0x04140000041d7984 */ /* 0x000ea80000004800 */
[----:B------:R-:W4:Y:S04]  /*5e1e0*/  LDS R6, [R4.X4+0x41800] ;  /* 0x0418000004067984 */ /* 0x000f280000004800 */
[----:B------:R-:W4:Y:S04]  /*5e1f0*/  LDS R0, [R4.X4+0x41c00] ;  /* 0x041c000004007984 */ /* 0x000f280000004800 */
[----:B0-----:R-:W0:Y:S04]  /*5e200*/  SHFL.BFLY PT, R11, R10, 0x4, 0x1f ;  /* 0x0c801f000a0b7f89 */ /* 0x001e2800000e0000 */
[----:B-1----:R-:W1:Y:S04]  /*5e210*/  SHFL.BFLY PT, R9, R8, 0x4, 0x1f ;  /* 0x0c801f0008097f89 */ /* 0x002e6800000e0000 */
[----:B--2---:R-:W2:Y:S04]  /*5e220*/  SHFL.BFLY PT, R2, R29, 0x4, 0x1f ;  /* 0x0c801f001d027f89 */ /* 0x004ea800000e0000 */
[----:B----4-:R-:W4:Y:S04]  /*5e230*/  SHFL.BFLY PT, R7, R6, 0x4, 0x1f ;  /* 0x0c801f0006077f89 */ /* 0x010f2800000e0000 */
[----:B------:R-:W4:Y:S01]  /*5e240*/  SHFL.BFLY PT, R3, R0, 0x4, 0x1f ;  /* 0x0c801f0000037f89 */ /* 0x000f2200000e0000 */
[----:B0-----:R-:W-:-:S02]  /*5e250*/  FADD R10, R10, R11 ;  /* 0x0000000b0a0a7221 */ /* 0x001fc40000000000 */
[----:B-1----:R-:W-:-:S03]  /*5e260*/  FADD R8, R8, R9 ;  /* 0x0000000908087221 */ /* 0x002fc60000000000 */
[----:B------:R-:W0:Y:S01]  /*5e270*/  SHFL.BFLY PT, R11, R10, 0x2, 0x1f ;  /* 0x0c401f000a0b7f89 */ /* 0x000e2200000e0000 */
[----:B--2---:R-:W-:-:S03]  /*5e280*/  FADD R2, R29, R2 ;  /* 0x000000021d027221 */ /* 0x004fc60000000000 */
[----:B------:R-:W1:Y:S01]  /*5e290*/  SHFL.BFLY PT, R9, R8, 0x2, 0x1f ;  /* 0x0c401f0008097f89 */ /* 0x000e6200000e0000 */
[----:B----4-:R-:W-:Y:S02]  /*5e2a0*/  FADD R29, R6, R7 ;  /* 0x00000007061d7221 */ /* 0x010fe40000000000 */
[----:B------:R-:W-:Y:S02]  /*5e2b0*/  FADD R6, R0, R3 ;  /* 0x0000000300067221 */ /* 0x000fe40000000000 */
[----:B------:R-:W2:Y:S04]  /*5e2c0*/  SHFL.BFLY PT, R3, R2, 0x2, 0x1f ;  /* 0x0c401f0002037f89 */ /* 0x000ea800000e0000 */
[----:B------:R-:W4:Y:S04]  /*5e2d0*/  SHFL.BFLY PT, R0, R29, 0x2, 0x1f ;  /* 0x0c401f001d007f89 */ /* 0x000f2800000e0000 */
[----:B------:R-:W4:Y:S01]  /*5e2e0*/  SHFL.BFLY PT, R7, R6, 0x2, 0x1f ;  /* 0x0c401f0006077f89 */ /* 0x000f2200000e0000 */
[----:B0-----:R-:W-:-:S02]  /*5e2f0*/  FADD R12, R10, R11 ;  /* 0x0000000b0a0c7221 */ /* 0x001fc40000000000 */
[----:B-1----:R-:W-:-:S03]  /*5e300*/  FADD R11, R8, R9 ;  /* 0x00000009080b7221 */ /* 0x002fc60000000000 */
[----:B------:R-:W0:Y:S01]  /*5e310*/  SHFL.BFLY PT, R14, R12, 0x1, 0x1f ;  /* 0x0c201f000c0e7f89 */ /* 0x000e2200000e0000 */
[----:B--2---:R-:W-:-:S03]  /*5e320*/  FADD R3, R2, R3 ;  /* 0x0000000302037221 */ /* 0x004fc60000000000 */
[----:B------:R-:W2:Y:S01]  /*5e330*/  LDL.64 R8, [R1+0x1718] ;  /* 0x0017180001087983 */ /* 0x000ea20000100a00 */
[----:B----4-:R-:W-:-:S03]  /*5e340*/  FADD R2, R29, R0 ;  /* 0x000000001d027221 */ /* 0x010fc60000000000 */
[----:B------:R-:W1:Y:S01]  /*5e350*/  SHFL.BFLY PT, R13, R11, 0x1, 0x1f ;  /* 0x0c201f000b0d7f89 */ /* 0x000e6200000e0000 */
[----:B------:R-:W-:-:S03]  /*5e360*/  FADD R29, R6, R7 ;  /* 0x00000007061d7221 */ /* 0x000fc60000000000 */
[----:B------:R-:W2:Y:S04]  /*5e370*/  LDL R0, [R1+0x39c] ;  /* 0x00039c0001007983 */ /* 0x000ea80000100800 */
[----:B------:R-:W4:Y:S04]  /*5e380*/  SHFL.BFLY PT, R7, R3, 0x1, 0x1f ;  /* 0x0c201f0003077f89 */ /* 0x000f2800000e0000 */
[----:B------:R-:W4:Y:S04]  /*5e390*/  SHFL.BFLY PT, R6, R2, 0x1, 0x1f ;  /* 0x0c201f0002067f89 */ /* 0x000f2800000e0000 */
[----:B------:R-:W4:Y:S01]  /*5e3a0*/  SHFL.BFLY PT, R10, R29, 0x1, 0x1f ;  /* 0x0c201f001d0a7f89 */ /* 0x000f2200000e0000 */
[----:B0-----:R-:W-:-:S03]  /*5e3b0*/  FADD R12, R12, R14 ;  /* 0x0000000e0c0c7221 */ /* 0x001fc60000000000 */
[----:B------:R-:W3:Y:S01]  /*5e3c0*/  LDL.64 R14, [R1+0x16e8] ;  /* 0x0016e800010e7983 */ /* 0x000ee20000100a00 */
[----:B-1----:R-:W-:-:S03]  /*5e3d0*/  FADD R11, R11, R13 ;  /* 0x0000000d0b0b7221 */ /* 0x002fc60000000000 */
[----:B------:R0:W-:Y:S01]  /*5e3e0*/  @!P5 STS [R4.X4+0x40c00], R12 ;  /* 0x040c000c0400d388 */ /* 0x0001e20000004800 */
[----:B----4-:R-:W-:Y:S02]  /*5e3f0*/  FADD R3, R3, R7 ;  /* 0x0000000703037221 */ /* 0x010fe40000000000 */
[----:B------:R-:W-:Y:S01]  /*5e400*/  FADD R2, R2, R6 ;  /* 0x0000000602027221 */ /* 0x000fe20000000000 */
[----:B0-----:R-:W4:Y:S04]  /*5e410*/  LDL.64 R12, [R1+0x16f8] ;  /* 0x0016f800010c7983 */ /* 0x001f280000100a00 */
[----:B------:R-:W4:Y:S01]  /*5e420*/  LDL.64 R6, [R1+0x1710] ;  /* 0x0017100001067983 */ /* 0x000f220000100a00 */
[----:B------:R-:W-:-:S03]  /*5e430*/  FADD R29, R29, R10 ;  /* 0x0000000a1d1d7221 */ /* 0x000fc60000000000 */
[----:B------:R0:W-:Y:S04]  /*5e440*/  @!P5 STS [R4.X4+0x41000], R11 ;  /* 0x0410000b0400d388 */ /* 0x0001e80000004800 */
[----:B0-----:R-:W4:Y:S04]  /*5e450*/  LDL.64 R10, [R1+0x1708] ;  /* 0x00170800010a7983 */ /* 0x001f280000100a00 */
[----:B------:R0:W-:Y:S04]  /*5e460*/  @!P5 STS [R4.X4+0x41400], R3 ;  /* 0x041400030400d388 */ /* 0x0001e80000004800 */
[----:B------:R-:W-:Y:S04]  /*5e470*/  @!P5 STS [R4.X4+0x41800], R2 ;  /* 0x041800020400d388 */ /* 0x000fe80000004800 */
[----:B------:R-:W-:Y:S04]  /*5e480*/  @!P5 STS [R4.X4+0x41c00], R29 ;  /* 0x041c001d0400d388 */ /* 0x000fe80000004800 */
[----:B------:R-:W-:Y:S01]  /*5e490*/  BAR.SYNC.DEFER_BLOCKING 0x0 ;  /* 0x0000000000007b1d */ /* 0x000fe20000010000 */
[----:B--2---:R-:W-:-:S05]  /*5e4a0*/  IMAD.WIDE R22, R0, 0x2, R8 ;  /* 0x0000000200167825 */ /* 0x004fca00078e0208 */
[----:B------:R-:W2:Y:S04]  /*5e4b0*/  LDL.64 R8, [R1+0x16e0] ;  /* 0x0016e00001087983 */ /* 0x000ea80000100a00 */
[----:B------:R1:W2:Y:S01]  /*5e4c0*/  LDG.E.U16 R21, [R22.64] ;  /* 0x0000000616157981 */ /* 0x0002a2000c1e1500 */
[----:B---3--:R-:W-:-:S05]  /*5e4d0*/  IMAD.WIDE R16, R0, 0x2, R16 ;  /* 0x0000000200107825 */ /* 0x008fca00078e0210 */
[----:B------:R3:W2:Y:S04]  /*5e4e0*/  LDG.E.U16 R27, [R16.64] ;  /* 0x00000006101b7981 */ /* 0x0006a8000c1e1500 */
[----:B-1----:R-:W2:Y:S01]  /*5e4f0*/  LDL.64 R22, [R1+0x16d0] ;  /* 0x0016d00001167983 */ /* 0x002ea20000100a00 */
[----:B----4-:R-:W-:-:S03]  /*5e500*/  IMAD.WIDE R24, R0, 0x2, R6 ;  /* 0x0000000200187825 */ /* 0x010fc600078e0206 */
[----:B------:R-:W4:Y:S04]  /*5e510*/  LDL.64 R6, [R1+0x16d8] ;  /* 0x0016d80001067983 */ /* 0x000f280000100a00 */
[----:B0-----:R0:W4:Y:S01]  /*5e520*/  LDG.E.U16 R3, [R24.64] ;  /* 0x0000000618037981 */ /* 0x001122000c1e1500 */
[----:B------:R-:W-:-:S03]  /*5e530*/  IMAD.WIDE R10, R0, 0x2, R10 ;  /* 0x00000002000a7825 */ /* 0x000fc600078e020a */
[----:B0-----:R-:W4:Y:S04]  /*5e540*/  LDL.LU R25, [R1+0x3ae8] ;  /* 0x003ae80001197983 */ /* 0x001f280000300800 */
[----:B------:R0:W4:Y:S01]  /*5e550*/  LDG.E.U16 R28, [R10.64] ;  /* 0x000000060a1c7981 */ /* 0x000122000c1e1500 */
[----:B------:R-:W-:-:S05]  /*5e560*/  IMAD.WIDE R12, R0, 0x2, R12 ;  /* 0x00000002000c7825 */ /* 0x000fca00078e020c */
[----:B------:R1:W4:Y:S01]  /*5e570*/  LDG.E.U16 R24, [R12.64] ;  /* 0x000000060c187981 */ /* 0x000322000c1e1500 */
[----:B------:R-:W-:-:S03]  /*5e580*/  IMAD.WIDE R18, R0, 0x2, R18 ;  /* 0x0000000200127825 */ /* 0x000fc600078e0212 */
[----:B0-----:R-:W4:Y:S04]  /*5e590*/  LDL.LU R10, [R1+0x3ae4] ;  /* 0x003ae400010a7983 */ /* 0x001f280000300800 */
[----:B---3--:R-:W3:Y:S04]  /*5e5a0*/  LDL.64 R16, [R1+0x16c8] ;  /* 0x0016c80001107983 */ /* 0x008ee80000100a00 */
[----:B-1----:R-:W3:Y:S04]  /*5e5b0*/  LDL.64 R12, [R1+0x16c0] ;  /* 0x0016c000010c7983 */ /* 0x002ee80000100a00 */
[----:B--2---:R0:W-:Y:S04]  /*5e5c0*/  STL [R1+0x1078], R21 ;  /* 0x0010781501007387 */ /* 0x0041e80000100800 */
[----:B0-----:R0:W2:Y:S02]  /*5e5d0*/  LDG.E.U16 R21, [R18.64] ;  /* 0x0000000612157981 */ /* 0x0010a4000c1e1500 */
[----:B0-----:R-:W-:-:S04]  /*5e5e0*/  IMAD.WIDE R18, R0, 0x2, R14 ;  /* 0x0000000200127825 */ /* 0x001fc800078e020e */
[----:B------:R-:W-:Y:S02]  /*5e5f0*/  IMAD.WIDE R14, R0, 0x2, R8 ;  /* 0x00000002000e7825 */ /* 0x000fe400078e0208 */
[----:B------:R-:W0:Y:S04]  /*5e600*/  S2R R9, SR_TID.X ;  /* 0x0000000000097919 */ /* 0x000e280000002100 */
[----:B----4-:R1:W-:Y:S04]  /*5e610*/  STL [R1+0x1074], R3 ;  /* 0x0010740301007387 */ /* 0x0103e80000100800 */
[----:B-1----:R-:W4:Y:S01]  /*5e620*/  LDL.LU R3, [R1+0x11a0] ;  /* 0x0011a00001037983 */ /* 0x002f220000300800 */
[----:B0-----:R-:W-:-:S03]  /*5e630*/  LOP3.LUT R8, R9, 0x1c, RZ, 0xc0, !PT ;  /* 0x0000001c09087812 */ /* 0x001fc600078ec0ff */
[----:B------:R-:W4:Y:S04]  /*5e640*/  LDL.LU R11, [R1+0xa10] ;  /* 0x000a1000010b7983 */ /* 0x000f280000300800 */
[----:B------:R-:W4:Y:S04]  /*5e650*/  LDL.LU R9, [R1+0xa14] ;  /* 0x000a140001097983 */ /* 0x000f280000300800 */
[----:B------:R0:W-:Y:S04]  /*5e660*/  STL [R1+0x1070], R28 ;  /* 0x0010701c01007387 */ /* 0x0001e80000100800 */
[----:B0-----:R0:W4:Y:S04]  /*5e670*/  LDG.E.U16 R28, [R18.64] ;  /* 0x00000006121c7981 */ /* 0x001128000c1e1500 */
[----:B0-----:R-:W4:Y:S04]  /*5e680*/  LDL.LU R18, [R1+0x3ae0] ;  /* 0x003ae00001127983 */ /* 0x001f280000300800 */
[----:B------:R0:W-:Y:S04]  /*5e690*/  STL [R1+0x106c], R27 ;  /* 0x00106c1b01007387 */ /* 0x0001e80000100800 */
[----:B0-----:R0:W4:Y:S01]  /*5e6a0*/  LDG.E.U16 R27, [R14.64] ;  /* 0x000000060e1b7981 */ /* 0x001122000c1e1500 */
[----:B------:R-:W-:Y:S01]  /*5e6b0*/  IMAD.WIDE R6, R0, 0x2, R6 ;  /* 0x0000000200067825 */ /* 0x000fe200078e0206 */
[----:B------:R-:W-:-:S03]  /*5e6c0*/  LEA.HI R8, R8, 0x8, RZ, 0x1e ;  /* 0x0000000808087811 */ /* 0x000fc600078ff0ff */
[----:B------:R-:W-:Y:S01]  /*5e6d0*/  IMAD.WIDE R22, R0, 0x2, R22 ;  /* 0x0000000200167825 */ /* 0x000fe200078e0216 */
[----:B0-----:R-:W4:Y:S04]  /*5e6e0*/  LDL.LU.64 R14, [R1+0x3ad8] ;  /* 0x003ad800010e7983 */ /* 0x001f280000300a00 */
[----:B------:R0:W-:Y:S04]  /*5e6f0*/  STL [R1+0x1068], R24 ;  /* 0x0010681801007387 */ /* 0x0001e80000100800 */
[----:B------:R1:W4:Y:S04]  /*5e700*/  LDG.E.U16 R22, [R22.64] ;  /* 0x0000000616167981 */ /* 0x000328000c1e1500 */
[----:B0-----:R0:W4:Y:S01]  /*5e710*/  LDG.E.U16 R24, [R6.64] ;  /* 0x0000000606187981 */ /* 0x001122000c1e1500 */
[----:B-1----:R-:W-:-:S03]  /*5e720*/  SHF.L.U32 R23, R8, 0x5, RZ ;  /* 0x0000000508177819 */ /* 0x002fc600000006ff */
[----:B0-----:R-:W4:Y:S04]  /*5e730*/  LDL.LU.64 R6, [R1+0x3ad0] ;  /* 0x003ad00001067983 */ /* 0x001f280000300a00 */
[----:B------:R-:W4:Y:S04]  /*5e740*/  LDL.LU R19, [R1+0xa00] ;  /* 0x000a000001137983 */ /* 0x000f280000300800 */
[----:B------:R-:W4:Y:S01]  /*5e750*/  LDL.LU R8, [R1+0xa04] ;  /* 0x000a040001087983 */ /* 0x000f220000300800 */
[----:B------:R-:W-:-:S05]  /*5e760*/  LOP3.LUT R2, R4, 0x1c, RZ, 0xc0, !PT ;  /* 0x0000001c04027812 */ /* 0x000fca00078ec0ff */
[----:B------:R-:W4:Y:S01]  /*5e770*/  LDS R29, [R2.X8+0x40000] ;  /* 0x04000000021d7984 */ /* 0x000f220000008800 */
[----:B---3--:R-:W-:-:S04]  /*5e780*/  IMAD.WIDE R16, R0, 0x2, R16 ;  /* 0x0000000200107825 */ /* 0x008fc800078e0210 */
[----:B------:R-:W-:Y:S01]  /*5e790*/  IMAD.WIDE R12, R0, 0x2, R12 ;  /* 0x00000002000c7825 */ /* 0x000fe200078e020c */
[----:B--2---:R-:W-:Y:S04]  /*5e7a0*/  STL [R1+0x1064], R21 ;  /* 0x0010641501007387 */ /* 0x004fe80000100800 */
[----:B------:R-:W0:Y:S01]  /*5e7b0*/  LDS R21, [R23+0x40000] ;  /* 0x0400000017157984 */ /* 0x000e220000000800 */
[----:B----4-:R-:W-:-:S03]  /*5e7c0*/  FFMA R3, R25, R3, R29 ;  /* 0x0000000319037223 */ /* 0x010fc6000000001d */
[----:B------:R1:W-:Y:S04]  /*5e7d0*/  STL [R1+0x1060], R28 ;  /* 0x0010601c01007387 */ /* 0x0003e80000100800 */
[----:B-1----:R1:W2:Y:S04]  /*5e7e0*/  LDG.E.U16 R28, [R16.64] ;  /* 0x00000006101c7981 */ /* 0x0022a8000c1e1500 */
[----:B-1----:R-:W1:Y:S04]  /*5e7f0*/  S2R R17, SR_TID.X ;  /* 0x0000000000117919 */ /* 0x002e680000002100 */
[----:B------:R3:W-:Y:S04]  /*5e800*/  STL [R1+0x105c], R27 ;  /* 0x00105c1b01007387 */ /* 0x0007e80000100800 */
[----:B---3--:R3:W4:Y:S04]  /*5e810*/  LDG.E.U16 R27, [R12.64] ;  /* 0x000000060c1b7981 */ /* 0x008728000c1e1500 */
[----:B---3--:R-:W3:Y:S01]  /*5e820*/  LDL.LU R12, [R1+0x9f0] ;  /* 0x0009f000010c7983 */ /* 0x008ee20000300800 */
[----:B-1----:R-:W-:Y:S01]  /*5e830*/  LOP3.LUT R17, R17, 0x1c, RZ, 0xc0, !PT ;  /* 0x0000001c11117812 */ /* 0x002fe200078ec0ff */
[----:B------:R-:W-:-:S02]  /*5e840*/  FMUL R13, R25, R11 ;  /* 0x0000000b190d7220 */ /* 0x000fc40000400000 */
[----:B------:R1:W-:Y:S01]  /*5e850*/  STL [R1+0x11a0], R3 ;  /* 0x0011a00301007387 */ /* 0x0003e20000100800 */
[----:B------:R-:W-:Y:S01]  /*5e860*/  FMUL R11, R25, R9 ;  /* 0x00000009190b7220 */ /* 0x000fe20000400000 */
[----:B------:R-:W-:Y:S02]  /*5e870*/  LEA.HI R9, R17, 0x10, RZ, 0x1e ;  /* 0x0000001011097811 */ /* 0x000fe400078ff0ff */
[----:B-1----:R-:W3:Y:S04]  /*5e880*/  LDL.LU R3, [R1+0x9f4] ;  /* 0x0009f40001037983 */ /* 0x002ee80000300800 */
[----:B------:R1:W-:Y:S04]  /*5e890*/  STL [R1+0x770], R13 ;  /* 0x0007700d01007387 */ /* 0x0003e80000100800 */
[----:B------:R-:W3:Y:S04]  /*5e8a0*/  LDL.LU R17, [R1+0x9e0] ;  /* 0x0009e00001117983 */ /* 0x000ee80000300800 */
[----:B------:R0:W-:Y:S04]  /*5e8b0*/  STL [R1+0x774], R11 ;  /* 0x0007740b01007387 */ /* 0x0001e80000100800 */
[----:B------:R-:W3:Y:S04]  /*5e8c0*/  LDL.LU R16, [R1+0x9e4] ;  /* 0x0009e40001107983 */ /* 0x000ee80000300800 */
[----:B-1----:R-:W3:Y:S04]  /*5e8d0*/  LDL.LU R13, [R1+0x730] ;  /* 0x00073000010d7983 */ /* 0x002ee80000300800 */
[----:B0-----:R-:W3:Y:S01]  /*5e8e0*/  LDL.LU R11, [R1+0x734] ;  /* 0x00073400010b7983 */ /* 0x001ee20000300800 */
[----:B------:R-:W-:-:S02]  /*5e8f0*/  FMUL R19, R25, R19 ;  /* 0x0000001319137220 */ /* 0x000fc40000400000 */
[----:B------:R-:W-:-:S03]  /*5e900*/  FMUL R8, R25, R8 ;  /* 0x0000000819087220 */ /* 0x000fc60000400000 */
[----:B------:R-:W-:Y:S01]  /*5e910*/  STL [R1+0x760], R19 ;  /* 0x0007601301007387 */ /* 0x000fe20000100800 */
[----:B------:R-:W-:-:S03]  /*5e920*/  SHF.L.U32 R9, R9, 0x5, RZ ;  /* 0x0000000509097819 */ /* 0x000fc600000006ff */
[----:B------:R0:W-:Y:S04]  /*5e930*/  STL [R1+0x1058], R24 ;  /* 0x0010581801007387 */ /* 0x0001e80000100800 */
[----:B------:R-:W1:Y:S04]  /*5e940*/  LDS R29, [R9+0x40000] ;  /* 0x04000000091d7984 */ /* 0x000e680000000800 */
[----:B0-----:R-:W3:Y:S04]  /*5e950*/  LDL.LU R24, [R1+0x7c0] ;  /* 0x0007c00001187983 */ /* 0x001ee80000300800 */
[----:B------:R-:W-:Y:S04]  /*5e960*/  STL [R1+0x764], R8 ;  /* 0x0007640801007387 */ /* 0x000fe80000100800 */
[----:B------:R0:W-:Y:S04]  /*5e970*/  STL [R1+0x1054], R22 ;  /* 0x0010541601007387 */ /* 0x0001e80000100800 */
[----:B------:R-:W3:Y:S04]  /*5e980*/  LDL.LU R23, [R1+0x7c4] ;  /* 0x0007c40001177983 */ /* 0x000ee80000300800 */
[----:B0-----:R-:W3:Y:S04]  /*5e990*/  LDL.LU R22, [R1+0x6a0] ;  /* 0x0006a00001167983 */ /* 0x001ee80000300800 */
[----:B------:R-:W3:Y:S04]  /*5e9a0*/  LDL.LU R19, [R1+0x6a4] ;  /* 0x0006a40001137983 */ /* 0x000ee80000300800 */
[----:B------:R-:W3:Y:S04]  /*5e9b0*/  LDL.LU R9, [R1+0x610] ;  /* 0x0006100001097983 */ /* 0x000ee80000300800 */
[----:B------:R-:W3:Y:S04]  /*5e9c0*/  LDL.LU R8, [R1+0x614] ;  /* 0x0006140001087983 */ /* 0x000ee80000300800 */
[----:B--2---:R3:W-:Y:S04]  /*5e9d0*/  STL [R1+0x1050], R28 ;  /* 0x0010501c01007387 */ /* 0x0047e80000100800 */
[----:B----4-:R0:W-:Y:S01]  /*5e9e0*/  STL [R1+0xcac], R27 ;  /* 0x000cac1b01007387 */ /* 0x0101e20000100800 */
[----:B---3--:R-:W-:-:S03]  /*5e9f0*/  FMUL R28, R25, R12 ;  /* 0x0000000c191c7220 */ /* 0x008fc60000400000 */
[----:B------:R-:W2:Y:S04]  /*5ea00*/  LDL.LU R12, [R1+0xa18] ;  /* 0x000a1800010c7983 */ /* 0x000ea80000300800 */
[----:B------:R-:W-:Y:S01]  /*5ea10*/  STL [R1+0x750], R28 ;  /* 0x0007501c01007387 */ /* 0x000fe20000100800 */
[----:B0-----:R-:W-:-:S03]  /*5ea20*/  FMUL R27, R25, R3 ;  /* 0x00000003191b7220 */ /* 0x001fc60000400000 */
[----:B------:R-:W3:Y:S04]  /*5ea30*/  LDL.LU R3, [R1+0xa1c] ;  /* 0x000a1c0001037983 */ /* 0x000ee80000300800 */
[----:B------:R0:W-:Y:S02]  /*5ea40*/  STL [R1+0x754], R27 ;  /* 0x0007541b01007387 */ /* 0x0001e40000100800 */
[C---:B0-----:R-:W-:Y:S02]  /*5ea50*/  FMUL R27, R25.reuse, R17 ;  /* 0x00000011191b7220 */ /* 0x041fe40000400000 */
[C---:B------:R-:W-:Y:S02]  /*5ea60*/  FMUL R17, R25.reuse, R16 ;  /* 0x0000001019117220 */ /* 0x040fe40000400000 */
[C---:B------:R-:W-:Y:S01]  /*5ea70*/  FMUL R16, R25.reuse, R13 ;  /* 0x0000000d19107220 */ /* 0x040fe20000400000 */
[----:B------:R-:W-:Y:S01]  /*5ea80*/  STL [R1+0x740], R27 ;  /* 0x0007401b01007387 */ /* 0x000fe20000100800 */
[----:B------:R-:W-:-:S03]  /*5ea90*/  FMUL R13, R25, R11 ;  /* 0x0000000b190d7220 */ /* 0x000fc60000400000 */
[----:B------:R0:W-:Y:S04]  /*5eaa0*/  STL [R1+0x744], R17 ;  /* 0x0007441101007387 */ /* 0x0001e80000100800 */
[----:B0-----:R-:W4:Y:S04]  /*5eab0*/  LDL.LU R17, [R1+0xa08] ;  /* 0x000a080001117983 */ /* 0x001f280000300800 */
[----:B------:R0:W-:Y:S04]  /*5eac0*/  STL [R1+0x730], R16 ;  /* 0x0007301001007387 */ /* 0x0001e80000100800 */
[----:B------:R-:W4:Y:S04]  /*5ead0*/  LDL.LU R11, [R1+0xa0c] ;  /* 0x000a0c00010b7983 */ /* 0x000f280000300800 */
[----:B------:R1:W-:Y:S04]  /*5eae0*/  STL [R1+0x734], R13 ;  /* 0x0007340d01007387 */ /* 0x0003e80000100800 */
[----:B0-----:R-:W4:Y:S04]  /*5eaf0*/  LDL.LU R16, [R1+0x9f8] ;  /* 0x0009f80001107983 */ /* 0x001f280000300800 */
[----:B-1----:R-:W4:Y:S01]  /*5eb00*/  LDL.LU R13, [R1+0x9fc] ;  /* 0x0009fc00010d7983 */ /* 0x002f220000300800 */
[----:B------:R-:W-:-:S02]  /*5eb10*/  FMUL R28, R25, R24 ;  /* 0x00000018191c7220 */ /* 0x000fc40000400000 */
[C---:B------:R-:W-:Y:S02]  /*5eb20*/  FMUL R27, R25.reuse, R23 ;  /* 0x00000017191b7220 */ /* 0x040fe40000400000 */
[C---:B------:R-:W-:Y:S01]  /*5eb30*/  FMUL R24, R25.reuse, R22 ;  /* 0x0000001619187220 */ /* 0x040fe20000400000 */
[----:B------:R-:W-:Y:S01]  /*5eb40*/  STL [R1+0x720], R28 ;  /* 0x0007201c01007387 */ /* 0x000fe20000100800 */
[----:B------:R-:W-:-:S03]  /*5eb50*/  FMUL R23, R25, R19 ;  /* 0x0000001319177220 */ /* 0x000fc60000400000 */
[----:B------:R-:W-:Y:S01]  /*5eb60*/  STL [R1+0x724], R27 ;  /* 0x0007241b01007387 */ /* 0x000fe20000100800 */
[----:B------:R-:W-:-:S03]  /*5eb70*/  FMUL R22, R25, R9 ;  /* 0x0000000919167220 */ /* 0x000fc60000400000 */
[----:B------:R-:W-:Y:S04]  /*5eb80*/  STL [R1+0x710], R24 ;  /* 0x0007101801007387 */ /* 0x000fe80000100800 */
[----:B------:R-:W-:Y:S01]  /*5eb90*/  STL [R1+0x714], R23 ;  /* 0x0007141701007387 */ /* 0x000fe20000100800 */
[----:B------:R-:W-:-:S03]  /*5eba0*/  FMUL R19, R25, R8 ;  /* 0x0000000819137220 */ /* 0x000fc60000400000 */
[----:B------:R-:W4:Y:S04]  /*5ebb0*/  LDL.LU R9, [R1+0x9e8] ;  /* 0x0009e80001097983 */ /* 0x000f280000300800 */
[----:B------:R-:W-:Y:S04]  /*5ebc0*/  STL [R1+0x700], R22 ;  /* 0x0007001601007387 */ /* 0x000fe80000100800 */
[----:B------:R-:W4:Y:S04]  /*5ebd0*/  LDL.LU R8, [R1+0x9ec] ;  /* 0x0009ec0001087983 */ /* 0x000f280000300800 */
[----:B------:R0:W-:Y:S04]  /*5ebe0*/  STL [R1+0x704], R19 ;  /* 0x0007041301007387 */ /* 0x0001e80000100800 */
[----:B0-----:R-:W4:Y:S01]  /*5ebf0*/  LDL.LU R19, [R1+0x738] ;  /* 0x0007380001137983 */ /* 0x001f220000300800 */
[----:B--2---:R-:W-:-:S05]  /*5ec00*/  FMUL R22, R26, R12 ;  /* 0x0000000c1a167220 */ /* 0x004fca0000400000 */
[----:B------:R-:W-:Y:S01]  /*5ec10*/  STL [R1+0x778], R22 ;  /* 0x0007781601007387 */ /* 0x000fe20000100800 */
[----:B---3--:R-:W-:-:S03]  /*5ec20*/  FMUL R12, R26, R3 ;  /* 0x000000031a0c7220 */ /* 0x008fc60000400000 */
[----:B------:R-:W2:Y:S04]  /*5ec30*/  LDL.LU R3, [R1+0x73c] ;  /* 0x00073c0001037983 */ /* 0x000ea80000300800 */
[----:B------:R0:W-:Y:S04]  /*5ec40*/  STL [R1+0x77c], R12 ;  /* 0x00077c0c01007387 */ /* 0x0001e80000100800 */
[----:B0-----:R-:W3:Y:S01]  /*5ec50*/  LDL.LU R12, [R1+0x7c8] ;  /* 0x0007c800010c7983 */ /* 0x001ee20000300800 */
[C---:B----4-:R-:W-:Y:S02]  /*5ec60*/  FMUL R22, R26.reuse, R17 ;  /* 0x000000111a167220 */ /* 0x050fe40000400000 */
[----:B------:R-:W-:-:S02]  /*5ec70*/  FMUL R17, R26, R11 ;  /* 0x0000000b1a117220 */ /* 0x000fc40000400000 */
[----:B------:R-:W4:Y:S04]  /*5ec80*/  LDL.LU R11, [R1+0x7cc] ;  /* 0x0007cc00010b7983 */ /* 0x000f280000300800 */
[----:B------:R0:W-:Y:S01]  /*5ec90*/  STL [R1+0x768], R22 ;  /* 0x0007681601007387 */ /* 0x0001e20000100800 */
[----:B------:R-:W-:-:S03]  /*5eca0*/  FMUL R16, R26, R16 ;  /* 0x000000101a107220 */ /* 0x000fc60000400000 */
[----:B------:R-:W-:Y:S01]  /*5ecb0*/  STL [R1+0x76c], R17 ;  /* 0x00076c1101007387 */ /* 0x000fe20000100800 */
[----:B------:R-:W-:-:S03]  /*5ecc0*/  FMUL R13, R26, R13 ;  /* 0x0000000d1a0d7220 */ /* 0x000fc60000400000 */
[----:B------:R-:W4:Y:S04]  /*5ecd0*/  LDL.LU R25, [R1+0x6a8] ;  /* 0x0006a80001197983 */ /* 0x000f280000300800 */
[----:B------:R-:W-:Y:S04]  /*5ece0*/  STL [R1+0x758], R16 ;  /* 0x0007581001007387 */ /* 0x000fe80000100800 */
[----:B------:R-:W4:Y:S04]  /*5ecf0*/  LDL.LU R24, [R1+0x6ac] ;  /* 0x0006ac0001187983 */ /* 0x000f280000300800 */
[----:B------:R1:W-:Y:S04]  /*5ed00*/  STL [R1+0x75c], R13 ;  /* 0x00075c0d01007387 */ /* 0x0003e80000100800 */
[----:B------:R-:W4:Y:S04]  /*5ed10*/  LDL.LU R23, [R1+0x618] ;  /* 0x0006180001177983 */ /* 0x000f280000300800 */
[----:B0-----:R-:W4:Y:S04]  /*5ed20*/  LDL.LU R22, [R1+0x61c] ;  /* 0x00061c0001167983 */ /* 0x001f280000300800 */
[----:B-1----:R-:W4:Y:S01]  /*5ed30*/  LDL.LU R13, [R1+0x11a4] ;  /* 0x0011a400010d7983 */ /* 0x002f220000300800 */
[----:B------:R-:W-:-:S03]  /*5ed40*/  FMUL R27, R26, R9 ;  /* 0x000000091a1b7220 */ /* 0x000fc60000400000 */
[----:B------:R-:W4:Y:S01]  /*5ed50*/  LDL.64 R16, [R1+0x16b8] ;  /* 0x0016b80001107983 */ /* 0x000f220000100a00 */
[----:B------:R-:W-:-:S03]  /*5ed60*/  FMUL R28, R26, R8 ;  /* 0x000000081a1c7220 */ /* 0x000fc60000400000 */
[----:B------:R-:W4:Y:S04]  /*5ed70*/  LDL.64 R8, [R1+0x16b0] ;  /* 0x0016b00001087983 */ /* 0x000f280000100a00 */
[----:B------:R0:W-:Y:S04]  /*5ed80*/  STL [R1+0x748], R27 ;  /* 0x0007481b01007387 */ /* 0x0001e80000100800 */
[----:B------:R-:W-:Y:S01]  /*5ed90*/  STL [R1+0x74c], R28 ;  /* 0x00074c1c01007387 */ /* 0x000fe20000100800 */
[C---:B0-----:R-:W-:Y:S02]  /*5eda0*/  FMUL R27, R26.reuse, R19 ;  /* 0x000000131a1b7220 */ /* 0x041fe40000400000 */
[----:B--2---:R-:W-:-:S02]  /*5edb0*/  FMUL R19, R26, R3 ;  /* 0x000000031a137220 */ /* 0x004fc40000400000 */
[----:B------:R-:W2:Y:S04]  /*5edc0*/  LDL.LU R3, [R1+0x11a8] ;  /* 0x0011a80001037983 */ /* 0x000ea80000300800 */
[----:B------:R-:W-:Y:S04]  /*5edd0*/  STL [R1+0x738], R27 ;  /* 0x0007381b01007387 */ /* 0x000fe80000100800 */
[----:B------:R-:W-:Y:S01]  /*5ede0*/  STL [R1+0x73c], R19 ;  /* 0x00073c1301007387 */ /* 0x000fe20000100800 */
[----:B---3--:R-:W-:-:S05]  /*5edf0*/  FMUL R12, R26, R12 ;  /* 0x0000000c1a0c7220 */ /* 0x008fca0000400000 */
[----:B------:R0:W-:Y:S04]  /*5ee00*/  STL [R1+0x728], R12 ;  /* 0x0007280c01007387 */ /* 0x0001e80000100800 */
[----:B0-----:R-:W3:Y:S01]  /*5ee10*/  LDL.LU R12, [R1+0xa40] ;  /* 0x000a4000010c7983 */ /* 0x001ee20000300800 */
[----:B----4-:R-:W-:-:S03]  /*5ee20*/  FMUL R27, R26, R11 ;  /* 0x0000000b1a1b7220 */ /* 0x010fc60000400000 */
[----:B------:R-:W4:Y:S04]  /*5ee30*/  LDL.LU R11, [R1+0xa44] ;  /* 0x000a4400010b7983 */ /* 0x000f280000300800 */
[----:B------:R-:W-:Y:S01]  /*5ee40*/  STL [R1+0x72c], R27 ;  /* 0x00072c1b01007387 */ /* 0x000fe20000100800 */
[C---:B------:R-:W-:Y:S02]  /*5ee50*/  FMUL R25, R26.reuse, R25 ;  /* 0x000000191a197220 */ /* 0x040fe40000400000 */
[----:B------:R-:W-:-:S03]  /*5ee60*/  FMUL R24, R26, R24 ;  /* 0x000000181a187220 */ /* 0x000fc60000400000 */
[----:B------:R-:W-:Y:S01]  /*5ee70*/  STL [R1+0x718], R25 ;  /* 0x0007181901007387 */ /* 0x000fe20000100800 */
[----:B------:R-:W-:-:S03]  /*5ee80*/  FMUL R23, R26, R23 ;  /* 0x000000171a177220 */ /* 0x000fc60000400000 */
[----:B------:R0:W-:Y:S01]  /*5ee90*/  STL [R1+0x71c], R24 ;  /* 0x00071c1801007387 */ /* 0x0001e20000100800 */
[----:B------:R-:W-:-:S03]  /*5eea0*/  FMUL R22, R26, R22 ;  /* 0x000000161a167220 */ /* 0x000fc60000400000 */
[----:B------:R-:W-:Y:S01]  /*5eeb0*/  STL [R1+0x708], R23 ;  /* 0x0007081701007387 */ /* 0x000fe20000100800 */
[----:B------:R-:W-:-:S03]  /*5eec0*/  FFMA R13, R26, R13, R21 ;  /* 0x0000000d1a0d7223 */ /* 0x000fc60000000015 */
[----:B------:R1:W-:Y:S04]  /*5eed0*/  STL [R1+0x70c], R22 ;  /* 0x00070c1601007387 */ /* 0x0003e80000100800 */
[----:B0-----:R-:W4:Y:S01]  /*5eee0*/  LDL.LU R24, [R1+0xa30] ;  /* 0x000a300001187983 */ /* 0x001f220000300800 */
[----:B------:R-:W-:-:S03]  /*5eef0*/  IMAD.WIDE R16, R0, 0x2, R16 ;  /* 0x0000000200107825 */ /* 0x000fc600078e0210 */
[----:B------:R-:W-:Y:S01]  /*5ef00*/  STL [R1+0x11a4], R13 ;  /* 0x0011a40d01007387 */ /* 0x000fe20000100800 */
[----:B------:R-:W-:-:S03]  /*5ef10*/  IMAD.WIDE R8, R0, 0x2, R8 ;  /* 0x0000000200087825 */ /* 0x000fc600078e0208 */
[----:B-1----:R-:W4:Y:S04]  /*5ef20*/  LDL.LU R22, [R1+0xa34] ;  /* 0x000a340001167983 */ /* 0x002f280000300800 */
[----:B------:R0:W4:Y:S04]  /*5ef30*/  LDG.E.U16 R28, [R16.64] ;  /* 0x00000006101c7981 */ /* 0x000128000c1e1500 */
[----:B------:R1:W4:Y:S04]  /*5ef40*/  LDG.E.U16 R27, [R8.64] ;  /* 0x00000006081b7981 */ /* 0x000328000c1e1500 */
[----:B------:R-:W1:Y:S04]  /*5ef50*/  S2R R19, SR_TID.X ;  /* 0x0000000000137919 */ /* 0x000e680000002100 */
[----:B0-----:R-:W4:Y:S04]  /*5ef60*/  LDL.LU.64 R16, [R1+0x3ac8] ;  /* 0x003ac80001107983 */ /* 0x001f280000300a00 */
[----:B-1----:R-:W4:Y:S04]  /*5ef70*/  LDL.LU.64 R8, [R1+0x3ac0] ;  /* 0x003ac00001087983 */ /* 0x002f280000300a00 */
[----:B------:R-:W4:Y:S01]  /*5ef80*/  LDL.LU R21, [R1+0xa20] ;  /* 0x000a200001157983 */ /* 0x000f220000300800 */
[----:B------:R-:W-:-:S04]  /*5ef90*/  LOP3.LUT R19, R19, 0x1c, RZ, 0xc0, !PT ;  /* 0x0000001c13137812 */ /* 0x000fc800078ec0ff */
[----:B------:R-:W-:-:S05]  /*5efa0*/  LEA.HI R19, R19, 0x18, RZ, 0x1e ;  /* 0x0000001813137811 */ /* 0x000fca00078ff0ff */
[----:B------:R-:W-:-:S05]  /*5efb0*/  IMAD.SHL.U32 R19, R19, 0x20, RZ ;  /* 0x0000002013137824 */ /* 0x000fca00078e00ff */
[----:B------:R0:W1:Y:S04]  /*5efc0*/  LDS R26, [R19+0x40000] ;  /* 0x04000000131a7984 */ /* 0x0000680000000800 */
[----:B0-----:R-:W0:Y:S01]  /*5efd0*/  S2R R19, SR_TID.X ;  /* 0x0000000000137919 */ /* 0x001e220000002100 */
[----:B--2---:R-:W-:-:S05]  /*5efe0*/  FFMA R3, R14, R3, R29 ;  /* 0x000000030e037223 */ /* 0x004fca000000001d */
[----:B------:R2:W-:Y:S04]  /*5eff0*/  STL [R1+0x11a8], R3 ;  /* 0x0011a80301007387 */ /* 0x0005e80000100800 */
[----:B--2---:R-:W2:Y:S01]  /*5f000*/  LDL.LU R3, [R1+0xa24] ;  /* 0x000a240001037983 */ /* 0x004ea20000300800 */
[----:B---3--:R-:W-:-:S05]  /*5f010*/  FMUL R13, R14, R12 ;  /* 0x0000000c0e0d7220 */ /* 0x008fca0000400000 */
[----:B------:R3:W-:Y:S01]  /*5f020*/  STL [R1+0x6c0], R13 ;  /* 0x0006c00d01007387 */ /* 0x0007e20000100800 */
[----:B----4-:R-:W-:Y:S01]  /*5f030*/  FMUL R12, R14, R11 ;  /* 0x0000000b0e0c7220 */ /* 0x010fe20000400000 */
[----:B0-----:R-:W-:Y:S02]  /*5f040*/  LOP3.LUT R11, R19, 0x1c, RZ, 0xc0, !PT ;  /* 0x0000001c130b7812 */ /* 0x001fe400078ec0ff */
[----:B------:R-:W4:Y:S04]  /*5f050*/  LDL.LU R19, [R1+0x800] ;  /* 0x0008000001137983 */ /* 0x000f280000300800 */
[----:B------:R0:W-:Y:S01]  /*5f060*/  STL [R1+0x6c4], R12 ;  /* 0x0006c40c01007387 */ /* 0x0001e20000100800 */
[----:B------:R-:W-:-:S03]  /*5f070*/  LEA.HI R23, R11, 0x20, RZ, 0x1e ;  /* 0x000000200b177811 */ /* 0x000fc600078ff0ff */
[----:B---3--:R-:W3:Y:S04]  /*5f080*/  LDL.LU R13, [R1+0x804] ;  /* 0x00080400010d7983 */ /* 0x008ee80000300800 */
[----:B0-----:R-:W3:Y:S04]  /*5f090*/  LDL.LU R12, [R1+0x7f0] ;  /* 0x0007f000010c7983 */ /* 0x001ee80000300800 */
[----:B------:R-:W3:Y:S01]  /*5f0a0*/  LDL.LU R11, [R1+0x7f4] ;  /* 0x0007f400010b7983 */ /* 0x000ee20000300800 */
[----:B------:R-:W-:-:S05]  /*5f0b0*/  SHF.L.U32 R23, R23, 0x5, RZ ;  /* 0x0000000517177819 */ /* 0x000fca00000006ff */
[----:B------:R-:W0:Y:S01]  /*5f0c0*/  LDS R25, [R23+0x40000] ;  /* 0x0400000017197984 */ /* 0x000e220000000800 */
[----:B------:R-:W-:-:S05]  /*5f0d0*/  FMUL R24, R14, R24 ;  /* 0x000000180e187220 */ /* 0x000fca0000400000 */
[----:B------:R-:W-:Y:S01]  /*5f0e0*/  STL [R1+0x6b0], R24 ;  /* 0x0006b01801007387 */ /* 0x000fe20000100800 */
[----:B------:R-:W-:-:S03]  /*5f0f0*/  FMUL R22, R14, R22 ;  /* 0x000000160e167220 */ /* 0x000fc60000400000 */
[----:B------:R-:W3:Y:S04]  /*5f100*/  LDL.LU R29, [R1+0x7e0] ;  /* 0x0007e000011d7983 */ /* 0x000ee80000300800 */
[----:B------:R-:W-:Y:S04]  /*5f110*/  STL [R1+0x6b4], R22 ;  /* 0x0006b41601007387 */ /* 0x000fe80000100800 */
[----:B------:R0:W-:Y:S04]  /*5f120*/  STL [R1+0x9ec], R28 ;  /* 0x0009ec1c01007387 */ /* 0x0001e80000100800 */
[----:B0-----:R-:W3:Y:S04]  /*5f130*/  LDL.LU R28, [R1+0x7e4] ;  /* 0x0007e400011c7983 */ /* 0x001ee80000300800 */
[----:B------:R0:W-:Y:S04]  /*5f140*/  STL [R1+0x9e8], R27 ;  /* 0x0009e81b01007387 */ /* 0x0001e80000100800 */
[----:B0-----:R-:W3:Y:S04]  /*5f150*/  LDL.LU R27, [R1+0x7d0] ;  /* 0x0007d000011b7983 */ /* 0x001ee80000300800 */
[----:B------:R-:W3:Y:S04]  /*5f160*/  LDL.LU R24, [R1+0x7d4] ;  /* 0x0007d40001187983 */ /* 0x000ee80000300800 */
[----:B------:R-:W3:Y:S01]  /*5f170*/  LDL.LU R23, [R1+0x7b0] ;  /* 0x0007b00001177983 */ /* 0x000ee20000300800 */
[----:B------:R-:W-:-:S03]  /*5f180*/  FMUL R21, R14, R21 ;  /* 0x000000150e157220 */ /* 0x000fc60000400000 */
[----:B------:R-:W3:Y:S04]  /*5f190*/  LDL.LU R22, [R1+0x7b4] ;  /* 0x0007b40001167983 */ /* 0x000ee80000300800 */
[----:B------:R0:W-:Y:S04]  /*5f1a0*/  STL [R1+0x6a0], R21 ;  /* 0x0006a01501007387 */ /* 0x0001e80000100800 */
[----:B0-----:R-:W3:Y:S01]  /*5f1b0*/  LDL.LU R21, [R1+0xa48] ;  /* 0x000a480001157983 */ /* 0x001ee20000300800 */
[----:B--2---:R-:W-:-:S05]  /*5f1c0*/  FMUL R3, R14, R3 ;  /* 0x000000030e037220 */ /* 0x004fca0000400000 */
[----:B------:R0:W-:Y:S04]  /*5f1d0*/  STL [R1+0x6a4], R3 ;  /* 0x0006a40301007387 */ /* 0x0001e80000100800 */
[----:B0-----:R-:W2:Y:S01]  /*5f1e0*/  LDL.LU R3, [R1+0xa4c] ;  /* 0x000a4c0001037983 */ /* 0x001ea20000300800 */
[C---:B----4-:R-:W-:Y:S02]  /*5f1f0*/  FMUL R19, R14.reuse, R19 ;  /* 0x000000130e137220 */ /* 0x050fe40000400000 */
[----:B---3--:R-:W-:-:S03]  /*5f200*/  FMUL R13, R14, R13 ;  /* 0x0000000d0e0d7220 */ /* 0x008fc60000400000 */
[----:B------:R0:W-:Y:S01]  /*5f210*/  STL [R1+0x690], R19 ;  /* 0x0006901301007387 */ /* 0x0001e20000100800 */
[----:B------:R-:W-:-:S03]  /*5f220*/  FMUL R12, R14, R12 ;  /* 0x0000000c0e0c7220 */ /* 0x000fc60000400000 */
[----:B------:R3:W-:Y:S01]  /*5f230*/  STL [R1+0x694], R13 ;  /* 0x0006940d01007387 */ /* 0x0007e20000100800 */
[----:B------:R-:W-:-:S03]  /*5f240*/  FMUL R11, R14, R11 ;  /* 0x0000000b0e0b7220 */ /* 0x000fc60000400000 */
[----:B0-----:R-:W4:Y:S04]  /*5f250*/  LDL.LU R19, [R1+0xa38] ;  /* 0x000a380001137983 */ /* 0x001f280000300800 */
[----:B------:R0:W-:Y:S04]  /*5f260*/  STL [R1+0x680], R12 ;  /* 0x0006800c01007387 */ /* 0x0001e80000100800 */
[----:B---3--:R-:W3:Y:S04]  /*5f270*/  LDL.LU R13, [R1+0xa3c] ;  /* 0x000a3c00010d7983 */ /* 0x008ee80000300800 */
[----:B------:R1:W-:Y:S04]  /*5f280*/  STL [R1+0x684], R11 ;  /* 0x0006840b01007387 */ /* 0x0003e80000100800 */
[----:B0-----:R-:W3:Y:S04]  /*5f290*/  LDL.LU R12, [R1+0xa28] ;  /* 0x000a2800010c7983 */ /* 0x001ee80000300800 */
[----:B-1----:R-:W3:Y:S01]  /*5f2a0*/  LDL.LU R11, [R1+0xa2c] ;  /* 0x000a2c00010b7983 */ /* 0x002ee20000300800 */
[----:B------:R-:W-:-:S05]  /*5f2b0*/  FMUL R29, R14, R29 ;  /* 0x0000001d0e1d7220 */ /* 0x000fca0000400000 */
[----:B------:R0:W-:Y:S01]  /*5f2c0*/  STL [R1+0x6f0], R29 ;  /* 0x0006f01d01007387 */ /* 0x0001e20000100800 */
[----:B------:R-:W-:-:S05]  /*5f2d0*/  FMUL R28, R14, R28 ;  /* 0x0000001c0e1c7220 */ /* 0x000fca0000400000 */
[----:B------:R1:W-:Y:S01]  /*5f2e0*/  STL [R1+0x6f4], R28 ;  /* 0x0006f41c01007387 */ /* 0x0003e20000100800 */
[C---:B------:R-:W-:Y:S02]  /*5f2f0*/  FMUL R27, R14.reuse, R27 ;  /* 0x0000001b0e1b7220 */ /* 0x040fe40000400000 */
[----:B------:R-:W-:-:S03]  /*5f300*/  FMUL R24, R14, R24 ;  /* 0x000000180e187220 */ /* 0x000fc60000400000 */
[----:B------:R-:W-:Y:S01]  /*5f310*/  STL [R1+0x6e0], R27 ;  /* 0x0006e01b01007387 */ /* 0x000fe20000100800 */
[----:B------:R-:W-:-:S03]  /*5f320*/  FMUL R23, R14, R23 ;  /* 0x000000170e177220 */ /* 0x000fc60000400000 */
[----:B------:R1:W-:Y:S04]  /*5f330*/  STL [R1+0x6e4], R24 ;  /* 0x0006e41801007387 */ /* 0x0003e80000100800 */
[----:B0-----:R-:W3:Y:S04]  /*5f340*/  LDL.LU R29, [R1+0x808] ;  /* 0x00080800011d7983 */ /* 0x001ee80000300800 */
[----:B------:R-:W-:Y:S04]  /*5f350*/  STL [R1+0x6d0], R23 ;  /* 0x0006d01701007387 */ /* 0x000fe80000100800 */
[----:B-1----:R-:W3:Y:S01]  /*5f360*/  LDL.LU R28, [R1+0x80c] ;  /* 0x00080c00011c7983 */ /* 0x002ee20000300800 */
[----:B------:R-:W-:-:S05]  /*5f370*/  FMUL R14, R14, R22 ;  /* 0x000000160e0e7220 */ /* 0x000fca0000400000 */
[----:B------:R0:W-:Y:S04]  /*5f380*/  STL [R1+0x6d4], R14 ;  /* 0x0006d40e01007387 */ /* 0x0001e80000100800 */
[----:B------:R-:W3:Y:S01]  /*5f390*/  LDL.LU R24, [R1+0x7f8] ;  /* 0x0007f80001187983 */ /* 0x000ee20000300800 */
[----:B0-----:R-:W-:-:S05]  /*5f3a0*/  FMUL R14, R5, R21 ;  /* 0x00000015050e7220 */ /* 0x001fca0000400000 */
[----:B------:R-:W-:Y:S04]  /*5f3b0*/  STL [R1+0x6c8], R14 ;  /* 0x0006c80e01007387 */ /* 0x000fe80000100800 */
[----:B------:R-:W3:Y:S01]  /*5f3c0*/  LDL.LU R23, [R1+0x7fc] ;  /* 0x0007fc0001177983 */ /* 0x000ee20000300800 */
[----:B--2---:R-:W-:-:S05]  /*5f3d0*/  FMUL R3, R5, R3 ;  /* 0x0000000305037220 */ /* 0x004fca0000400000 */
[----:B------:R0:W-:Y:S04]  /*5f3e0*/  STL [R1+0x6cc], R3 ;  /* 0x0006cc0301007387 */ /* 0x0001e80000100800 */
[----:B------:R-:W2:Y:S04]  /*5f3f0*/  LDL.LU R22, [R1+0x7e8] ;  /* 0x0007e80001167983 */ /* 0x000ea80000300800 */
[----:B0-----:R-:W2:Y:S01]  /*5f400*/  LDL.LU R3, [R1+0x7ec] ;  /* 0x0007ec0001037983 */ /* 0x001ea20000300800 */
[C---:B----4-:R-:W-:Y:S02]  /*5f410*/  FMUL R19, R5.reuse, R19 ;  /* 0x0000001305137220 */ /* 0x050fe40000400000 */
[----:B---3--:R-:W-:-:S03]  /*5f420*/  FMUL R14, R5, R13 ;  /* 0x0000000d050e7220 */ /* 0x008fc60000400000 */
[----:B------:R0:W-:Y:S04]  /*5f430*/  STL [R1+0x6b8], R19 ;  /* 0x0006b81301007387 */ /* 0x0001e80000100800 */
[----:B------:R1:W-:Y:S01]  /*5f440*/  STL [R1+0x6bc], R14 ;  /* 0x0006bc0e01007387 */ /* 0x0003e20000100800 */
[----:B------:R-:W-:-:S03]  /*5f450*/  FMUL R13, R5, R12 ;  /* 0x0000000c050d7220 */ /* 0x000fc60000400000 */
[----:B0-----:R-:W3:Y:S01]  /*5f460*/  LDL.LU R19, [R1+0x7d8] ;  /* 0x0007d80001137983 */ /* 0x001ee20000300800 */
[----:B------:R-:W-:-:S03]  /*5f470*/  FMUL R12, R5, R11 ;  /* 0x0000000b050c7220 */ /* 0x000fc60000400000 */
[----:B------:R-:W-:Y:S04]  /*5f480*/  STL [R1+0x6a8], R13 ;  /* 0x0006a80d01007387 */ /* 0x000fe80000100800 */
[----:B------:R-:W4:Y:S04]  /*5f490*/  LDL.LU R11, [R1+0x7dc] ;  /* 0x0007dc00010b7983 */ /* 0x000f280000300800 */
[----:B------:R0:W-:Y:S04]  /*5f4a0*/  STL [R1+0x6ac], R12 ;  /* 0x0006ac0c01007387 */ /* 0x0001e80000100800 */
[----:B------:R-:W4:Y:S04]  /*5f4b0*/  LDL.LU R27, [R1+0x7b8] ;  /* 0x0007b800011b7983 */ /* 0x000f280000300800 */
[----:B------:R-:W4:Y:S04]  /*5f4c0*/  LDL.LU R21, [R1+0x7bc] ;  /* 0x0007bc0001157983 */ /* 0x000f280000300800 */
[----:B-1----:R-:W4:Y:S04]  /*5f4d0*/  LDL.LU R14, [R1+0x11ac] ;  /* 0x0011ac00010e7983 */ /* 0x002f280000300800 */
[----:B0-----:R-:W4:Y:S01]  /*5f4e0*/  LDL.64 R12, [R1+0x16a8] ;  /* 0x0016a800010c7983 */ /* 0x001f220000100a00 */
[----:B------:R-:W-:-:S05]  /*5f4f0*/  FMUL R29, R5, R29 ;  /* 0x0000001d051d7220 */ /* 0x000fca0000400000 */
[----:B------:R0:W-:Y:S02]  /*5f500*/  STL [R1+0x698], R29 ;  /* 0x0006981d01007387 */ /* 0x0001e40000100800 */
[----:B0-----:R-:W-:-:S05]  /*5f510*/  FMUL R29, R5, R28 ;  /* 0x0000001c051d7220 */ /* 0x001fca0000400000 */
[----:B------:R0:W-:Y:S04]  /*5f520*/  STL [R1+0x69c], R29 ;  /* 0x00069c1d01007387 */ /* 0x0001e80000100800 */
[----:B0-----:R-:W4:Y:S01]  /*5f530*/  LDL.64 R28, [R1+0x16a0] ;  /* 0x0016a000011c7983 */ /* 0x001f220000100a00 */
[C---:B------:R-:W-:Y:S02]  /*5f540*/  FMUL R24, R5.reuse, R24 ;  /* 0x0000001805187220 */ /* 0x040fe40000400000 */
[----:B------:R-:W-:-:S03]  /*5f550*/  FMUL R23, R5, R23 ;  /* 0x0000001705177220 */ /* 0x000fc60000400000 */
[----:B------:R0:W-:Y:S04]  /*5f560*/  STL [R1+0x688], R24 ;  /* 0x0006881801007387 */ /* 0x0001e80000100800 */
[----:B------:R-:W-:Y:S04]  /*5f570*/  STL [R1+0x68c], R23 ;  /* 0x00068c1701007387 */ /* 0x000fe80000100800 */
[----:B0-----:R-:W4:Y:S01]  /*5f580*/  LDL.LU R24, [R1+0x11b0] ;  /* 0x0011b00001187983 */ /* 0x001f220000300800 */
[C---:B--2---:R-:W-:Y:S02]  /*5f590*/  FMUL R22, R5.reuse, R22 ;  /* 0x0000001605167220 */ /* 0x044fe40000400000 */
[----:B------:R-:W-:-:S03]  /*5f5a0*/  FMUL R3, R5, R3 ;  /* 0x0000000305037220 */ /* 0x000fc60000400000 */
[----:B------:R0:W-:Y:S04]  /*5f5b0*/  STL [R1+0x6f8], R22 ;  /* 0x0006f81601007387 */ /* 0x0001e80000100800 */
[----:B0-----:R-:W2:Y:S04]  /*5f5c0*/  LDL.LU R22, [R1+0xa90] ;  /* 0x000a900001167983 */ /* 0x001ea80000300800 */
[----:B------:R0:W-:Y:S04]  /*5f5d0*/  STL [R1+0x6fc], R3 ;  /* 0x0006fc0301007387 */ /* 0x0001e80000100800 */
[----:B0-----:R-:W2:Y:S01]  /*5f5e0*/  LDL.LU R3, [R1+0xa94] ;  /* 0x000a940001037983 */ /* 0x001ea20000300800 */
[----:B---3--:R-:W-:-:S05]  /*5f5f0*/  FMUL R19, R5, R19 ;  /* 0x0000001305137220 */ /* 0x008fca0000400000 */
[----:B------:R0:W-:Y:S01]  /*5f600*/  STL [R1+0x6e8], R19 ;  /* 0x0006e81301007387 */ /* 0x0001e20000100800 */
[----:B----4-:R-:W-:-:S03]  /*5f610*/  FMUL R11, R5, R11 ;  /* 0x0000000b050b7220 */ /* 0x010fc60000400000 */
[----:B0-----:R-:W3:Y:S01]  /*5f620*/  LDL.LU R19, [R1+0x3abc] ;  /* 0x003abc0001137983 */ /* 0x001ee20000300800 */
[C---:B------:R-:W-:Y:S02]  /*5f630*/  FMUL R27, R5.reuse, R27 ;  /* 0x0000001b051b7220 */ /* 0x040fe40000400000 */
[C---:B------:R-:W-:Y:S01]  /*5f640*/  FMUL R21, R5.reuse, R21 ;  /* 0x0000001505157220 */ /* 0x040fe20000400000 */
[----:B------:R0:W-:Y:S01]  /*5f650*/  STL [R1+0x6ec], R11 ;  /* 0x0006ec0b01007387 */ /* 0x0001e20000100800 */
[----:B------:R-:W-:-:S03]  /*5f660*/  FFMA R14, R5, R14, R26 ;  /* 0x0000000e050e7223 */ /* 0x000fc6000000001a */
[----:B0-----:R-:W4:Y:S04]  /*5f670*/  LDL.LU R11, [R1+0x3ab8] ;  /* 0x003ab800010b7983 */ /* 0x001f280000300800 */
[----:B------:R-:W-:Y:S04]  /*5f680*/  STL [R1+0x6d8], R27 ;  /* 0x0006d81b01007387 */ /* 0x000fe80000100800 */
[----:B------:R0:W-:Y:S04]  /*5f690*/  STL [R1+0x6dc], R21 ;  /* 0x0006dc1501007387 */ /* 0x0001e80000100800 */
[----:B------:R-:W-:Y:S01]  /*5f6a0*/  STL [R1+0x11ac], R14 ;  /* 0x0011ac0e01007387 */ /* 0x000fe20000100800 */
[----:B------:R-:W-:-:S03]  /*5f6b0*/  IMAD.WIDE R12, R0, 0x2, R12 ;  /* 0x00000002000c7825 */ /* 0x000fc600078e020c */
[----:B0-----:R-:W3:Y:S04]  /*5f6c0*/  LDL.LU R21, [R1+0xa80] ;  /* 0x000a800001157983 */ /* 0x001ee80000300800 */
[----:B------:R-:W4:Y:S01]  /*5f6d0*/  LDL.LU R5, [R1+0xa84] ;  /* 0x000a840001057983 */ /* 0x000f220000300800 */
[----:B------:R-:W-:-:S03]  /*5f6e0*/  IMAD.WIDE R26, R0, 0x2, R28 ;  /* 0x00000002001a7825 */ /* 0x000fc600078e021c */
[----:B------:R0:W4:Y:S04]  /*5f6f0*/  LDG.E.U16 R28, [R12.64] ;  /* 0x000000060c1c7981 */ /* 0x000128000c1e1500 */
[----:B------:R3:W4:Y:S04]  /*5f700*/  LDG.E.U16 R27, [R26.64] ;  /* 0x000000061a1b7981 */ /* 0x000728000c1e1500 */
[----:B------:R-:W1:Y:S04]  /*5f710*/  S2R R23, SR_TID.X ;  /* 0x0000000000177919 */ /* 0x000e680000002100 */
[----:B0-----:R-:W4:Y:S04]  /*5f720*/  LDL.LU R13, [R1+0xa70] ;  /* 0x000a7000010d7983 */ /* 0x001f280000300800 */
[----:B------:R-:W4:Y:S01]  /*5f730*/  LDL.LU R12, [R1+0xa74] ;  /* 0x000a7400010c7983 */ /* 0x000f220000300800 */
[----:B-1----:R-:W-:-:S04]  /*5f740*/  LOP3.LUT R23, R23, 0x1c, RZ, 0xc0, !PT ;  /* 0x0000001c17177812 */ /* 0x002fc800078ec0ff */
[----:B------:R-:W-:-:S04]  /*5f750*/  LEA.HI R23, R23, 0x28, RZ, 0x1e ;  /* 0x0000002817177811 */ /* 0x000fc800078ff0ff */
[----:B------:R-:W-:-:S05]  /*5f760*/  SHF.L.U32 R23, R23, 0x5, RZ ;  /* 0x0000000517177819 */ /* 0x000fca00000006ff */
[----:B------:R0:W1:Y:S04]  /*5f770*/  LDS R14, [R23+0x40000] ;  /* 0x04000000170e7984 */ /* 0x0000680000000800 */
[----:B0-----:R-:W0:Y:S01]  /*5f780*/  S2R R23, SR_TID.X ;  /* 0x0000000000177919 */ /* 0x001e220000002100 */
[----:B------:R-:W-:-:S05]  /*5f790*/  FFMA R24, R15, R24, R25 ;  /* 0x000000180f187223 */ /* 0x000fca0000000019 */
[----:B------:R0:W-:Y:S02]  /*5f7a0*/  STL [R1+0x11b0], R24 ;  /* 0x0011b01801007387 */ /* 0x0001e40000100800 */
[----:B0-----:R-:W-:Y:S01]  /*5f7b0*/  LOP3.LUT R24, R23, 0x1c, RZ, 0xc0, !PT ;  /* 0x0000001c17187812 */ /* 0x001fe200078ec0ff */
[----:B--2---:R-:W-:-:S05]  /*5f7c0*/  FMUL R22, R15, R22 ;  /* 0x000000160f167220 */ /* 0x004fca0000400000 */
[----:B------:R0:W-:Y:S04]  /*5f7d0*/  STL [R1+0x670], R22 ;  /* 0x0006701601007387 */ /* 0x0001e80000100800 */
[----:B------:R-:W2:Y:S01]  /*5f7e0*/  LDL.LU R25, [R1+0xa60] ;  /* 0x000a600001197983 */ /* 0x000ea20000300800 */
[----:B------:R-:W-:-:S05]  /*5f7f0*/  FMUL R3, R15, R3 ;  /* 0x000000030f037220 */ /* 0x000fca0000400000 */
[----:B------:R1:W-:Y:S04]  /*5f800*/  STL [R1+0x674], R3 ;  /* 0x0006740301007387 */ /* 0x0003e80000100800 */
[----:B------:R-:W2:Y:S04]  /*5f810*/  LDL.LU R23, [R1+0xa64] ;  /* 0x000a640001177983 */ /* 0x000ea80000300800 */
[----:B0-----:R-:W2:Y:S04]  /*5f820*/  LDL.LU R22, [R1+0xa50] ;  /* 0x000a500001167983 */ /* 0x001ea80000300800 */
[----:B-1----:R-:W2:Y:S01]  /*5f830*/  LDL.LU R3, [R1+0xa54] ;  /* 0x000a540001037983 */ /* 0x002ea20000300800 */
[----:B---3--:R-:W-:-:S02]  /*5f840*/  FMUL R26, R15, R21 ;  /* 0x000000150f1a7220 */ /* 0x008fc40000400000 */
[----:B----4-:R-:W-:-:S03]  /*5f850*/  FMUL R21, R15, R5 ;  /* 0x000000050f157220 */ /* 0x010fc60000400000 */
[----:B------:R-:W-:Y:S04]  /*5f860*/  STL [R1+0x660], R26 ;  /* 0x0006601a01007387 */ /* 0x000fe80000100800 */
[----:B------:R-:W3:Y:S04]  /*5f870*/  LDL.LU R29, [R1+0x7a0] ;  /* 0x0007a000011d7983 */ /* 0x000ee80000300800 */
[----:B------:R-:W-:Y:S04]  /*5f880*/  STL [R1+0x664], R21 ;  /* 0x0006641501007387 */ /* 0x000fe80000100800 */
[----:B------:R0:W-:Y:S04]  /*5f890*/  STL [R1+0x9e4], R28 ;  /* 0x0009e41c01007387 */ /* 0x0001e80000100800 */
[----:B0-----:R-:W3:Y:S04]  /*5f8a0*/  LDL.LU R28, [R1+0x7a4] ;  /* 0x0007a400011c7983 */ /* 0x001ee80000300800 */
[----:B------:R0:W-:Y:S04]  /*5f8b0*/  STL [R1+0x9e0], R27 ;  /* 0x0009e01b01007387 */ /* 0x0001e80000100800 */
[----:B0-----:R-:W3:Y:S04]  /*5f8c0*/  LDL.LU R27, [R1+0x790] ;  /* 0x00079000011b7983 */ /* 0x001ee80000300800 */
[----:B------:R-:W3:Y:S01]  /*5f8d0*/  LDL.LU R26, [R1+0x794] ;  /* 0x00079400011a7983 */ /* 0x000ee20000300800 */
[----:B------:R-:W-:Y:S01]  /*5f8e0*/  LEA.HI R24, R24, 0x30, RZ, 0x1e ;  /* 0x0000003018187811 */ /* 0x000fe200078ff0ff */
[----:B------:R-:W-:-:S04]  /*5f8f0*/  FMUL R13, R15, R13 ;  /* 0x0000000d0f0d7220 */ /* 0x000fc80000400000 */
[----:B------:R-:W-:Y:S02]  /*5f900*/  IMAD.SHL.U32 R24, R24, 0x20, RZ ;  /* 0x0000002018187824 */ /* 0x000fe400078e00ff */
[----:B------:R-:W-:-:S03]  /*5f910*/  FMUL R12, R15, R12 ;  /* 0x0000000c0f0c7220 */ /* 0x000fc60000400000 */
[----:B------:R0:W1:Y:S04]  /*5f920*/  LDS R5, [R24+0x40000] ;  /* 0x0400000018057984 */ /* 0x0000680000000800 */
[----:B0-----:R-:W3:Y:S04]  /*5f930*/  LDL.LU R24, [R1+0x780] ;  /* 0x0007800001187983 */ /* 0x001ee80000300800 */
[----:B------:R0:W-:Y:S04]  /*5f940*/  STL [R1+0x650], R13 ;  /* 0x0006500d01007387 */ /* 0x0001e80000100800 */
[----:B------:R-:W3:Y:S04]  /*5f950*/  LDL.LU R21, [R1+0x784] ;  /* 0x0007840001157983 */ /* 0x000ee80000300800 */
[----:B------:R0:W-:Y:S04]  /*5f960*/  STL [R1+0x654], R12 ;  /* 0x0006540c01007387 */ /* 0x0001e80000100800 */
[----:B0-----:R-:W3:Y:S04]  /*5f970*/  LDL.LU R13, [R1+0xa98] ;  /* 0x000a9800010d7983 */ /* 0x001ee80000300800 */
[----:B------:R-:W3:Y:S01]  /*5f980*/  LDL.LU R12, [R1+0xa9c] ;  /* 0x000a9c00010c7983 */ /* 0x000ee20000300800 */
[----:B--2---:R-:W-:-:S05]  /*5f990*/  FMUL R25, R15, R25 ;  /* 0x000000190f197220 */ /* 0x004fca0000400000 */
[----:B------:R0:W-:Y:S01]  /*5f9a0*/  STL [R1+0x640], R25 ;  /* 0x0006401901007387 */ /* 0x0001e20000100800 */
[C---:B------:R-:W-:Y:S02]  /*5f9b0*/  FMUL R23, R15.reuse, R23 ;  /* 0x000000170f177220 */ /* 0x040fe40000400000 */
[----:B------:R-:W-:-:S03]  /*5f9c0*/  FMUL R22, R15, R22 ;  /* 0x000000160f167220 */ /* 0x000fc60000400000 */
[----:B------:R2:W-:Y:S01]  /*5f9d0*/  STL [R1+0x644], R23 ;  /* 0x0006441701007387 */ /* 0x0005e20000100800 */
[----:B------:R-:W-:-:S03]  /*5f9e0*/  FMUL R3, R15, R3 ;  /* 0x000000030f037220 */ /* 0x000fc60000400000 */
[----:B0-----:R-:W4:Y:S04]  /*5f9f0*/  LDL.LU R25, [R1+0xa88] ;  /* 0x000a880001197983 */ /* 0x001f280000300800 */
[----:B------:R0:W-:Y:S04]  /*5fa00*/  STL [R1+0x630], R22 ;  /* 0x0006301601007387 */ /* 0x0001e80000100800 */
[----:B--2---:R-:W2:Y:S04]  /*5fa10*/  LDL.LU R23, [R1+0xa8c] ;  /* 0x000a8c0001177983 */ /* 0x004ea80000300800 */
[----:B------:R1:W-:Y:S04]  /*5fa20*/  STL [R1+0x634], R3 ;  /* 0x0006340301007387 */ /* 0x0003e80000100800 */
[----:B0-----:R-:W2:Y:S04]  /*5fa30*/  LDL.LU R22, [R1+0xa78] ;  /* 0x000a780001167983 */ /* 0x001ea80000300800 */
[----:B-1----:R-:W2:Y:S01]  /*5fa40*/  LDL.LU R3, [R1+0xa7c] ;  /* 0x000a7c0001037983 */ /* 0x002ea20000300800 */
[----:B---3--:R-:W-:-:S05]  /*5fa50*/  FMUL R29, R15, R29 ;  /* 0x0000001d0f1d7220 */ /* 0x008fca0000400000 */
[----:B------:R0:W-:Y:S01]  /*5fa60*/  STL [R1+0x620], R29 ;  /* 0x0006201d01007387 */ /* 0x0001e20000100800 */
[----:B------:R-:W-:-:S05]  /*5fa70*/  FMUL R28, R15, R28 ;  /* 0x0000001c0f1c7220 */ /* 0x000fca0000400000 */
[----:B------:R1:W-:Y:S01]  /*5fa80*/  STL [R1+0x624], R28 ;  /* 0x0006241c01007387 */ /* 0x0003e20000100800 */
[----:B0-----:R-:W-:-:S03]  /*5fa90*/  FMUL R29, R15, R27 ;  /* 0x0000001b0f1d7220 */ /* 0x001fc60000400000 */
[----:B------:R-:W3:Y:S01]  /*5faa0*/  LDL.LU R27, [R1+0xa68] ;  /* 0x000a6800011b7983 */ /* 0x000ee20000300800 */
[----:B-1----:R-:W-:-:S03]  /*5fab0*/  FMUL R28, R15, R26 ;  /* 0x0000001a0f1c7220 */ /* 0x002fc60000400000 */
[----:B------:R-:W-:Y:S04]  /*5fac0*/  STL [R1+0x610], R29 ;  /* 0x0006101d01007387 */ /* 0x000fe80000100800 */
[----:B------:R-:W3:Y:S04]  /*5fad0*/  LDL.LU R26, [R1+0xa6c] ;  /* 0x000a6c00011a7983 */ /* 0x000ee80000300800 */
[----:B------:R-:W-:Y:S01]  /*5fae0*/  STL [R1+0x614], R28 ;  /* 0x0006141c01007387 */ /* 0x000fe20000100800 */
[C---:B------:R-:W-:Y:S02]  /*5faf0*/  FMUL R24, R15.reuse, R24 ;  /* 0x000000180f187220 */ /* 0x040fe40000400000 */
[----:B------:R-:W-:-:S03]  /*5fb00*/  FMUL R21, R15, R21 ;  /* 0x000000150f157220 */ /* 0x000fc60000400000 */
[----:B------:R0:W-:Y:S04]  /*5fb10*/  STL [R1+0x600], R24 ;  /* 0x0006001801007387 */ /* 0x0001e80000100800 */
[----:B------:R1:W-:Y:S01]  /*5fb20*/  STL [R1+0x604], R21 ;  /* 0x0006041501007387 */ /* 0x0003e20000100800 */
[----:B------:R-:W-:-:S03]  /*5fb30*/  FMUL R15, R6, R13 ;  /* 0x0000000d060f7220 */ /* 0x000fc60000400000 */
[----:B0-----:R-:W3:Y:S01]  /*5fb40*/  LDL.LU R24, [R1+0xa58] ;  /* 0x000a580001187983 */ /* 0x001ee20000300800 */
[----:B------:R-:W-:-:S03]  /*5fb50*/  FMUL R13, R6, R12 ;  /* 0x0000000c060d7220 */ /* 0x000fc60000400000 */
[----:B------:R-:W-:Y:S04]  /*5fb60*/  STL [R1+0x678], R15 ;  /* 0x0006780f01007387 */ /* 0x000fe80000100800 */
[----:B------:R-:W3:Y:S04]  /*5fb70*/  LDL.LU R12, [R1+0xa5c] ;  /* 0x000a5c00010c7983 */ /* 0x000ee80000300800 */
[----:B------:R0:W-:Y:S04]  /*5fb80*/  STL [R1+0x67c], R13 ;  /* 0x00067c0d01007387 */ /* 0x0001e80000100800 */
[----:B-1----:R-:W3:Y:S04]  /*5fb90*/  LDL.LU R21, [R1+0x7a8] ;  /* 0x0007a80001157983 */ /* 0x002ee80000300800 */
[----:B0-----:R-:W3:Y:S01]  /*5fba0*/  LDL.LU R13, [R1+0x7ac] ;  /* 0x0007ac00010d7983 */ /* 0x001ee20000300800 */
[----:B----4-:R-:W-:-:S02]  /*5fbb0*/  FMUL R25, R6, R25 ;  /* 0x0000001906197220 */ /* 0x010fc40000400000 */
[----:B--2---:R-:W-:-:S03]  /*5fbc0*/  FMUL R23, R6, R23 ;  /* 0x0000001706177220 */ /* 0x004fc60000400000 */
[----:B------:R-:W-:Y:S04]  /*5fbd0*/  STL [R1+0x668], R25 ;  /* 0x0006681901007387 */ /* 0x000fe80000100800 */
[----:B------:R0:W-:Y:S01]  /*5fbe0*/  STL [R1+0x66c], R23 ;  /* 0x00066c1701007387 */ /* 0x0001e20000100800 */
[----:B------:R-:W-:-:S03]  /*5fbf0*/  FMUL R15, R6, R22 ;  /* 0x00000016060f7220 */ /* 0x000fc60000400000 */
[----:B0-----:R-:W2:Y:S01]  /*5fc00*/  LDL.LU R23, [R1+0x798] ;  /* 0x0007980001177983 */ /* 0x001ea20000300800 */
[----:B------:R-:W-:-:S03]  /*5fc10*/  FMUL R3, R6, R3 ;  /* 0x0000000306037220 */ /* 0x000fc60000400000 */
[----:B------:R-:W-:Y:S04]  /*5fc20*/  STL [R1+0x658], R15 ;  /* 0x0006580f01007387 */ /* 0x000fe80000100800 */
[----:B------:R-:W4:Y:S04]  /*5fc30*/  LDL.LU R25, [R1+0x79c] ;  /* 0x00079c0001197983 */ /* 0x000f280000300800 */
[----:B------:R0:W-:Y:S04]  /*5fc40*/  STL [R1+0x65c], R3 ;  /* 0x00065c0301007387 */ /* 0x0001e80000100800 */
[----:B------:R-:W4:Y:S04]  /*5fc50*/  LDL.LU R22, [R1+0x788] ;  /* 0x0007880001167983 */ /* 0x000f280000300800 */
[----:B0-----:R-:W4:Y:S04]  /*5fc60*/  LDL.LU R3, [R1+0x78c] ;  /* 0x00078c0001037983 */ /* 0x001f280000300800 */
[----:B------:R-:W4:Y:S01]  /*5fc70*/  LDL.LU R15, [R1+0x11b4] ;  /* 0x0011b400010f7983 */ /* 0x000f220000300800 */
[----:B---3--:R-:W-:-:S05]  /*5fc80*/  FMUL R27, R6, R27 ;  /* 0x0000001b061b7220 */ /* 0x008fca0000400000 */
[----:B------:R0:W-:Y:S01]  /*5fc90*/  STL [R1+0x648], R27 ;  /* 0x0006481b01007387 */ /* 0x0001e20000100800 */
[----:B------:R-:W-:-:S03]  /*5fca0*/  FMUL R28, R6, R26 ;  /* 0x0000001a061c7220 */ /* 0x000fc60000400000 */
[----:B0-----:R-:W3:Y:S04]  /*5fcb0*/  LDL.64 R26, [R1+0x1698] ;  /* 0x00169800011a7983 */ /* 0x001ee80000100a00 */
[----:B------:R0:W-:Y:S04]  /*5fcc0*/  STL [R1+0x64c], R28 ;  /* 0x00064c1c01007387 */ /* 0x0001e80000100800 */
[----:B0-----:R-:W3:Y:S01]  /*5fcd0*/  LDL.64 R28, [R1+0x1690] ;  /* 0x00169000011c7983 */ /* 0x001ee20000100a00 */
[----:B------:R-:W-:-:S05]  /*5fce0*/  FMUL R24, R6, R24 ;  /* 0x0000001806187220 */ /* 0x000fca0000400000 */
[----:B------:R0:W-:Y:S02]  /*5fcf0*/  STL [R1+0x638], R24 ;  /* 0x0006381801007387 */ /* 0x0001e40000100800 */
[C---:B0-----:R-:W-:Y:S02]  /*5fd00*/  FMUL R24, R6.reuse, R12 ;  /* 0x0000000c06187220 */ /* 0x041fe40000400000 */
[----:B------:R-:W3:Y:S04]  /*5fd10*/  LDL.LU R12, [R1+0x11b8] ;  /* 0x0011b800010c7983 */ /* 0x000ee80000300800 */
[----:B------:R0:W-:Y:S02]  /*5fd20*/  STL [R1+0x63c], R24 ;  /* 0x00063c1801007387 */ /* 0x0001e40000100800 */
[----:B0-----:R-:W-:-:S02]  /*5fd30*/  FMUL R24, R6, R21 ;  /* 0x0000001506187220 */ /* 0x001fc40000400000 */
[----:B------:R-:W-:-:S03]  /*5fd40*/  FMUL R21, R6, R13 ;  /* 0x0000000d06157220 */ /* 0x000fc60000400000 */
[----:B------:R0:W-:Y:S04]  /*5fd50*/  STL [R1+0x628], R24 ;  /* 0x0006281801007387 */ /* 0x0001e80000100800 */
[----:B0-----:R-:W3:Y:S04]  /*5fd60*/  LDL.LU R24, [R1+0xb10] ;  /* 0x000b100001187983 */ /* 0x001ee80000300800 */
[----:B------:R-:W3:Y:S04]  /*5fd70*/  LDL.LU R13, [R1+0xb14] ;  /* 0x000b1400010d7983 */ /* 0x000ee80000300800 */
[----:B------:R-:W-:Y:S01]  /*5fd80*/  STL [R1+0x62c], R21 ;  /* 0x00062c1501007387 */ /* 0x000fe20000100800 */
[----:B--2---:R-:W-:-:S05]  /*5fd90*/  FMUL R23, R6, R23 ;  /* 0x0000001706177220 */ /* 0x004fca0000400000 */
[----:B------:R0:W-:Y:S01]  /*5fda0*/  STL [R1+0x618], R23 ;  /* 0x0006181701007387 */ /* 0x0001e20000100800 */
[----:B----4-:R-:W-:-:S03]  /*5fdb0*/  FMUL R25, R6, R25 ;  /* 0x0000001906197220 */ /* 0x010fc60000400000 */
[----:B0-----:R-:W2:Y:S01]  /*5fdc0*/  LDL.LU R23, [R1+0x3ab4] ;  /* 0x003ab40001177983 */ /* 0x001ea20000300800 */
[----:B------:R-:W-:-:S03]  /*5fdd0*/  FMUL R22, R6, R22 ;  /* 0x0000001606167220 */ /* 0x000fc60000400000 */
[----:B------:R0:W-:Y:S04]  /*5fde0*/  STL [R1+0x61c], R25 ;  /* 0x00061c1901007387 */ /* 0x0001e80000100800 */
[----:B0-----:R-:W4:Y:S04]  /*5fdf0*/  LDL.LU R25, [R1+0xb00] ;  /* 0x000b000001197983 */ /* 0x001f280000300800 */
[----:B------:R0:W-:Y:S02]  /*5fe00*/  STL [R1+0x608], R22 ;  /* 0x0006081601007387 */ /* 0x0001e40000100800 */
[----:B0-----:R-:W-:-:S02]  /*5fe10*/  FMUL R22, R6, R3 ;  /* 0x0000000306167220 */ /* 0x001fc40000400000 */
[----:B------:R-:W2:Y:S01]  /*5fe20*/  LDL.LU R3, [R1+0xb04] ;  /* 0x000b040001037983 */ /* 0x000ea20000300800 */
[----:B---3--:R-:W-:-:S06]  /*5fe30*/  IMAD.WIDE R26, R0, 0x2, R26 ;  /* 0x00000002001a7825 */ /* 0x008fcc00078e021a */
[----:B------:R0:W3:Y:S04]  /*5fe40*/  LDG.E.U16 R26, [R26.64] ;  /* 0x000000061a1a7981 */ /* 0x0000e8000c1e1500 */
[----:B------:R-:W1:Y:S01]  /*5fe50*/  S2R R21, SR_TID.X ;  /* 0x0000000000157919 */ /* 0x000e620000002100 */
[----:B------:R-:W-:-:S03]  /*5fe60*/  FFMA R15, R6, R15, R14 ;  /* 0x0000000f060f7223 */ /* 0x000fc6000000000e */
[----:B------:R0:W-:Y:S04]  /*5fe70*/  STL [R1+0x60c], R22 ;  /* 0x00060c1601007387 */ /* 0x0001e80000100800 */
[----:B------:R-:W-:Y:S04]  /*5fe80*/  STL [R1+0x11b4], R15 ;  /* 0x0011b40f01007387 */ /* 0x000fe80000100800 */
[----:B0-----:R-:W3:Y:S01]  /*5fe90*/  LDL.LU R22, [R1+0xaf0] ;  /* 0x000af00001167983 */ /* 0x001ee20000300800 */
[----:B------:R-:W-:-:S05]  /*5fea0*/  FFMA R12, R20, R12, R5 ;  /* 0x0000000c140c7223 */ /* 0x000fca0000000005 */
[----:B------:R0:W-:Y:S01]  /*5feb0*/  STL [R1+0x11b8], R12 ;  /* 0x0011b80c01007387 */ /* 0x0001e20000100800 */
[----:B-1----:R-:W-:-:S03]  /*5fec0*/  LOP3.LUT R21, R21, 0x1c, RZ, 0xc0, !PT ;  /* 0x0000001c15157812 */ /* 0x002fc600078ec0ff */
[----:B0-----:R-:W0:Y:S01]  /*5fed0*/  S2R R12, SR_TID.X ;  /* 0x00000000000c7919 */ /* 0x001e220000002100 */
[----:B------:R-:W-:Y:S01]  /*5fee0*/  LEA.HI R21, R21, 0x38, RZ, 0x1e ;  /* 0x0000003815157811 */ /* 0x000fe200078ff0ff */
[----:B------:R-:W-:-:S03]  /*5fef0*/  IMAD.WIDE R14, R0, 0x2, R28 ;  /* 0x00000002000e7825 */ /* 0x000fc600078e021c */
[----:B------:R-:W-:Y:S02]  /*5ff00*/  SHF.L.U32 R21, R21, 0x5, RZ ;  /* 0x0000000515157819 */ /* 0x000fe400000006ff */
[----:B------:R1:W3:Y:S04]  /*5ff10*/  LDG.E.U16 R29, [R14.64] ;  /* 0x000000060e1d7981 */ /* 0x0002e8000c1e1500 */
[----:B------:R1:W2:Y:S02]  /*5ff20*/  LDS R6, [R21+0x40000] ;  /* 0x0400000015067984 */ /* 0x0002a40000000800 */
[C---:B-1----:R-:W-:Y:S02]  /*5ff30*/  FMUL R14, R20.reuse, R24 ;  /* 0x00000018140e7220 */ /* 0x042fe40000400000 */
[----:B------:R-:W-:Y:S01]  /*5ff40*/  FMUL R5, R20, R13 ;  /* 0x0000000d14057220 */ /* 0x000fe20000400000 */
[----:B------:R-:W3:Y:S04]  /*5ff50*/  LDL.LU R21, [R1+0xaf4] ;  /* 0x000af40001157983 */ /* 0x000ee80000300800 */
[----:B------:R-:W-:Y:S01]  /*5ff60*/  STL [R1+0x580], R14 ;  /* 0x0005800e01007387 */ /* 0x000fe20000100800 */
[----:B0-----:R-:W-:-:S03]  /*5ff70*/  LOP3.LUT R13, R12, 0x1c, RZ, 0xc0, !PT ;  /* 0x0000001c0c0d7812 */ /* 0x001fc600078ec0ff */
[----:B------:R-:W3:Y:S04]  /*5ff80*/  LDL.LU R24, [R1+0xae0] ;  /* 0x000ae00001187983 */ /* 0x000ee80000300800 */
[----:B------:R4:W-:Y:S01]  /*5ff90*/  STL [R1+0x584], R5 ;  /* 0x0005840501007387 */ /* 0x0009e20000100800 */
[----:B------:R-:W-:-:S03]  /*5ffa0*/  LEA.HI R27, R13, 0x40, RZ, 0x1e ;  /* 0x000000400d1b7811 */ /* 0x000fc600078ff0ff */
[----:B------:R-:W3:Y:S01]  /*5ffb0*/  LDL.LU R12, [R1+0xae4] ;  /* 0x000ae400010c7983 */ /* 0x000ee20000300800 */
[----:B------:R-:W-:Y:S01]  /*5ffc0*/  SHF.L.U32 R27, R27, 0x5, RZ ;  /* 0x000000051b1b7819 */ /* 0x000fe200000006ff */
[----:B----4-:R-:W-:-:S05]  /*5ffd0*/  FMUL R5, R20, R25 ;  /* 0x0000001914057220 */ /* 0x010fca0000400000 */
[----:B------:R2:W-:Y:S04]  /*5ffe0*/  STL [R1+0x570], R5 ;  /* 0x0005700501007387 */ /* 0x0005e80000100800 */
[----:B------:R-:W4:Y:S01]  /*5fff0*/  LDL.LU R13, [R1+0xad0] ;  /* 0x000ad000010d7983 */ /* 0x000f220000300800 */
[----:B--2---:R-:W-:-:S03]  /*60000*/  FMUL R5, R20, R3 ;  /* 0x0000000314057220 */ /* 0x004fc60000400000 */
[----:B------:R-:W2:Y:S04]  /*60010*/  LDL.LU R3, [R1+0xad4] ;  /* 0x000ad40001037983 */ /* 0x000ea80000300800 */
[----:B------:R-:W-:Y:S04]  /*60020*/  STL [R1+0x574], R5 ;  /* 0x0005740501007387 */ /* 0x000fe80000100800 */
[----:B------:R0:W1:Y:S04]  /*60030*/  LDS R5, [R27+0x40000] ;  /* 0x040000001b057984 */ /* 0x0000680000000800 */
[----:B------:R-:W2:Y:S04]  /*60040*/  LDL.LU R28, [R1+0xac0] ;  /* 0x000ac000011c7983 */ /* 0x000ea80000300800 */
[----:B0-----:R-:W2:Y:S04]  /*60050*/  LDL.LU R27, [R1+0xac4] ;  /* 0x000ac400011b7983 */ /* 0x001ea80000300800 */
[----:B---3--:R0:W-:Y:S04]  /*60060*/  STL [R1+0x9dc], R26 ;  /* 0x0009dc1a01007387 */ /* 0x0081e80000100800 */
[----:B0-----:R-:W3:Y:S04]  /*60070*/  LDL.LU R26, [R1+0xab0] ;  /* 0x000ab000011a7983 */ /* 0x001ee80000300800 */
[----:B------:R-:W3:Y:S04]  /*60080*/  LDL.LU R25, [R1+0xab4] ;  /* 0x000ab40001197983 */ /* 0x000ee80000300800 */
[----:B------:R-:W3:Y:S04]  /*60090*/  LDL.LU R15, [R1+0xaa0] ;  /* 0x000aa000010f7983 */ /* 0x000ee80000300800 */
[----:B------:R-:W3:Y:S01]  /*600a0*/  LDL.LU R14, [R1+0xaa4] ;  /* 0x000aa400010e7983 */ /* 0x000ee20000300800 */
[----:B------:R-:W-:-:S03]  /*600b0*/  FMUL R22, R20, R22 ;  /* 0x0000001614167220 */ /* 0x000fc60000400000 */
[----:B------:R0:W-:Y:S04]  /*600c0*/  STL [R1+0x9d8], R29 ;  /* 0x0009d81d01007387 */ /* 0x0001e80000100800 */
[----:B------:R1:W-:Y:S01]  /*600d0*/  STL [R1+0x560], R22 ;  /* 0x0005601601007387 */ /* 0x0003e20000100800 */
[----:B0-----:R-:W-:-:S03]  /*600e0*/  FMUL R29, R20, R21 ;  /* 0x00000015141d7220 */ /* 0x001fc60000400000 */
[----:B-1----:R-:W3:Y:S04]  /*600f0*/  LDL.LU R22, [R1+0xb18] ;  /* 0x000b180001167983 */ /* 0x002ee80000300800 */
[----:B------:R-:W3:Y:S01]  /*60100*/  LDL.LU R21, [R1+0xb1c] ;  /* 0x000b1c0001157983 */ /* 0x000ee20000300800 */
[----:B------:R-:W-:-:S03]  /*60110*/  FMUL R24, R20, R24 ;  /* 0x0000001814187220 */ /* 0x000fc60000400000 */
[----:B------:R0:W-:Y:S04]  /*60120*/  STL [R1+0x564], R29 ;  /* 0x0005641d01007387 */ /* 0x0001e80000100800 */
[----:B------:R1:W-:Y:S01]  /*60130*/  STL [R1+0x550], R24 ;  /* 0x0005501801007387 */ /* 0x0003e20000100800 */
[----:B0-----:R-:W-:-:S03]  /*60140*/  FMUL R29, R20, R12 ;  /* 0x0000000c141d7220 */ /* 0x001fc60000400000 */
[----:B-1----:R-:W3:Y:S04]  /*60150*/  LDL.LU R24, [R1+0xb08] ;  /* 0x000b080001187983 */ /* 0x002ee80000300800 */
[----:B------:R-:W3:Y:S04]  /*60160*/  LDL.LU R12, [R1+0xb0c] ;  /* 0x000b0c00010c7983 */ /* 0x000ee80000300800 */
[----:B------:R2:W-:Y:S01]  /*60170*/  STL [R1+0x554], R29 ;  /* 0x0005541d01007387 */ /* 0x0005e20000100800 */
[----:B----4-:R-:W-:-:S05]  /*60180*/  FMUL R13, R20, R13 ;  /* 0x0000000d140d7220 */ /* 0x010fca0000400000 */
[----:B------:R0:W-:Y:S01]  /*60190*/  STL [R1+0x5a0], R13 ;  /* 0x0005a00d01007387 */ /* 0x0001e20000100800 */
[----:B--2---:R-:W-:-:S03]  /*601a0*/  FMUL R29, R20, R3 ;  /* 0x00000003141d7220 */ /* 0x004fc60000400000 */
[----:B0-----:R-:W2:Y:S04]  /*601b0*/  LDL.LU R13, [R1+0xaf8] ;  /* 0x000af800010d7983 */ /* 0x001ea80000300800 */
[----:B------:R-:W4:Y:S04]  /*601c0*/  LDL.LU R3, [R1+0xafc] ;  /* 0x000afc0001037983 */ /* 0x000f280000300800 */
[----:B------:R0:W-:Y:S02]  /*601d0*/  STL [R1+0x5a4], R29 ;  /* 0x0005a41d01007387 */ /* 0x0001e40000100800 */
[----:B0-----:R-:W-:-:S02]  /*601e0*/  FMUL R29, R20, R28 ;  /* 0x0000001c141d7220 */ /* 0x001fc40000400000 */
[----:B------:R-:W-:-:S03]  /*601f0*/  FMUL R28, R20, R27 ;  /* 0x0000001b141c7220 */ /* 0x000fc60000400000 */
[----:B------:R-:W-:Y:S04]  /*60200*/  STL [R1+0x5f0], R29 ;  /* 0x0005f01d01007387 */ /* 0x000fe80000100800 */
[----:B------:R-:W-:Y:S01]  /*60210*/  STL [R1+0x5f4], R28 ;  /* 0x0005f41c01007387 */ /* 0x000fe20000100800 */
[C---:B---3--:R-:W-:Y:S02]  /*60220*/  FMUL R27, R20.reuse, R26 ;  /* 0x0000001a141b7220 */ /* 0x048fe40000400000 */
[----:B------:R-:W-:-:S03]  /*60230*/  FMUL R26, R20, R25 ;  /* 0x00000019141a7220 */ /* 0x000fc60000400000 */
[----:B------:R-:W-:Y:S01]  /*60240*/  STL [R1+0x5e0], R27 ;  /* 0x0005e01b01007387 */ /* 0x000fe20000100800 */
[----:B------:R-:W-:-:S03]  /*60250*/  FMUL R25, R20, R15 ;  /* 0x0000000f14197220 */ /* 0x000fc60000400000 */
[----:B------:R-:W-:Y:S01]  /*60260*/  STL [R1+0x5e4], R26 ;  /* 0x0005e41a01007387 */ /* 0x000fe20000100800 */
[----:B------:R-:W-:-:S03]  /*60270*/  FMUL R20, R20, R14 ;  /* 0x0000000e14147220 */ /* 0x000fc60000400000 */
[----:B------:R-:W3:Y:S04]  /*60280*/  LDL.LU R15, [R1+0xae8] ;  /* 0x000ae800010f7983 */ /* 0x000ee80000300800 */
[----:B------:R0:W-:Y:S04]  /*60290*/  STL [R1+0x5d0], R25 ;  /* 0x0005d01901007387 */ /* 0x0001e80000100800 */
[----:B------:R-:W3:Y:S04]  /*602a0*/  LDL.LU R14, [R1+0xaec] ;  /* 0x000aec00010e7983 */ /* 0x000ee80000300800 */
[----:B------:R1:W-:Y:S01]  /*602b0*/  STL [R1+0x5d4], R20 ;  /* 0x0005d41401007387 */ /* 0x0003e20000100800 */
[----:B0-----:R-:W-:-:S03]  /*602c0*/  FMUL R25, R7, R22 ;  /* 0x0000001607197220 */ /* 0x001fc60000400000 */
[----:B------:R-:W3:Y:S01]  /*602d0*/  LDL.LU R22, [R1+0xad8] ;  /* 0x000ad80001167983 */ /* 0x000ee20000300800 */
[----:B-1----:R-:W-:-:S03]  /*602e0*/  FMUL R20, R7, R21 ;  /* 0x0000001507147220 */ /* 0x002fc60000400000 */
[----:B------:R-:W-:Y:S04]  /*602f0*/  STL [R1+0x588], R25 ;  /* 0x0005881901007387 */ /* 0x000fe80000100800 */
[----:B------:R-:W3:Y:S04]  /*60300*/  LDL.LU R21, [R1+0xadc] ;  /* 0x000adc0001157983 */ /* 0x000ee80000300800 */
[----:B------:R0:W-:Y:S01]  /*60310*/  STL [R1+0x58c], R20 ;  /* 0x00058c1401007387 */ /* 0x0001e20000100800 */
[C---:B------:R-:W-:Y:S02]  /*60320*/  FMUL R24, R7.reuse, R24 ;  /* 0x0000001807187220 */ /* 0x040fe40000400000 */
[----:B0-----:R-:W-:-:S02]  /*60330*/  FMUL R20, R7, R12 ;  /* 0x0000000c07147220 */ /* 0x001fc40000400000 */
[----:B------:R-:W3:Y:S04]  /*60340*/  LDL.LU R12, [R1+0xac8] ;  /* 0x000ac800010c7983 */ /* 0x000ee80000300800 */
[----:B------:R-:W-:Y:S04]  /*60350*/  STL [R1+0x578], R24 ;  /* 0x0005781801007387 */ /* 0x000fe80000100800 */
[----:B------:R-:W3:Y:S04]  /*60360*/  LDL.LU R27, [R1+0xacc] ;  /* 0x000acc00011b7983 */ /* 0x000ee80000300800 */
[----:B------:R0:W-:Y:S04]  /*60370*/  STL [R1+0x57c], R20 ;  /* 0x00057c1401007387 */ /* 0x0001e80000100800 */
[----:B------:R-:W3:Y:S01]  /*60380*/  LDL.LU R26, [R1+0xab8] ;  /* 0x000ab800011a7983 */ /* 0x000ee20000300800 */
[----:B--2---:R-:W-:-:S02]  /*60390*/  FMUL R13, R7, R13 ;  /* 0x0000000d070d7220 */ /* 0x004fc40000400000 */
[----:B----4-:R-:W-:-:S03]  /*603a0*/  FMUL R3, R7, R3 ;  /* 0x0000000307037220 */ /* 0x010fc60000400000 */
[----:B------:R1:W-:Y:S04]  /*603b0*/  STL [R1+0x568], R13 ;  /* 0x0005680d01007387 */ /* 0x0003e80000100800 */
[----:B------:R-:W2:Y:S04]  /*603c0*/  LDL.LU R25, [R1+0xabc] ;  /* 0x000abc0001197983 */ /* 0x000ea80000300800 */
[----:B------:R4:W-:Y:S04]  /*603d0*/  STL [R1+0x56c], R3 ;  /* 0x00056c0301007387 */ /* 0x0009e80000100800 */
[----:B0-----:R-:W2:Y:S04]  /*603e0*/  LDL.LU R20, [R1+0xaa8] ;  /* 0x000aa80001147983 */ /* 0x001ea80000300800 */
[----:B-1----:R-:W2:Y:S04]  /*603f0*/  LDL.LU R13, [R1+0xaac] ;  /* 0x000aac00010d7983 */ /* 0x002ea80000300800 */
[----:B----4-:R-:W4:Y:S01]  /*60400*/  LDL.LU R3, [R1+0x11bc] ;  /* 0x0011bc0001037983 */ /* 0x010f220000300800 */
[----:B---3--:R-:W-:-:S02]  /*60410*/  FMUL R28, R7, R15 ;  /* 0x0000000f071c7220 */ /* 0x008fc40000400000 */
[C---:B------:R-:W-:Y:S02]  /*60420*/  FMUL R24, R7.reuse, R14 ;  /* 0x0000000e07187220 */ /* 0x040fe40000400000 */
[----:B------:R-:W3:Y:S04]  /*60430*/  LDL.64 R14, [R1+0x1688] ;  /* 0x00168800010e7983 */ /* 0x000ee80000100a00 */
[----:B------:R0:W-:Y:S04]  /*60440*/  STL [R1+0x558], R28 ;  /* 0x0005581c01007387 */ /* 0x0001e80000100800 */
[----:B0-----:R-:W3:Y:S04]  /*60450*/  LDL.64 R28, [R1+0x1680] ;  /* 0x00168000011c7983 */ /* 0x001ee80000100a00 */
[----:B------:R0:W-:Y:S04]  /*60460*/  STL [R1+0x55c], R24 ;  /* 0x00055c1801007387 */ /* 0x0001e80000100800 */
[----:B0-----:R-:W3:Y:S01]  /*60470*/  LDL.LU R24, [R1+0x11c0] ;  /* 0x0011c00001187983 */ /* 0x001ee20000300800 */
[----:B------:R-:W-:-:S05]  /*60480*/  FMUL R22, R7, R22 ;  /* 0x0000001607167220 */ /* 0x000fca0000400000 */
[----:B------:R0:W-:Y:S01]  /*60490*/  STL [R1+0x5a8], R22 ;  /* 0x0005a81601007387 */ /* 0x0001e20000100800 */
[----:B------:R-:W-:-:S03]  /*604a0*/  FMUL R21, R7, R21 ;  /* 0x0000001507157220 */ /* 0x000fc60000400000 */
[----:B0-----:R-:W3:Y:S04]  /*604b0*/  LDL.LU R22, [R1+0xb90] ;  /* 0x000b900001167983 */ /* 0x001ee80000300800 */
[----:B------:R0:W-:Y:S01]  /*604c0*/  STL [R1+0x5ac], R21 ;  /* 0x0005ac1501007387 */ /* 0x0001e20000100800 */
[----:B------:R-:W-:-:S03]  /*604d0*/  FMUL R12, R7, R12 ;  /* 0x0000000c070c7220 */ /* 0x000fc60000400000 */
[----:B0-----:R-:W3:Y:S01]  /*604e0*/  LDL.LU R21, [R1+0xb94] ;  /* 0x000b940001157983 */ /* 0x001ee20000300800 */
[----:B------:R-:W-:-:S03]  /*604f0*/  FMUL R27, R7, R27 ;  /* 0x0000001b071b7220 */ /* 0x000fc60000400000 */
[----:B------:R0:W-:Y:S01]  /*60500*/  STL [R1+0x5f8], R12 ;  /* 0x0005f80c01007387 */ /* 0x0001e20000100800 */
[----:B------:R-:W-:-:S03]  /*60510*/  FMUL R26, R7, R26 ;  /* 0x0000001a071a7220 */ /* 0x000fc60000400000 */
[----:B0-----:R-:W3:Y:S04]  /*60520*/  LDL.LU R12, [R1+0x3ab0] ;  /* 0x003ab000010c7983 */ /* 0x001ee80000300800 */
[----:B------:R-:W-:Y:S04]  /*60530*/  STL [R1+0x5fc], R27 ;  /* 0x0005fc1b01007387 */ /* 0x000fe80000100800 */
[----:B------:R2:W-:Y:S02]  /*60540*/  STL [R1+0x5e8], R26 ;  /* 0x0005e81a01007387 */ /* 0x0005e40000100800 */
[----:B--2---:R-:W-:-:S02]  /*60550*/  FMUL R26, R7, R25 ;  /* 0x00000019071a7220 */ /* 0x004fc40000400000 */
[----:B------:R-:W-:-:S03]  /*60560*/  FMUL R25, R7, R20 ;  /* 0x0000001407197220 */ /* 0x000fc60000400000 */
[----:B------:R-:W-:Y:S01]  /*60570*/  STL [R1+0x5ec], R26 ;  /* 0x0005ec1a01007387 */ /* 0x000fe20000100800 */
[----:B------:R-:W-:-:S03]  /*60580*/  FMUL R20, R7, R13 ;  /* 0x0000000d07147220 */ /* 0x000fc60000400000 */
[----:B------:R-:W-:Y:S01]  /*60590*/  STL [R1+0x5d8], R25 ;  /* 0x0005d81901007387 */ /* 0x000fe20000100800 */
[----:B----4-:R-:W-:-:S03]  /*605a0*/  FFMA R3, R7, R3, R6 ;  /* 0x0000000307037223 */ /* 0x010fc60000000006 */
[----:B------:R-:W2:Y:S04]  /*605b0*/  LDL.LU R13, [R1+0xb80] ;  /* 0x000b8000010d7983 */ /* 0x000ea80000300800 */
[----:B------:R-:W-:Y:S04]  /*605c0*/  STL [R1+0x5dc], R20 ;  /* 0x0005dc1401007387 */ /* 0x000fe80000100800 */
[----:B------:R0:W-:Y:S04]  /*605d0*/  STL [R1+0x11bc], R3 ;  /* 0x0011bc0301007387 */ /* 0x0001e80000100800 */
[----:B0-----:R-:W4:Y:S01]  /*605e0*/  LDL.LU R3, [R1+0xb84] ;  /* 0x000b840001037983 */ /* 0x001f220000300800 */
[----:B---3--:R-:W-:-:S05]  /*605f0*/  IMAD.WIDE R14, R0, 0x2, R14 ;  /* 0x00000002000e7825 */ /* 0x008fca00078e020e */
[----:B------:R0:W3:Y:S01]  /*60600*/  LDG.E.U16 R25, [R14.64] ;  /* 0x000000060e197981 */ /* 0x0000e2000c1e1500 */
[----:B------:R-:W-:-:S03]  /*60610*/  IMAD.WIDE R6, R0, 0x2, R28 ;  /* 0x0000000200067825 */ /* 0x000fc600078e021c */
[----:B------:R-:W1:Y:S04]  /*60620*/  S2R R27, SR_TID.X ;  /* 0x00000000001b7919 */ /* 0x000e680000002100 */
[----:B------:R-:W3:Y:S04]  /*60630*/  LDL.LU R29, [R1+0xb70] ;  /* 0x000b7000011d7983 */ /* 0x000ee80000300800 */
[----:B------:R0:W3:Y:S01]  /*60640*/  LDG.E.U16 R7, [R6.64] ;  /* 0x0000000606077981 */ /* 0x0000e2000c1e1500 */
[----:B------:R-:W-:-:S05]  /*60650*/  FFMA R24, R16, R24, R5 ;  /* 0x0000001810187223 */ /* 0x000fca0000000005 */
[----:B------:R0:W-:Y:S01]  /*60660*/  STL [R1+0x11c0], R24 ;  /* 0x0011c01801007387 */ /* 0x0001e20000100800 */
[----:B-1----:R-:W-:-:S03]  /*60670*/  LOP3.LUT R27, R27, 0x1c, RZ, 0xc0, !PT ;  /* 0x0000001c1b1b7812 */ /* 0x002fc600078ec0ff */
[----:B0-----:R-:W0:Y:S01]  /*60680*/  S2R R24, SR_TID.X ;  /* 0x0000000000187919 */ /* 0x001e220000002100 */
[----:B------:R-:W-:-:S05]  /*60690*/  LEA.HI R27, R27, 0x48, RZ, 0x1e ;  /* 0x000000481b1b7811 */ /* 0x000fca00078ff0ff */
[----:B------:R-:W-:-:S05]  /*606a0*/  IMAD.SHL.U32 R27, R27, 0x20, RZ ;  /* 0x000000201b1b7824 */ /* 0x000fca00078e00ff */
[----:B------:R1:W0:Y:S01]  /*606b0*/  LDS R20, [R27+0x40000] ;  /* 0x040000001b147984 */ /* 0x0002220000000800 */
[----:B------:R-:W-:-:S05]  /*606c0*/  FMUL R6, R16, R22 ;  /* 0x0000001610067220 */ /* 0x000fca0000400000 */
[----:B------:R-:W-:Y:S04]  /*606d0*/  STL [R1+0x540], R6 ;  /* 0x0005400601007387 */ /* 0x000fe80000100800 */
[----:B------:R-:W3:Y:S01]  /*606e0*/  LDL.LU R28, [R1+0xb74] ;  /* 0x000b7400011c7983 */ /* 0x000ee20000300800 */
[----:B------:R-:W-:-:S05]  /*606f0*/  FMUL R5, R16, R21 ;  /* 0x0000001510057220 */ /* 0x000fca0000400000 */
[----:B------:R2:W-:Y:S04]  /*60700*/  STL [R1+0x544], R5 ;  /* 0x0005440501007387 */ /* 0x0005e80000100800 */
[----:B-1----:R-:W3:Y:S04]  /*60710*/  LDL.LU R27, [R1+0xb60] ;  /* 0x000b6000011b7983 */ /* 0x002ee80000300800 */
[----:B------:R-:W3:Y:S04]  /*60720*/  LDL.LU R26, [R1+0xb64] ;  /* 0x000b6400011a7983 */ /* 0x000ee80000300800 */
[----:B------:R-:W3:Y:S04]  /*60730*/  LDL.LU R15, [R1+0xb50] ;  /* 0x000b5000010f7983 */ /* 0x000ee80000300800 */
[----:B------:R-:W3:Y:S01]  /*60740*/  LDL.LU R14, [R1+0xb54] ;  /* 0x000b5400010e7983 */ /* 0x000ee20000300800 */
[----:B--2---:R-:W-:Y:S01]  /*60750*/  FMUL R5, R16, R13 ;  /* 0x0000000d10057220 */ /* 0x004fe20000400000 */
[----:B0-----:R-:W-:-:S04]  /*60760*/  LOP3.LUT R13, R24, 0x1c, RZ, 0xc0, !PT ;  /* 0x0000001c180d7812 */ /* 0x001fc800078ec0ff */
[----:B------:R-:W-:Y:S01]  /*60770*/  STL [R1+0x530], R5 ;  /* 0x0005300501007387 */ /* 0x000fe20000100800 */
[----:B----4-:R-:W-:-:S03]  /*60780*/  FMUL R3, R16, R3 ;  /* 0x0000000310037220 */ /* 0x010fc60000400000 */
[----:B---3--:R0:W-:Y:S04]  /*60790*/  STL [R1+0x9c4], R25 ;  /* 0x0009c41901007387 */ /* 0x0081e80000100800 */
[----:B0-----:R-:W2:Y:S04]  /*607a0*/  LDL.LU R25, [R1+0xb40] ;  /* 0x000b400001197983 */ /* 0x001ea80000300800 */
[----:B------:R-:W-:Y:S04]  /*607b0*/  STL [R1+0x534], R3 ;  /* 0x0005340301007387 */ /* 0x000fe80000100800 */
[----:B------:R-:W3:Y:S04]  /*607c0*/  LDL.LU R24, [R1+0xb44] ;  /* 0x000b440001187983 */ /* 0x000ee80000300800 */
[----:B------:R-:W4:Y:S04]  /*607d0*/  LDL.LU R22, [R1+0xb30] ;  /* 0x000b300001167983 */ /* 0x000f280000300800 */
[----:B------:R-:W4:Y:S04]  /*607e0*/  LDL.LU R21, [R1+0xb34] ;  /* 0x000b340001157983 */ /* 0x000f280000300800 */
[----:B------:R0:W-:Y:S04]  /*607f0*/  STL [R1+0x9b4], R7 ;  /* 0x0009b40701007387 */ /* 0x0001e80000100800 */
[----:B0-----:R-:W4:Y:S04]  /*60800*/  LDL.LU R7, [R1+0xb20] ;  /* 0x000b200001077983 */ /* 0x001f280000300800 */
[----:B------:R-:W4:Y:S01]  /*60810*/  LDL.LU R6, [R1+0xb24] ;  /* 0x000b240001067983 */ /* 0x000f220000300800 */
[----:B------:R-:W-:-:S04]  /*60820*/  LEA.HI R13, R13, 0x50, RZ, 0x1e ;  /* 0x000000500d0d7811 */ /* 0x000fc800078ff0ff */
[----:B------:R-:W-:-:S05]  /*60830*/  SHF.L.U32 R13, R13, 0x5, RZ ;  /* 0x000000050d0d7819 */ /* 0x000fca00000006ff */
[----:B------:R0:W1:Y:S04]  /*60840*/  LDS R5, [R13+0x40000] ;  /* 0x040000000d057984 */ /* 0x0000680000000800 */
[----:B0-----:R-:W4:Y:S04]  /*60850*/  LDL.LU R13, [R1+0xb98] ;  /* 0x000b9800010d7983 */ /* 0x001f280000300800 */
[----:B------:R-:W4:Y:S01]  /*60860*/  LDL.LU R3, [R1+0xb9c] ;  /* 0x000b9c0001037983 */ /* 0x000f220000300800 */
[C---:B------:R-:W-:Y:S02]  /*60870*/  FMUL R29, R16.reuse, R29 ;  /* 0x0000001d101d7220 */ /* 0x040fe40000400000 */
[----:B------:R-:W-:-:S03]  /*60880*/  FMUL R28, R16, R28 ;  /* 0x0000001c101c7220 */ /* 0x000fc60000400000 */
[----:B------:R0:W-:Y:S04]  /*60890*/  STL [R1+0x520], R29 ;  /* 0x0005201d01007387 */ /* 0x0001e80000100800 */
[----:B------:R0:W-:Y:S02]  /*608a0*/  STL [R1+0x524], R28 ;  /* 0x0005241c01007387 */ /* 0x0001e40000100800 */
[C---:B0-----:R-:W-:Y:S02]  /*608b0*/  FMUL R29, R16.reuse, R27 ;  /* 0x0000001b101d7220 */ /* 0x041fe40000400000 */
[C---:B------:R-:W-:Y:S02]  /*608c0*/  FMUL R27, R16.reuse, R15 ;  /* 0x0000000f101b7220 */ /* 0x040fe40000400000 */
[C---:B------:R-:W-:Y:S01]  /*608d0*/  FMUL R28, R16.reuse, R26 ;  /* 0x0000001a101c7220 */ /* 0x040fe20000400000 */
[----:B------:R-:W-:Y:S01]  /*608e0*/  STL [R1+0x510], R29 ;  /* 0x0005101d01007387 */ /* 0x000fe20000100800 */
[----:B------:R-:W-:-:S03]  /*608f0*/  FMUL R26, R16, R14 ;  /* 0x0000000e101a7220 */ /* 0x000fc60000400000 */
[----:B------:R-:W-:Y:S04]  /*60900*/  STL [R1+0x514], R28 ;  /* 0x0005141c01007387 */ /* 0x000fe80000100800 */
[----:B------:R-:W4:Y:S04]  /*60910*/  LDL.LU R15, [R1+0xb88] ;  /* 0x000b8800010f7983 */ /* 0x000f280000300800 */
[----:B------:R-:W-:Y:S04]  /*60920*/  STL [R1+0x500], R27 ;  /* 0x0005001b01007387 */ /* 0x000fe80000100800 */
[----:B------:R-:W4:Y:S04]  /*60930*/  LDL.LU R14, [R1+0xb8c] ;  /* 0x000b8c00010e7983 */ /* 0x000f280000300800 */
[----:B------:R2:W-:Y:S02]  /*60940*/  STL [R1+0x504], R26 ;  /* 0x0005041a01007387 */ /* 0x0005e40000100800 */
[----:B--2---:R-:W-:-:S02]  /*60950*/  FMUL R26, R16, R25 ;  /* 0x00000019101a7220 */ /* 0x004fc40000400000 */
[----:B---3--:R-:W-:-:S03]  /*60960*/  FMUL R25, R16, R24 ;  /* 0x0000001810197220 */ /* 0x008fc60000400000 */
[----:B------:R-:W-:Y:S01]  /*60970*/  STL [R1+0x590], R26 ;  /* 0x0005901a01007387 */ /* 0x000fe20000100800 */
[----:B----4-:R-:W-:-:S03]  /*60980*/  FMUL R24, R16, R22 ;  /* 0x0000001610187220 */ /* 0x010fc60000400000 */
[----:B------:R-:W-:Y:S01]  /*60990*/  STL [R1+0x594], R25 ;  /* 0x0005941901007387 */ /* 0x000fe20000100800 */
[----:B------:R-:W-:-:S03]  /*609a0*/  FMUL R22, R16, R21 ;  /* 0x0000001510167220 */ /* 0x000fc60000400000 */
[----:B------:R0:W-:Y:S04]  /*609b0*/  STL [R1+0x5c0], R24 ;  /* 0x0005c01801007387 */ /* 0x0001e80000100800 */
[----:B------:R-:W-:Y:S01]  /*609c0*/  STL [R1+0x5c4], R22 ;  /* 0x0005c41601007387 */ /* 0x000fe20000100800 */
[----:B------:R-:W-:-:S03]  /*609d0*/  FMUL R21, R16, R7 ;  /* 0x0000000710157220 */ /* 0x000fc60000400000 */
[----:B------:R-:W2:Y:S01]  /*609e0*/  LDL.LU R7, [R1+0xb78] ;  /* 0x000b780001077983 */ /* 0x000ea20000300800 */
[----:B------:R-:W-:-:S03]  /*609f0*/  FMUL R16, R16, R6 ;  /* 0x0000000610107220 */ /* 0x000fc60000400000 */
[----:B------:R-:W-:Y:S04]  /*60a00*/  STL [R1+0x5b0], R21 ;  /* 0x0005b01501007387 */ /* 0x000fe80000100800 */
[----:B------:R-:W3:Y:S04]  /*60a10*/  LDL.LU R6, [R1+0xb7c] ;  /* 0x000b7c0001067983 */ /* 0x000ee80000300800 */
[----:B------:R-:W-:Y:S04]  /*60a20*/  STL [R1+0x5b4], R16 ;  /* 0x0005b41001007387 */ /* 0x000fe80000100800 */
[----:B0-----:R-:W4:Y:S01]  /*60a30*/  LDL.LU R24, [R1+0xb68] ;  /* 0x000b680001187983 */ /* 0x001f220000300800 */
[----:B------:R-:W-:-:S02]  /*60a40*/  FMUL R13, R8, R13 ;  /* 0x0000000d080d7220 */ /* 0x000fc40000400000 */
[----:B------:R-:W-:-:S03]  /*60a50*/  FMUL R3, R8, R3 ;  /* 0x0000000308037220 */ /* 0x000fc60000400000 */
[----:B------:R0:W-:Y:S04]  /*60a60*/  STL [R1+0x548], R13 ;  /* 0x0005480d01007387 */ /* 0x0001e80000100800 */
[----:B0-----:R-:W4:Y:S04]  /*60a70*/  LDL.LU R13, [R1+0xb6c] ;  /* 0x000b6c00010d7983 */ /* 0x001f280000300800 */
[----:B------:R0:W-:Y:S04]  /*60a80*/  STL [R1+0x54c], R3 ;  /* 0x00054c0301007387 */ /* 0x0001e80000100800 */
[----:B------:R-:W4:Y:S04]  /*60a90*/  LDL.LU R21, [R1+0xb58] ;  /* 0x000b580001157983 */ /* 0x000f280000300800 */
[----:B------:R-:W4:Y:S04]  /*60aa0*/  LDL.LU R27, [R1+0xb5c] ;  /* 0x000b5c00011b7983 */ /* 0x000f280000300800 */
[----:B------:R-:W4:Y:S04]  /*60ab0*/  LDL.LU R25, [R1+0xb48] ;  /* 0x000b480001197983 */ /* 0x000f280000300800 */
[----:B0-----:R-:W4:Y:S01]  /*60ac0*/  LDL.LU R3, [R1+0xb4c] ;  /* 0x000b4c0001037983 */ /* 0x001f220000300800 */
[----:B------:R-:W-:-:S03]  /*60ad0*/  FMUL R15, R8, R15 ;  /* 0x0000000f080f7220 */ /* 0x000fc60000400000 */
[----:B------:R-:W4:Y:S01]  /*60ae0*/  LDL.LU R22, [R1+0xb38] ;  /* 0x000b380001167983 */ /* 0x000f220000300800 */
[----:B------:R-:W-:-:S03]  /*60af0*/  FMUL R14, R8, R14 ;  /* 0x0000000e080e7220 */ /* 0x000fc60000400000 */
[----:B------:R2:W-:Y:S04]  /*60b00*/  STL [R1+0x538], R15 ;  /* 0x0005380f01007387 */ /* 0x0005e80000100800 */
[----:B------:R-:W4:Y:S04]  /*60b10*/  LDL.LU R16, [R1+0xb3c] ;  /* 0x000b3c0001107983 */ /* 0x000f280000300800 */
[----:B------:R-:W-:Y:S04]  /*60b20*/  STL [R1+0x53c], R14 ;  /* 0x00053c0e01007387 */ /* 0x000fe80000100800 */
[----:B------:R-:W4:Y:S04]  /*60b30*/  LDL.LU R28, [R1+0xb28] ;  /* 0x000b2800011c7983 */ /* 0x000f280000300800 */
[----:B------:R-:W4:Y:S04]  /*60b40*/  LDL.LU R29, [R1+0xb2c] ;  /* 0x000b2c00011d7983 */ /* 0x000f280000300800 */
[----:B------:R-:W4:Y:S01]  /*60b50*/  LDL.LU R26, [R1+0x11c4] ;  /* 0x0011c400011a7983 */ /* 0x000f220000300800 */
[----:B--2---:R-:W-:-:S05]  /*60b60*/  FMUL R15, R8, R7 ;  /* 0x00000007080f7220 */ /* 0x004fca0000400000 */
[----:B------:R0:W-:Y:S01]  /*60b70*/  STL [R1+0x528], R15 ;  /* 0x0005280f01007387 */ /* 0x0001e20000100800 */
[----:B---3--:R-:W-:-:S03]  /*60b80*/  FMUL R7, R8, R6 ;  /* 0x0000000608077220 */ /* 0x008fc60000400000 */
[----:B0-----:R-:W2:Y:S04]  /*60b90*/  LDL.64 R14, [R1+0x1678] ;  /* 0x00167800010e7983 */ /* 0x001ea80000100a00 */
[----:B------:R0:W-:Y:S04]  /*60ba0*/  STL [R1+0x52c], R7 ;  /* 0x00052c0701007387 */ /* 0x0001e80000100800 */
[----:B0-----:R-:W3:Y:S01]  /*60bb0*/  LDL.64 R6, [R1+0x1670] ;  /* 0x0016700001067983 */ /* 0x001ee20000100a00 */
[C---:B----4-:R-:W-:Y:S02]  /*60bc0*/  FMUL R24, R8.reuse, R24 ;  /* 0x0000001808187220 */ /* 0x050fe40000400000 */
[----:B------:R-:W-:-:S03]  /*60bd0*/  FMUL R13, R8, R13 ;  /* 0x0000000d080d7220 */ /* 0x000fc60000400000 */
[----:B------:R0:W-:Y:S01]  /*60be0*/  STL [R1+0x518], R24 ;  /* 0x0005181801007387 */ /* 0x0001e20000100800 */
[----:B------:R-:W-:-:S03]  /*60bf0*/  FMUL R21, R8, R21 ;  /* 0x0000001508157220 */ /* 0x000fc60000400000 */
[----:B0-----:R-:W4:Y:S01]  /*60c00*/  LDL.LU R24, [R1+0x3aac] ;  /* 0x003aac0001187983 */ /* 0x001f220000300800 */
[----:B------:R-:W-:-:S03]  /*60c10*/  FMUL R27, R8, R27 ;  /* 0x0000001b081b7220 */ /* 0x000fc60000400000 */
[----:B------:R0:W-:Y:S01]  /*60c20*/  STL [R1+0x51c], R13 ;  /* 0x00051c0d01007387 */ /* 0x0001e20000100800 */
[C---:B------:R-:W-:Y:S02]  /*60c30*/  FMUL R25, R8.reuse, R25 ;  /* 0x0000001908197220 */ /* 0x040fe40000400000 */
[C---:B------:R-:W-:Y:S01]  /*60c40*/  FMUL R3, R8.reuse, R3 ;  /* 0x0000000308037220 */ /* 0x040fe20000400000 */
[----:B0-----:R-:W4:Y:S04]  /*60c50*/  LDL.LU R13, [R1+0x3aa8] ;  /* 0x003aa800010d7983 */ /* 0x001f280000300800 */
[----:B------:R0:W-:Y:S04]  /*60c60*/  STL [R1+0x508], R21 ;  /* 0x0005081501007387 */ /* 0x0001e80000100800 */
[----:B0-----:R-:W4:Y:S04]  /*60c70*/  LDL.LU R21, [R1+0x3aa4] ;  /* 0x003aa40001157983 */ /* 0x001f280000300800 */
[----:B------:R0:W-:Y:S04]  /*60c80*/  STL [R1+0x50c], R27 ;  /* 0x00050c1b01007387 */ /* 0x0001e80000100800 */
[----:B0-----:R-:W4:Y:S04]  /*60c90*/  LDL.LU R27, [R1+0x3aa0] ;  /* 0x003aa000011b7983 */ /* 0x001f280000300800 */
[----:B------:R0:W-:Y:S04]  /*60ca0*/  STL [R1+0x598], R25 ;  /* 0x0005981901007387 */ /* 0x0001e80000100800 */
[----:B0-----:R-:W1:Y:S04]  /*60cb0*/  LDL.LU R25, [R1+0x11c8] ;  /* 0x0011c80001197983 */ /* 0x001e680000300800 */
[----:B------:R0:W-:Y:S04]  /*60cc0*/  STL [R1+0x59c], R3 ;  /* 0x00059c0301007387 */ /* 0x0001e80000100800 */
[----:B0-----:R-:W0:Y:S01]  /*60cd0*/  S2R R3, SR_TID.X ;  /* 0x0000000000037919 */ /* 0x001e220000002100 */
[----:B------:R-:W-:-:S02]  /*60ce0*/  FMUL R22, R8, R22 ;  /* 0x0000001608167220 */ /* 0x000fc40000400000 */
[C---:B------:R-:W-:Y:S02]  /*60cf0*/  FMUL R16, R8.reuse, R16 ;  /* 0x0000001008107220 */ /* 0x040fe40000400000 */
[C---:B------:R-:W-:Y:S01]  /*60d00*/  FMUL R28, R8.reuse, R28 ;  /* 0x0000001c081c7220 */ /* 0x040fe20000400000 */
[----:B------:R0:W-:Y:S01]  /*60d10*/  STL [R1+0x5c8], R22 ;  /* 0x0005c81601007387 */ /* 0x0001e20000100800 */
[C---:B------:R-:W-:Y:S02]  /*60d20*/  FMUL R29, R8.reuse, R29 ;  /* 0x0000001d081d7220 */ /* 0x040fe40000400000 */
[----:B------:R-:W-:Y:S01]  /*60d30*/  FFMA R26, R8, R26, R20 ;  /* 0x0000001a081a7223 */ /* 0x000fe20000000014 */
[----:B0-----:R-:W4:Y:S04]  /*60d40*/  LDL.LU R22, [R1+0x3a9c] ;  /* 0x003a9c0001167983 */ /* 0x001f280000300800 */
[----:B------:R0:W-:Y:S01]  /*60d50*/  STL [R1+0x5cc], R16 ;  /* 0x0005cc1001007387 */ /* 0x0001e20000100800 */
[----:B------:R-:W-:-:S03]  /*60d60*/  LOP3.LUT R3, R3, 0x1c, RZ, 0xc0, !PT ;  /* 0x0000001c03037812 */ /* 0x000fc600078ec0ff */
[----:B0-----:R-:W4:Y:S04]  /*60d70*/  LDL.LU R16, [R1+0xc14] ;  /* 0x000c140001107983 */ /* 0x001f280000300800 */
[----:B------:R0:W-:Y:S04]  /*60d80*/  STL [R1+0x5b8], R28 ;  /* 0x0005b81c01007387 */ /* 0x0001e80000100800 */
[----:B0-----:R-:W4:Y:S04]  /*60d90*/  LDL.LU R28, [R1+0x3a98] ;  /* 0x003a9800011c7983 */ /* 0x001f280000300800 */
[----:B------:R0:W-:Y:S04]  /*60da0*/  STL [R1+0x5bc], R29 ;  /* 0x0005bc1d01007387 */ /* 0x0001e80000100800 */
[----:B------:R-:W-:Y:S01]  /*60db0*/  STL [R1+0x11c4], R26 ;  /* 0x0011c41a01007387 */ /* 0x000fe20000100800 */
[----:B0-----:R-:W-:-:S03]  /*60dc0*/  LEA.HI R29, R3, 0x58, RZ, 0x1e ;  /* 0x00000058031d7811 */ /* 0x001fc600078ff0ff */
[----:B------:R-:W4:Y:S01]  /*60dd0*/  LDL.LU R3, [R1+0xc04] ;  /* 0x000c040001037983 */ /* 0x000f220000300800 */
[----:B------:R-:W-:-:S05]  /*60de0*/  SHF.L.U32 R29, R29, 0x5, RZ ;  /* 0x000000051d1d7819 */ /* 0x000fca00000006ff */
[----:B------:R0:W0:Y:S01]  /*60df0*/  LDS R8, [R29+0x40000] ;  /* 0x040000001d087984 */ /* 0x0000220000000800 */
[----:B--2---:R-:W-:-:S05]  /*60e00*/  IMAD.WIDE R14, R0, 0x2, R14 ;  /* 0x00000002000e7825 */ /* 0x004fca00078e020e */
[----:B------:R2:W4:Y:S01]  /*60e10*/  LDG.E.U16 R20, [R14.64] ;  /* 0x000000060e147981 */ /* 0x000522000c1e1500 */
[----:B---3--:R-:W-:-:S03]  /*60e20*/  IMAD.WIDE R6, R0, 0x2, R6 ;  /* 0x0000000200067825 */ /* 0x008fc600078e0206 */
[----:B--2---:R-:W2:Y:S04]  /*60e30*/  LDL.LU R14, [R1+0xc10] ;  /* 0x000c1000010e7983 */ /* 0x004ea80000300800 */
[----:B------:R-:W3:Y:S04]  /*60e40*/  LDL.LU R15, [R1+0xbf0] ;  /* 0x000bf000010f7983 */ /* 0x000ee80000300800 */
[----:B------:R0:W2:Y:S04]  /*60e50*/  LDG.E.U16 R6, [R6.64] ;  /* 0x0000000606067981 */ /* 0x0000a8000c1e1500 */
[----:B0-----:R-:W3:Y:S04]  /*60e60*/  LDL.LU R29, [R1+0xbf4] ;  /* 0x000bf400011d7983 */ /* 0x001ee80000300800 */
[----:B------:R-:W3:Y:S04]  /*60e70*/  LDL.LU R7, [R1+0xc00] ;  /* 0x000c000001077983 */ /* 0x000ee80000300800 */
[----:B------:R-:W0:Y:S01]  /*60e80*/  S2R R26, SR_TID.X ;  /* 0x00000000001a7919 */ /* 0x000e220000002100 */
[----:B-1----:R-:W-:-:S05]  /*60e90*/  FFMA R25, R17, R25, R5 ;  /* 0x0000001911197223 */ /* 0x002fca0000000005 */
[----:B------:R1:W-:Y:S04]  /*60ea0*/  STL [R1+0x11c8], R25 ;  /* 0x0011c81901007387 */ /* 0x0003e80000100800 */
[----:B-1----:R-:W3:Y:S01]  /*60eb0*/  LDL.LU R25, [R1+0xbe0] ;  /* 0x000be00001197983 */ /* 0x002ee20000300800 */
[----:B----4-:R-:W-:-:S03]  /*60ec0*/  FMUL R5, R17, R16 ;  /* 0x0000001011057220 */ /* 0x010fc60000400000 */
[----:B------:R1:W-:Y:S04]  /*60ed0*/  STL [R1+0x9a4], R20 ;  /* 0x0009a41401007387 */ /* 0x0003e80000100800 */
[----:B-1----:R-:W4:Y:S04]  /*60ee0*/  LDL.LU R20, [R1+0xbe4] ;  /* 0x000be40001147983 */ /* 0x002f280000300800 */
[----:B--2---:R1:W-:Y:S02]  /*60ef0*/  STL [R1+0x99c], R6 ;  /* 0x00099c0601007387 */ /* 0x0043e40000100800 */
[----:B-1----:R-:W-:Y:S01]  /*60f00*/  FMUL R6, R17, R14 ;  /* 0x0000000e11067220 */ /* 0x002fe20000400000 */
[----:B0-----:R-:W-:-:S04]  /*60f10*/  LOP3.LUT R14, R26, 0x1c, RZ, 0xc0, !PT ;  /* 0x0000001c1a0e7812 */ /* 0x001fc800078ec0ff */
[----:B------:R-:W-:Y:S04]  /*60f20*/  STL [R1+0x4f0], R6 ;  /* 0x0004f00601007387 */ /* 0x000fe80000100800 */
[----:B------:R-:W2:Y:S04]  /*60f30*/  LDL.LU R26, [R1+0xbd0] ;  /* 0x000bd000011a7983 */ /* 0x000ea80000300800 */
[----:B------:R3:W-:Y:S04]  /*60f40*/  STL [R1+0x4f4], R5 ;  /* 0x0004f40501007387 */ /* 0x0007e80000100800 */
[----:B------:R-:W2:Y:S01]  /*60f50*/  LDL.LU R16, [R1+0xbd4] ;  /* 0x000bd40001107983 */ /* 0x000ea20000300800 */
[----:B---3--:R-:W-:Y:S01]  /*60f60*/  FMUL R5, R17, R7 ;  /* 0x0000000711057220 */ /* 0x008fe20000400000 */
[----:B------:R-:W-:-:S04]  /*60f70*/  LEA.HI R7, R14, 0x60, RZ, 0x1e ;  /* 0x000000600e077811 */ /* 0x000fc800078ff0ff */
[----:B------:R0:W-:Y:S01]  /*60f80*/  STL [R1+0x4e0], R5 ;  /* 0x0004e00501007387 */ /* 0x0001e20000100800 */
[----:B------:R-:W-:-:S03]  /*60f90*/  IMAD.SHL.U32 R7, R7, 0x20, RZ ;  /* 0x0000002007077824 */ /* 0x000fc600078e00ff */
[----:B------:R-:W3:Y:S01]  /*60fa0*/  LDL.LU R14, [R1+0xbc0] ;  /* 0x000bc000010e7983 */ /* 0x000ee20000300800 */
[----:B0-----:R-:W-:-:S03]  /*60fb0*/  FMUL R5, R17, R3 ;  /* 0x0000000311057220 */ /* 0x001fc60000400000 */
[----:B------:R-:W3:Y:S04]  /*60fc0*/  LDL.LU R3, [R1+0xbc4] ;  /* 0x000bc40001037983 */ /* 0x000ee80000300800 */
[----:B------:R-:W-:Y:S04]  /*60fd0*/  STL [R1+0x4e4], R5 ;  /* 0x0004e40501007387 */ /* 0x000fe80000100800 */
[----:B------:R0:W1:Y:S04]  /*60fe0*/  LDS R5, [R7+0x40000] ;  /* 0x0400000007057984 */ /* 0x0000680000000800 */
[----:B0-----:R-:W3:Y:S01]  /*60ff0*/  LDL.LU R7, [R1+0xbb0] ;  /* 0x000bb00001077983 */ /* 0x001ee20000300800 */
[----:B------:R-:W-:-:S03]  /*61000*/  FMUL R15, R17, R15 ;  /* 0x0000000f110f7220 */ /* 0x000fc60000400000 */
[----:B------:R-:W3:Y:S04]  /*61010*/  LDL.LU R6, [R1+0xbb4] ;  /* 0x000bb40001067983 */ /* 0x000ee80000300800 */
[----:B------:R0:W-:Y:S01]  /*61020*/  STL [R1+0x4d0], R15 ;  /* 0x0004d00f01007387 */ /* 0x0001e20000100800 */
[C---:B------:R-:W-:Y:S02]  /*61030*/  FMUL R25, R17.reuse, R25 ;  /* 0x0000001911197220 */ /* 0x040fe40000400000 */
[C---:B0-----:R-:W-:Y:S02]  /*61040*/  FMUL R15, R17.reuse, R29 ;  /* 0x0000001d110f7220 */ /* 0x041fe40000400000 */
[----:B------:R-:W3:Y:S04]  /*61050*/  LDL.LU R29, [R1+0xba0] ;  /* 0x000ba000011d7983 */ /* 0x000ee80000300800 */
[----:B------:R0:W-:Y:S04]  /*61060*/  STL [R1+0x4d4], R15 ;  /* 0x0004d40f01007387 */ /* 0x0001e80000100800 */
[----:B0-----:R-:W3:Y:S04]  /*61070*/  LDL.LU R15, [R1+0xba4] ;  /* 0x000ba400010f7983 */ /* 0x001ee80000300800 */
[----:B------:R0:W-:Y:S04]  /*61080*/  STL [R1+0x4c0], R25 ;  /* 0x0004c01901007387 */ /* 0x0001e80000100800 */
[----:B0-----:R-:W3:Y:S01]  /*61090*/  LDL.LU R25, [R1+0xc18] ;  /* 0x000c180001197983 */ /* 0x001ee20000300800 */
[----:B----4-:R-:W-:-:S05]  /*610a0*/  FMUL R20, R17, R20 ;  /* 0x0000001411147220 */ /* 0x010fca0000400000 */
[----:B------:R0:W-:Y:S04]  /*610b0*/  STL [R1+0x4c4], R20 ;  /* 0x0004c41401007387 */ /* 0x0001e80000100800 */
[----:B0-----:R-:W4:Y:S01]  /*610c0*/  LDL.LU R20, [R1+0xc1c] ;  /* 0x000c1c0001147983 */ /* 0x001f220000300800 */
[----:B--2---:R-:W-:-:S05]  /*610d0*/  FMUL R26, R17, R26 ;  /* 0x0000001a111a7220 */ /* 0x004fca0000400000 */
[----:B------:R0:W-:Y:S01]  /*610e0*/  STL [R1+0x4b0], R26 ;  /* 0x0004b01a01007387 */ /* 0x0001e20000100800 */
[----:B------:R-:W-:-:S03]  /*610f0*/  FMUL R16, R17, R16 ;  /* 0x0000001011107220 */ /* 0x000fc60000400000 */
[----:B0-----:R-:W2:Y:S04]  /*61100*/  LDL.LU R26, [R1+0xc08] ;  /* 0x000c0800011a7983 */ /* 0x001ea80000300800 */
[----:B------:R0:W-:Y:S01]  /*61110*/  STL [R1+0x4b4], R16 ;  /* 0x0004b41001007387 */ /* 0x0001e20000100800 */
[----:B---3--:R-:W-:-:S03]  /*61120*/  FMUL R14, R17, R14 ;  /* 0x0000000e110e7220 */ /* 0x008fc60000400000 */
[----:B0-----:R-:W3:Y:S01]  /*61130*/  LDL.LU R16, [R1+0xc0c] ;  /* 0x000c0c0001107983 */ /* 0x001ee20000300800 */
[----:B------:R-:W-:-:S03]  /*61140*/  FMUL R3, R17, R3 ;  /* 0x0000000311037220 */ /* 0x000fc60000400000 */
[----:B------:R0:W-:Y:S04]  /*61150*/  STL [R1+0x4a0], R14 ;  /* 0x0004a00e01007387 */ /* 0x0001e80000100800 */
[----:B0-----:R-:W3:Y:S04]  /*61160*/  LDL.LU R14, [R1+0xbf8] ;  /* 0x000bf800010e7983 */ /* 0x001ee80000300800 */
[----:B------:R0:W-:Y:S01]  /*61170*/  STL [R1+0x4a4], R3 ;  /* 0x0004a40301007387 */ /* 0x0001e20000100800 */
[----:B------:R-:W-:-:S03]  /*61180*/  FMUL R7, R17, R7 ;  /* 0x0000000711077220 */ /* 0x000fc60000400000 */
[----:B0-----:R-:W3:Y:S04]  /*61190*/  LDL.LU R3, [R1+0xbfc] ;  /* 0x000bfc0001037983 */ /* 0x001ee80000300800 */
[----:B------:R0:W-:Y:S04]  /*611a0*/  STL [R1+0x490], R7 ;  /* 0x0004900701007387 */ /* 0x0001e80000100800 */
[----:B0-----:R-:W3:Y:S01]  /*611b0*/  LDL.LU R7, [R1+0xbe8] ;  /* 0x000be80001077983 */ /* 0x001ee20000300800 */
[C---:B------:R-:W-:Y:S02]  /*611c0*/  FMUL R6, R17.reuse, R6 ;  /* 0x0000000611067220 */ /* 0x040fe40000400000 */
[----:B------:R-:W-:-:S03]  /*611d0*/  FMUL R29, R17, R29 ;  /* 0x0000001d111d7220 */ /* 0x000fc60000400000 */
[----:B------:R0:W-:Y:S01]  /*611e0*/  STL [R1+0x494], R6 ;  /* 0x0004940601007387 */ /* 0x0001e20000100800 */
[----:B------:R-:W-:-:S03]  /*611f0*/  FMUL R17, R17, R15 ;  /* 0x0000000f11117220 */ /* 0x000fc60000400000 */
[----:B0-----:R-:W3:Y:S04]  /*61200*/  LDL.LU R6, [R1+0xbec] ;  /* 0x000bec0001067983 */ /* 0x001ee80000300800 */
[----:B------:R0:W-:Y:S01]  /*61210*/  STL [R1+0x480], R29 ;  /* 0x0004801d01007387 */ /* 0x0001e20000100800 */
[----:B------:R-:W-:-:S03]  /*61220*/  FMUL R25, R9, R25 ;  /* 0x0000001909197220 */ /* 0x000fc60000400000 */
[----:B0-----:R-:W3:Y:S04]  /*61230*/  LDL.LU R29, [R1+0xbd8] ;  /* 0x000bd800011d7983 */ /* 0x001ee80000300800 */
[----:B------:R-:W3:Y:S04]  /*61240*/  LDL.LU R15, [R1+0xbdc] ;  /* 0x000bdc00010f7983 */ /* 0x000ee80000300800 */
[----:B------:R-:W-:Y:S04]  /*61250*/  STL [R1+0x484], R17 ;  /* 0x0004841101007387 */ /* 0x000fe80000100800 */
[----:B------:R0:W-:Y:S04]  /*61260*/  STL [R1+0x4f8], R25 ;  /* 0x0004f81901007387 */ /* 0x0001e80000100800 */
[----:B0-----:R-:W3:Y:S01]  /*61270*/  LDL.LU R25, [R1+0xbc8] ;  /* 0x000bc80001197983 */ /* 0x001ee20000300800 */
[----:B----4-:R-:W-:-:S03]  /*61280*/  FMUL R17, R9, R20 ;  /* 0x0000001409117220 */ /* 0x010fc60000400000 */
[----:B------:R-:W4:Y:S04]  /*61290*/  LDL.LU R20, [R1+0xbcc] ;  /* 0x000bcc0001147983 */ /* 0x000f280000300800 */
[----:B------:R2:W-:Y:S02]  /*612a0*/  STL [R1+0x4fc], R17 ;  /* 0x0004fc1101007387 */ /* 0x0005e40000100800 */
[C---:B--2---:R-:W-:Y:S02]  /*612b0*/  FMUL R17, R9.reuse, R26 ;  /* 0x0000001a09117220 */ /* 0x044fe40000400000 */
[----:B------:R-:W2:Y:S04]  /*612c0*/  LDL.LU R26, [R1+0xbb8] ;  /* 0x000bb800011a7983 */ /* 0x000ea80000300800 */
[----:B------:R0:W-:Y:S01]  /*612d0*/  STL [R1+0x4e8], R17 ;  /* 0x0004e81101007387 */ /* 0x0001e20000100800 */
[----:B---3--:R-:W-:-:S03]  /*612e0*/  FMUL R16, R9, R16 ;  /* 0x0000001009107220 */ /* 0x008fc60000400000 */
[----:B0-----:R-:W3:Y:S04]  /*612f0*/  LDL.LU R17, [R1+0xbbc] ;  /* 0x000bbc0001117983 */ /* 0x001ee80000300800 */
[----:B------:R0:W-:Y:S02]  /*61300*/  STL [R1+0x4ec], R16 ;  /* 0x0004ec1001007387 */ /* 0x0001e40000100800 */
[----:B0-----:R-:W-:-:S05]  /*61310*/  FMUL R16, R9, R14 ;  /* 0x0000000e09107220 */ /* 0x001fca0000400000 */
[----:B------:R0:W-:Y:S01]  /*61320*/  STL [R1+0x4d8], R16 ;  /* 0x0004d81001007387 */ /* 0x0001e20000100800 */
[----:B------:R-:W-:-:S03]  /*61330*/  FMUL R14, R9, R3 ;  /* 0x00000003090e7220 */ /* 0x000fc60000400000 */
[----:B0-----:R-:W3:Y:S04]  /*61340*/  LDL.LU R16, [R1+0xba8] ;  /* 0x000ba80001107983 */ /* 0x001ee80000300800 */
[----:B------:R-:W3:Y:S04]  /*61350*/  LDL.LU R3, [R1+0xbac] ;  /* 0x000bac0001037983 */ /* 0x000ee80000300800 */
[----:B------:R0:W-:Y:S02]  /*61360*/  STL [R1+0x4dc], R14 ;  /* 0x0004dc0e01007387 */ /* 0x0001e40000100800 */
[----:B0-----:R-:W-:-:S05]  /*61370*/  FMUL R14, R9, R7 ;  /* 0x00000007090e7220 */ /* 0x001fca0000400000 */
[----:B------:R0:W-:Y:S04]  /*61380*/  STL [R1+0x4c8], R14 ;  /* 0x0004c80e01007387 */ /* 0x0001e80000100800 */
[----:B0-----:R-:W3:Y:S01]  /*61390*/  LDL.LU R14, [R1+0x11cc] ;  /* 0x0011cc00010e7983 */ /* 0x001ee20000300800 */
[C---:B------:R-:W-:Y:S02]  /*613a0*/  FMUL R7, R9.reuse, R6 ;  /* 0x0000000609077220 */ /* 0x040fe40000400000 */
[----:B------:R-:W-:-:S03]  /*613b0*/  FMUL R29, R9, R29 ;  /* 0x0000001d091d7220 */ /* 0x000fc60000400000 */
[----:B------:R0:W-:Y:S04]  /*613c0*/  STL [R1+0x4cc], R7 ;  /* 0x0004cc0701007387 */ /* 0x0001e80000100800 */
[----:B0-----:R-:W3:Y:S04]  /*613d0*/  LDL.64 R6, [R1+0x1660] ;  /* 0x0016600001067983 */ /* 0x001ee80000100a00 */
[----:B------:R0:W-:Y:S01]  /*613e0*/  STL [R1+0x4b8], R29 ;  /* 0x0004b81d01007387 */ /* 0x0001e20000100800 */
[C---:B------:R-:W-:Y:S02]  /*613f0*/  FMUL R25, R9.reuse, R25 ;  /* 0x0000001909197220 */ /* 0x040fe40000400000 */
[----:B0-----:R-:W-:-:S02]  /*61400*/  FMUL R29, R9, R15 ;  /* 0x0000000f091d7220 */ /* 0x001fc40000400000 */
[----:B------:R-:W1:Y:S04]  /*61410*/  LDL.LU R15, [R1+0x11d0] ;  /* 0x0011d000010f7983 */ /* 0x000e680000300800 */
[----:B------:R-:W-:Y:S04]  /*61420*/  STL [R1+0x4bc], R29 ;  /* 0x0004bc1d01007387 */ /* 0x000fe80000100800 */
[----:B------:R0:W-:Y:S04]  /*61430*/  STL [R1+0x4a8], R25 ;  /* 0x0004a81901007387 */ /* 0x0001e80000100800 */
[----:B0-----:R-:W3:Y:S01]  /*61440*/  LDL.LU R25, [R1+0xcc0] ;  /* 0x000cc00001197983 */ /* 0x001ee20000300800 */
[----:B----4-:R-:W-:-:S03]  /*61450*/  FMUL R29, R9, R20 ;  /* 0x00000014091d7220 */ /* 0x010fc60000400000 */
[----:B------:R-:W4:Y:S04]  /*61460*/  LDL.LU R20, [R1+0xcc4] ;  /* 0x000cc40001147983 */ /* 0x000f280000300800 */
[----:B------:R-:W-:Y:S01]  /*61470*/  STL [R1+0x4ac], R29 ;  /* 0x0004ac1d01007387 */ /* 0x000fe20000100800 */
[----:B--2---:R-:W-:-:S05]  /*61480*/  FMUL R26, R9, R26 ;  /* 0x0000001a091a7220 */ /* 0x004fca0000400000 */
[----:B------:R3:W-:Y:S02]  /*61490*/  STL [R1+0x498], R26 ;  /* 0x0004981a01007387 */ /* 0x0007e40000100800 */
[C---:B---3--:R-:W-:Y:S02]  /*614a0*/  FMUL R26, R9.reuse, R17 ;  /* 0x00000011091a7220 */ /* 0x048fe40000400000 */
[----:B------:R-:W2:Y:S04]  /*614b0*/  LDL.LU R17, [R1+0xcb0] ;  /* 0x000cb00001117983 */ /* 0x000ea80000300800 */
[----:B------:R0:W-:Y:S02]  /*614c0*/  STL [R1+0x49c], R26 ;  /* 0x00049c1a01007387 */ /* 0x0001e40000100800 */
[----:B0-----:R-:W-:-:S02]  /*614d0*/  FMUL R26, R9, R16 ;  /* 0x00000010091a7220 */ /* 0x001fc40000400000 */
[C---:B------:R-:W-:Y:S02]  /*614e0*/  FMUL R16, R9.reuse, R3 ;  /* 0x0000000309107220 */ /* 0x040fe40000400000 */
[----:B------:R-:W2:Y:S04]  /*614f0*/  LDL.LU R3, [R1+0xcb4] ;  /* 0x000cb40001037983 */ /* 0x000ea80000300800 */
[----:B------:R-:W-:Y:S04]  /*61500*/  STL [R1+0x488], R26 ;  /* 0x0004881a01007387 */ /* 0x000fe80000100800 */
[----:B------:R0:W-:Y:S01]  /*61510*/  STL [R1+0x48c], R16 ;  /* 0x00048c1001007387 */ /* 0x0001e20000100800 */
[----:B------:R-:W-:-:S03]  /*61520*/  FFMA R14, R9, R14, R8 ;  /* 0x0000000e090e7223 */ /* 0x000fc60000000008 */
[----:B------:R-:W2:Y:S01]  /*61530*/  LDL.64 R8, [R1+0x1668] ;  /* 0x0016680001087983 */ /* 0x000ea20000100a00 */
[----:B------:R-:W-:-:S06]  /*61540*/  IMAD.WIDE R6, R0, 0x2, R6 ;  /* 0x0000000200067825 */ /* 0x000fcc00078e0206 */
[----:B------:R1:W2:Y:S04]  /*61550*/  LDG.E.U16 R7, [R6.64] ;  /* 0x0000000606077981 */ /* 0x0002a8000c1e1500 */
[----:B------:R-:W-:Y:S04]  /*61560*/  STL [R1+0x11cc], R14 ;  /* 0x0011cc0e01007387 */ /* 0x000fe80000100800 */
[----:B0-----:R-:W2:Y:S04]  /*61570*/  LDL.LU R16, [R1+0xc70] ;  /* 0x000c700001107983 */ /* 0x001ea80000300800 */
[----:B------:R-:W0:Y:S01]  /*61580*/  S2R R29, SR_TID.X ;  /* 0x00000000001d7919 */ /* 0x000e220000002100 */
[----:B--2---:R-:W-:-:S05]  /*61590*/  IMAD.WIDE R8, R0, 0x2, R8 ;  /* 0x0000000200087825 */ /* 0x004fca00078e0208 */
[----:B------:R2:W3:Y:S01]  /*615a0*/  LDG.E.U16 R26, [R8.64] ;  /* 0x00000006081a7981 */ /* 0x0004e2000c1e1500 */
[----:B0-----:R-:W-:Y:S01]  /*615b0*/  LOP3.LUT R29, R29, 0x1c, RZ, 0xc0, !PT ;  /* 0x0000001c1d1d7812 */ /* 0x001fe200078ec0ff */
[C---:B-1----:R-:W-:Y:S02]  /*615c0*/  FFMA R15, R18.reuse, R15, R5 ;  /* 0x0000000f120f7223 */ /* 0x042fe40000000005 */
[C---:B------:R-:W-:Y:S01]  /*615d0*/  FMUL R6, R18.reuse, R25 ;  /* 0x0000001912067220 */ /* 0x040fe20000400000 */
[----:B------:R-:W-:Y:S01]  /*615e0*/  LEA.HI R29, R29, 0x68, RZ, 0x1e ;  /* 0x000000681d1d7811 */ /* 0x000fe200078ff0ff */
[----:B----4-:R-:W-:Y:S01]  /*615f0*/  FMUL R5, R18, R20 ;  /* 0x0000001412057220 */ /* 0x010fe20000400000 */
[----:B------:R0:W-:Y:S02]  /*61600*/  STL [R1+0x11d0], R15 ;  /* 0x0011d00f01007387 */ /* 0x0001e40000100800 */
[----:B------:R-:W-:-:S05]  /*61610*/  SHF.L.U32 R29, R29, 0x5, RZ ;  /* 0x000000051d1d7819 */ /* 0x000fca00000006ff */
[----:B------:R1:W4:Y:S04]  /*61620*/  LDS R14, [R29+0x40000] ;  /* 0x040000001d0e7984 */ /* 0x0003280000000800 */
[----:B0-----:R-:W4:Y:S04]  /*61630*/  LDL.LU R15, [R1+0xc74] ;  /* 0x000c7400010f7983 */ /* 0x001f280000300800 */
[----:B------:R-:W-:Y:S04]  /*61640*/  STL [R1+0x440], R6 ;  /* 0x0004400601007387 */ /* 0x000fe80000100800 */
[----:B--2---:R-:W2:Y:S04]  /*61650*/  LDL.LU R9, [R1+0xc60] ;  /* 0x000c600001097983 */ /* 0x004ea80000300800 */
[----:B------:R0:W-:Y:S01]  /*61660*/  STL [R1+0x444], R5 ;  /* 0x0004440501007387 */ /* 0x0001e20000100800 */
[----:B-1----:R-:W-:-:S03]  /*61670*/  LOP3.LUT R29, R4, 0x1c, RZ, 0xc0, !PT ;  /* 0x0000001c041d7812 */ /* 0x002fc600078ec0ff */
[----:B------:R-:W2:Y:S01]  /*61680*/  LDL.LU R4, [R1+0xc64] ;  /* 0x000c640001047983 */ /* 0x000ea20000300800 */
[----:B0-----:R-:W-:-:S05]  /*61690*/  FMUL R5, R18, R17 ;  /* 0x0000001112057220 */ /* 0x001fca0000400000 */
[----:B------:R0:W-:Y:S04]  /*616a0*/  STL [R1+0x430], R5 ;  /* 0x0004300501007387 */ /* 0x0001e80000100800 */
[----:B------:R-:W2:Y:S01]  /*616b0*/  LDL.LU R8, [R1+0xc50] ;  /* 0x000c500001087983 */ /* 0x000ea20000300800 */
[----:B0-----:R-:W-:-:S03]  /*616c0*/  FMUL R5, R18, R3 ;  /* 0x0000000312057220 */ /* 0x001fc60000400000 */
[----:B------:R-:W2:Y:S04]  /*616d0*/  LDL.LU R3, [R1+0xc54] ;  /* 0x000c540001037983 */ /* 0x000ea80000300800 */
[----:B------:R-:W-:Y:S01]  /*616e0*/  STL [R1+0x434], R5 ;  /* 0x0004340501007387 */ /* 0x000fe20000100800 */
[----:B------:R-:W-:-:S03]  /*616f0*/  FMUL R16, R18, R16 ;  /* 0x0000001012107220 */ /* 0x000fc60000400000 */
[----:B---3--:R0:W-:Y:S04]  /*61700*/  STL [R1+0x984], R26 ;  /* 0x0009841a01007387 */ /* 0x0081e80000100800 */
[----:B0-----:R-:W3:Y:S04]  /*61710*/  LDL.LU R26, [R1+0xc40] ;  /* 0x000c4000011a7983 */ /* 0x001ee80000300800 */
[----:B------:R-:W3:Y:S04]  /*61720*/  LDL.LU R25, [R1+0xc44] ;  /* 0x000c440001197983 */ /* 0x000ee80000300800 */
[----:B------:R-:W3:Y:S04]  /*61730*/  LDL.LU R20, [R1+0xc30] ;  /* 0x000c300001147983 */ /* 0x000ee80000300800 */
[----:B------:R-:W3:Y:S04]  /*61740*/  LDL.LU R17, [R1+0xc34] ;  /* 0x000c340001117983 */ /* 0x000ee80000300800 */
[----:B------:R0:W-:Y:S04]  /*61750*/  STL [R1+0x97c], R7 ;  /* 0x00097c0701007387 */ /* 0x0001e80000100800 */
[----:B0-----:R-:W3:Y:S04]  /*61760*/  LDL.LU R7, [R1+0xc20] ;  /* 0x000c200001077983 */ /* 0x001ee80000300800 */
[----:B------:R-:W3:Y:S04]  /*61770*/  LDL.LU R6, [R1+0xc24] ;  /* 0x000c240001067983 */ /* 0x000ee80000300800 */
[----:B------:R0:W-:Y:S04]  /*61780*/  STL [R1+0x420], R16 ;  /* 0x0004201001007387 */ /* 0x0001e80000100800 */
[----:B0-----:R-:W3:Y:S01]  /*61790*/  LDL.LU R16, [R1+0xcc8] ;  /* 0x000cc80001107983 */ /* 0x001ee20000300800 */
[----:B------:R-:W-:-:S04]  /*617a0*/  LEA.HI R29, R29, 0x70, RZ, 0x1e ;  /* 0x000000701d1d7811 */ /* 0x000fc800078ff0ff */
[----:B------:R-:W-:Y:S01]  /*617b0*/  SHF.L.U32 R29, R29, 0x5, RZ ;  /* 0x000000051d1d7819 */ /* 0x000fe200000006ff */
[----:B--2---:R-:W-:-:S04]  /*617c0*/  FMUL R9, R18, R9 ;  /* 0x0000000912097220 */ /* 0x004fc80000400000 */
[----:B------:R4:W0:Y:S02]  /*617d0*/  LDS R5, [R29+0x40000] ;  /* 0x040000001d057984 */ /* 0x0008240000000800 */
[C---:B----4-:R-:W-:Y:S02]  /*617e0*/  FMUL R29, R18.reuse, R15 ;  /* 0x0000000f121d7220 */ /* 0x050fe40000400000 */
[----:B------:R-:W2:Y:S04]  /*617f0*/  LDL.LU R15, [R1+0xccc] ;  /* 0x000ccc00010f7983 */ /* 0x000ea80000300800 */
[----:B------:R1:W-:Y:S01]  /*61800*/  STL [R1+0x424], R29 ;  /* 0x0004241d01007387 */ /* 0x0003e20000100800 */
[----:B------:R-:W-:-:S03]  /*61810*/  FMUL R8, R18, R8 ;  /* 0x0000000812087220 */ /* 0x000fc60000400000 */
[----:B------:R4:W-:Y:S01]  /*61820*/  STL [R1+0x410], R9 ;  /* 0x0004100901007387 */ /* 0x0009e20000100800 */
[----:B-1----:R-:W-:-:S03]  /*61830*/  FMUL R29, R18, R4 ;  /* 0x00000004121d7220 */ /* 0x002fc60000400000 */
[----:B----4-:R-:W4:Y:S04]  /*61840*/  LDL.LU R9, [R1+0xcb8] ;  /* 0x000cb80001097983 */ /* 0x010f280000300800 */
[----:B------:R-:W4:Y:S04]  /*61850*/  LDL.LU R4, [R1+0xcbc] ;  /* 0x000cbc0001047983 */ /* 0x000f280000300800 */
[----:B------:R1:W-:Y:S04]  /*61860*/  STL [R1+0x414], R29 ;  /* 0x0004141d01007387 */ /* 0x0003e80000100800 */
[----:B------:R0:W-:Y:S01]  /*61870*/  STL [R1+0x400], R8 ;  /* 0x0004000801007387 */ /* 0x0001e20000100800 */
[----:B-1----:R-:W-:-:S03]  /*61880*/  FMUL R29, R18, R3 ;  /* 0x00000003121d7220 */ /* 0x002fc60000400000 */
[----:B0-----:R-:W4:Y:S04]  /*61890*/  LDL.LU R8, [R1+0xc78] ;  /* 0x000c780001087983 */ /* 0x001f280000300800 */
[----:B------:R-:W4:Y:S04]  /*618a0*/  LDL.LU R3, [R1+0xc7c] ;  /* 0x000c7c0001037983 */ /* 0x000f280000300800 */
[----:B------:R0:W-:Y:S01]  /*618b0*/  STL [R1+0x404], R29 ;  /* 0x0004041d01007387 */ /* 0x0001e20000100800 */
[C---:B---3--:R-:W-:Y:S02]  /*618c0*/  FMUL R26, R18.reuse, R26 ;  /* 0x0000001a121a7220 */ /* 0x048fe40000400000 */
[----:B0-----:R-:W-:-:S03]  /*618d0*/  FMUL R29, R18, R25 ;  /* 0x00000019121d7220 */ /* 0x001fc60000400000 */
[----:B------:R0:W-:Y:S04]  /*618e0*/  STL [R1+0x470], R26 ;  /* 0x0004701a01007387 */ /* 0x0001e80000100800 */
[----:B------:R-:W-:Y:S01]  /*618f0*/  STL [R1+0x474], R29 ;  /* 0x0004741d01007387 */ /* 0x000fe20000100800 */
[C---:B------:R-:W-:Y:S02]  /*61900*/  FMUL R25, R18.reuse, R17 ;  /* 0x0000001112197220 */ /* 0x040fe40000400000 */
[----:B0-----:R-:W-:-:S05]  /*61910*/  FMUL R26, R18, R20 ;  /* 0x00000014121a7220 */ /* 0x001fca0000400000 */
[----:B------:R-:W-:Y:S04]  /*61920*/  STL [R1+0x460], R26 ;  /* 0x0004601a01007387 */ /* 0x000fe80000100800 */
[----:B------:R-:W-:Y:S01]  /*61930*/  STL [R1+0x464], R25 ;  /* 0x0004641901007387 */ /* 0x000fe20000100800 */
[----:B------:R-:W-:-:S03]  /*61940*/  FMUL R20, R18, R7 ;  /* 0x0000000712147220 */ /* 0x000fc60000400000 */
[----:B------:R-:W3:Y:S01]  /*61950*/  LDL.LU R7, [R1+0xc68] ;  /* 0x000c680001077983 */ /* 0x000ee20000300800 */
[----:B------:R-:W-:-:S03]  /*61960*/  FMUL R17, R18, R6 ;  /* 0x0000000612117220 */ /* 0x000fc60000400000 */
[----:B------:R-:W-:Y:S04]  /*61970*/  STL [R1+0x450], R20 ;  /* 0x0004501401007387 */ /* 0x000fe80000100800 */
[----:B------:R-:W3:Y:S04]  /*61980*/  LDL.LU R6, [R1+0xc6c] ;  /* 0x000c6c0001067983 */ /* 0x000ee80000300800 */
[----:B------:R0:W-:Y:S01]  /*61990*/  STL [R1+0x454], R17 ;  /* 0x0004541101007387 */ /* 0x0001e20000100800 */
[----:B------:R-:W-:-:S03]  /*619a0*/  FMUL R16, R10, R16 ;  /* 0x000000100a107220 */ /* 0x000fc60000400000 */
[----:B0-----:R-:W3:Y:S04]  /*619b0*/  LDL.LU R17, [R1+0xc58] ;  /* 0x000c580001117983 */ /* 0x001ee80000300800 */
[----:B------:R0:W-:Y:S04]  /*619c0*/  STL [R1+0x448], R16 ;  /* 0x0004481001007387 */ /* 0x0001e80000100800 */
[----:B0-----:R-:W3:Y:S01]  /*619d0*/  LDL.LU R16, [R1+0xc5c] ;  /* 0x000c5c0001107983 */ /* 0x001ee20000300800 */
[----:B--2---:R-:W-:-:S05]  /*619e0*/  FMUL R15, R10, R15 ;  /* 0x0000000f0a0f7220 */ /* 0x004fca0000400000 */
[----:B------:R4:W-:Y:S02]  /*619f0*/  STL [R1+0x44c], R15 ;  /* 0x00044c0f01007387 */ /* 0x0009e40000100800 */
[C---:B----4-:R-:W-:Y:S02]  /*61a00*/  FMUL R15, R10.reuse, R9 ;  /* 0x000000090a0f7220 */ /* 0x050fe40000400000 */
[C---:B------:R-:W-:Y:S02]  /*61a10*/  FMUL R9, R10.reuse, R4 ;  /* 0x000000040a097220 */ /* 0x040fe40000400000 */
[----:B------:R-:W2:Y:S04]  /*61a20*/  LDL.LU R4, [R1+0xc48] ;  /* 0x000c480001047983 */ /* 0x000ea80000300800 */
[----:B------:R-:W-:Y:S04]  /*61a30*/  STL [R1+0x438], R15 ;  /* 0x0004380f01007387 */ /* 0x000fe80000100800 */
[----:B------:R-:W4:Y:S04]  /*61a40*/  LDL.LU R29, [R1+0xc4c] ;  /* 0x000c4c00011d7983 */ /* 0x000f280000300800 */
[----:B------:R0:W-:Y:S02]  /*61a50*/  STL [R1+0x43c], R9 ;  /* 0x00043c0901007387 */ /* 0x0001e40000100800 */
[----:B0-----:R-:W-:-:S02]  /*61a60*/  FMUL R9, R10, R8 ;  /* 0x000000080a097220 */ /* 0x001fc40000400000 */
[C---:B------:R-:W-:Y:S02]  /*61a70*/  FMUL R8, R10.reuse, R3 ;  /* 0x000000030a087220 */ /* 0x040fe40000400000 */
[----:B------:R-:W4:Y:S04]  /*61a80*/  LDL.LU R3, [R1+0xc38] ;  /* 0x000c380001037983 */ /* 0x000f280000300800 */
[----:B------:R-:W-:Y:S04]  /*61a90*/  STL [R1+0x428], R9 ;  /* 0x0004280901007387 */ /* 0x000fe80000100800 */
[----:B------:R-:W4:Y:S04]  /*61aa0*/  LDL.LU R26, [R1+0xc3c] ;  /* 0x000c3c00011a7983 */ /* 0x000f280000300800 */
[----:B------:R0:W-:Y:S04]  /*61ab0*/  STL [R1+0x42c], R8 ;  /* 0x00042c0801007387 */ /* 0x0001e80000100800 */
[----:B------:R-:W4:Y:S04]  /*61ac0*/  LDL.LU R25, [R1+0xc28] ;  /* 0x000c280001197983 */ /* 0x000f280000300800 */
[----:B------:R-:W4:Y:S04]  /*61ad0*/  LDL.LU R20, [R1+0xc2c] ;  /* 0x000c2c0001147983 */ /* 0x000f280000300800 */
[----:B------:R-:W4:Y:S04]  /*61ae0*/  LDL.LU R15, [R1+0x11d4] ;  /* 0x0011d400010f7983 */ /* 0x000f280000300800 */
[----:B0-----:R-:W4:Y:S01]  /*61af0*/  LDL.64 R8, [R1+0x1658] ;  /* 0x0016580001087983 */ /* 0x001f220000100a00 */
[----:B---3--:R-:W-:-:S05]  /*61b00*/  FMUL R7, R10, R7 ;  /* 0x000000070a077220 */ /* 0x008fca0000400000 */
[----:B------:R0:W-:Y:S01]  /*61b10*/  STL [R1+0x418], R7 ;  /* 0x0004180701007387 */ /* 0x0001e20000100800 */
[----:B------:R-:W-:-:S03]  /*61b20*/  FMUL R18, R10, R6 ;  /* 0x000000060a127220 */ /* 0x000fc60000400000 */
[----:B0-----:R-:W3:Y:S04]  /*61b30*/  LDL.64 R6, [R1+0x1650] ;  /* 0x0016500001067983 */ /* 0x001ee80000100a00 */
[----:B------:R0:W-:Y:S01]  /*61b40*/  STL [R1+0x41c], R18 ;  /* 0x00041c1201007387 */ /* 0x0001e20000100800 */
[----:B------:R-:W-:-:S03]  /*61b50*/  FMUL R17, R10, R17 ;  /* 0x000000110a117220 */ /* 0x000fc60000400000 */
[----:B0-----:R-:W3:Y:S04]  /*61b60*/  LDL.LU R18, [R1+0x11d8] ;  /* 0x0011d80001127983 */ /* 0x001ee80000300800 */
[----:B------:R0:W-:Y:S01]  /*61b70*/  STL [R1+0x408], R17 ;  /* 0x0004081101007387 */ /* 0x0001e20000100800 */
[----:B------:R-:W-:-:S03]  /*61b80*/  FMUL R16, R10, R16 ;  /* 0x000000100a107220 */ /* 0x000fc60000400000 */
[----:B0-----:R-:W3:Y:S04]  /*61b90*/  LDL.LU R17, [R1+0xd30] ;  /* 0x000d300001117983 */ /* 0x001ee80000300800 */
[----:B------:R0:W-:Y:S04]  /*61ba0*/  STL [R1+0x40c], R16 ;  /* 0x00040c1001007387 */ /* 0x0001e80000100800 */
[----:B0-----:R-:W3:Y:S01]  /*61bb0*/  LDL.LU R16, [R1+0xd34] ;  /* 0x000d340001107983 */ /* 0x001ee20000300800 */
[----:B--2---:R-:W-:-:S05]  /*61bc0*/  FMUL R4, R10, R4 ;  /* 0x000000040a047220 */ /* 0x004fca0000400000 */
[----:B------:R0:W-:Y:S01]  /*61bd0*/  STL [R1+0x478], R4 ;  /* 0x0004780401007387 */ /* 0x0001e20000100800 */
[----:B----4-:R-:W-:-:S03]  /*61be0*/  FMUL R29, R10, R29 ;  /* 0x0000001d0a1d7220 */ /* 0x010fc60000400000 */
[----:B0-----:R-:W2:Y:S04]  /*61bf0*/  LDL.LU R4, [R1+0x3a94] ;  /* 0x003a940001047983 */ /* 0x001ea80000300800 */
[----:B------:R0:W-:Y:S01]  /*61c00*/  STL [R1+0x47c], R29 ;  /* 0x00047c1d01007387 */ /* 0x0001e20000100800 */
[----:B------:R-:W-:-:S03]  /*61c10*/  FMUL R3, R10, R3 ;  /* 0x000000030a037220 */ /* 0x000fc60000400000 */
[----:B0-----:R-:W0:Y:S01]  /*61c20*/  S2R R29, SR_TID.X ;  /* 0x00000000001d7919 */ /* 0x001e220000002100 */
[----:B------:R-:W-:-:S03]  /*61c30*/  FMUL R26, R10, R26 ;  /* 0x0000001a0a1a7220 */ /* 0x000fc60000400000 */
[----:B------:R1:W-:Y:S01]  /*61c40*/  STL [R1+0x468], R3 ;  /* 0x0004680301007387 */ /* 0x0003e20000100800 */
[----:B------:R-:W-:-:S03]  /*61c50*/  FMUL R25, R10, R25 ;  /* 0x000000190a197220 */ /* 0x000fc60000400000 */
[----:B-1----:R-:W4:Y:S01]  /*61c60*/  LDL.LU R3, [R1+0x3a90] ;  /* 0x003a900001037983 */ /* 0x002f220000300800 */
[C---:B------:R-:W-:Y:S02]  /*61c70*/  FMUL R20, R10.reuse, R20 ;  /* 0x000000140a147220 */ /* 0x040fe40000400000 */
[----:B------:R-:W-:Y:S01]  /*61c80*/  FFMA R15, R10, R15, R14 ;  /* 0x0000000f0a0f7223 */ /* 0x000fe2000000000e */
[----:B------:R-:W-:Y:S04]  /*61c90*/  STL [R1+0x46c], R26 ;  /* 0x00046c1a01007387 */ /* 0x000fe80000100800 */
[----:B------:R1:W-:Y:S01]  /*61ca0*/  STL [R1+0x458], R25 ;  /* 0x0004581901007387 */ /* 0x0003e20000100800 */
[----:B------:R-:W-:-:S03]  /*61cb0*/  IMAD.WIDE R8, R0, 0x2, R8 ;  /* 0x0000000200087825 */ /* 0x000fc600078e0208 */
[----:B------:R-:W-:Y:S04]  /*61cc0*/  STL [R1+0x45c], R20 ;  /* 0x00045c1401007387 */ /* 0x000fe80000100800 */
[----:B------:R0:W-:Y:S04]  /*61cd0*/  STL [R1+0x11d4], R15 ;  /* 0x0011d40f01007387 */ /* 0x0001e80000100800 */
[----:B-1----:R1:W2:Y:S04]  /*61ce0*/  LDG.E.U16 R25, [R8.64] ;  /* 0x0000000608197981 */ /* 0x0022a8000c1e1500 */
[----:B0-----:R-:W2:Y:S04]  /*61cf0*/  LDL.LU R15, [R1+0xd20] ;  /* 0x000d2000010f7983 */ /* 0x001ea80000300800 */
[----:B------:R-:W4:Y:S01]  /*61d00*/  LDL.LU R14, [R1+0xd24] ;  /* 0x000d2400010e7983 */ /* 0x000f220000300800 */
[----:B------:R-:W-:-:S04]  /*61d10*/  LOP3.LUT R29, R29, 0x1c, RZ, 0xc0, !PT ;  /* 0x0000001c1d1d7812 */ /* 0x000fc800078ec0ff */
[----:B------:R-:W-:-:S05]  /*61d20*/  LEA.HI R29, R29, 0x78, RZ, 0x1e ;  /* 0x000000781d1d7811 */ /* 0x000fca00078ff0ff */
[----:B------:R-:W-:-:S05]  /*61d30*/  IMAD.SHL.U32 R29, R29, 0x20, RZ ;  /* 0x000000201d1d7824 */ /* 0x000fca00078e00ff */
[----:B------:R0:W1:Y:S04]  /*61d40*/  LDS R10, [R29+0x40000] ;  /* 0x040000001d0a7984 */ /* 0x0000680000000800 */
[----:B0-----:R-:W4:Y:S01]  /*61d50*/  LDL.LU R29, [R1+0xd10] ;  /* 0x000d1000011d7983 */ /* 0x001f220000300800 */
[----:B---3--:R-:W-:-:S05]  /*61d60*/  IMAD.WIDE R6, R0, 0x2, R6 ;  /* 0x0000000200067825 */ /* 0x008fca00078e0206 */
[----:B------:R0:W3:Y:S01]  /*61d70*/  LDG.E.U16 R20, [R6.64] ;  /* 0x0000000606147981 */ /* 0x0000e2000c1e1500 */
[----:B------:R-:W-:-:S05]  /*61d80*/  FFMA R18, R19, R18, R5 ;  /* 0x0000001213127223 */ /* 0x000fca0000000005 */
[----:B------:R-:W-:Y:S01]  /*61d90*/  STL [R1+0x11d8], R18 ;  /* 0x0011d81201007387 */ /* 0x000fe20000100800 */
[----:B0-----:R-:W-:-:S05]  /*61da0*/  FMUL R6, R19, R17 ;  /* 0x0000001113067220 */ /* 0x001fca0000400000 */
[----:B------:R0:W-:Y:S04]  /*61db0*/  STL [R1+0x3f0], R6 ;  /* 0x0003f00601007387 */ /* 0x0001e80000100800 */
[----:B------:R-:W3:Y:S01]  /*61dc0*/  LDL.LU R26, [R1+0xd14] ;  /* 0x000d1400011a7983 */ /* 0x000ee20000300800 */
[----:B------:R-:W-:-:S05]  /*61dd0*/  FMUL R5, R19, R16 ;  /* 0x0000001013057220 */ /* 0x000fca0000400000 */
[----:B------:R-:W-:Y:S04]  /*61de0*/  STL [R1+0x3f4], R5 ;  /* 0x0003f40501007387 */ /* 0x000fe80000100800 */
[----:B-1----:R-:W3:Y:S04]  /*61df0*/  LDL.LU R9, [R1+0xd00] ;  /* 0x000d000001097983 */ /* 0x002ee80000300800 */
[----:B------:R-:W3:Y:S04]  /*61e00*/  LDL.LU R8, [R1+0xd04] ;  /* 0x000d040001087983 */ /* 0x000ee80000300800 */
[----:B------:R-:W3:Y:S04]  /*61e10*/  LDL.LU R7, [R1+0xcf0] ;  /* 0x000cf00001077983 */ /* 0x000ee80000300800 */
[----:B0-----:R-:W3:Y:S01]  /*61e20*/  LDL.LU R6, [R1+0xcf4] ;  /* 0x000cf40001067983 */ /* 0x001ee20000300800 */
[----:B------:R-:W-:-:S04]  /*61e30*/  LEA.HI R2, R2, 0x80, RZ, 0x1e ;  /* 0x0000008002027811 */ /* 0x000fc800078ff0ff */
[----:B------:R-:W-:-:S05]  /*61e40*/  SHF.L.U32 R2, R2, 0x5, RZ ;  /* 0x0000000502027819 */ /* 0x000fca00000006ff */
[----:B------:R-:W0:Y:S01]  /*61e50*/  LDS R5, [R2+0x40000] ;  /* 0x0400000002057984 */ /* 0x000e220000000800 */
[C---:B--2---:R-:W-:Y:S02]  /*61e60*/  FMUL R15, R19.reuse, R15 ;  /* 0x0000000f130f7220 */ /* 0x044fe40000400000 */
[----:B----4-:R-:W-:-:S03]  /*61e70*/  FMUL R14, R19, R14 ;  /* 0x0000000e130e7220 */ /* 0x010fc60000400000 */
[----:B------:R-:W-:Y:S04]  /*61e80*/  STL [R1+0x3e0], R15 ;  /* 0x0003e00f01007387 */ /* 0x000fe80000100800 */
[----:B------:R1:W-:Y:S04]  /*61e90*/  STL [R1+0x96c], R25 ;  /* 0x00096c1901007387 */ /* 0x0003e80000100800 */
[----:B-1----:R-:W2:Y:S04]  /*61ea0*/  LDL.LU R25, [R1+0xce0] ;  /* 0x000ce00001197983 */ /* 0x002ea80000300800 */
[----:B------:R-:W-:Y:S01]  /*61eb0*/  STL [R1+0x3e4], R14 ;  /* 0x0003e40e01007387 */ /* 0x000fe20000100800 */
[----:B------:R-:W-:-:S03]  /*61ec0*/  FMUL R29, R19, R29 ;  /* 0x0000001d131d7220 */ /* 0x000fc60000400000 */
[----:B---3--:R1:W-:Y:S04]  /*61ed0*/  STL [R1+0x95c], R20 ;  /* 0x00095c1401007387 */ /* 0x0083e80000100800 */
[----:B-1----:R-:W3:Y:S04]  /*61ee0*/  LDL.LU R20, [R1+0xce4] ;  /* 0x000ce40001147983 */ /* 0x002ee80000300800 */
[----:B------:R-:W4:Y:S04]  /*61ef0*/  LDL.LU R18, [R1+0xcd0] ;  /* 0x000cd00001127983 */ /* 0x000f280000300800 */
[----:B------:R-:W4:Y:S04]  /*61f00*/  LDL.LU R17, [R1+0xcd4] ;  /* 0x000cd40001117983 */ /* 0x000f280000300800 */
[----:B------:R-:W4:Y:S04]  /*61f10*/  LDL.LU R16, [R1+0x360] ;  /* 0x0003600001107983 */ /* 0x000f280000300800 */
[----:B------:R-:W4:Y:S04]  /*61f20*/  LDL.LU R15, [R1+0x364] ;  /* 0x00036400010f7983 */ /* 0x000f280000300800 */
[----:B------:R-:W4:Y:S04]  /*61f30*/  LDL.LU R14, [R1+0xd38] ;  /* 0x000d3800010e7983 */ /* 0x000f280000300800 */
[----:B------:R-:W4:Y:S01]  /*61f40*/  LDL.LU R2, [R1+0xd3c] ;  /* 0x000d3c0001027983 */ /* 0x000f220000300800 */
[----:B------:R-:W-:-:S03]  /*61f50*/  FMUL R26, R19, R26 ;  /* 0x0000001a131a7220 */ /* 0x000fc60000400000 */
[----:B------:R-:W-:Y:S04]  /*61f60*/  STL [R1+0x3d0], R29 ;  /* 0x0003d01d01007387 */ /* 0x000fe80000100800 */
[----:B------:R-:W-:Y:S01]  /*61f70*/  STL [R1+0x3d4], R26 ;  /* 0x0003d41a01007387 */ /* 0x000fe20000100800 */
[C---:B------:R-:W-:Y:S02]  /*61f80*/  FMUL R9, R19.reuse, R9 ;  /* 0x0000000913097220 */ /* 0x040fe40000400000 */
[----:B------:R-:W-:-:S03]  /*61f90*/  FMUL R8, R19, R8 ;  /* 0x0000000813087220 */ /* 0x000fc60000400000 */
[----:B------:R1:W-:Y:S01]  /*61fa0*/  STL [R1+0x3c0], R9 ;  /* 0x0003c00901007387 */ /* 0x0003e20000100800 */
[----:B------:R-:W-:-:S03]  /*61fb0*/  FMUL R7, R19, R7 ;  /* 0x0000000713077220 */ /* 0x000fc60000400000 */
[----:B------:R0:W-:Y:S01]  /*61fc0*/  STL [R1+0x3c4], R8 ;  /* 0x0003c40801007387 */ /* 0x0001e20000100800 */
[----:B------:R-:W-:-:S03]  /*61fd0*/  FMUL R6, R19, R6 ;  /* 0x0000000613067220 */ /* 0x000fc60000400000 */
[----:B-1----:R-:W4:Y:S04]  /*61fe0*/  LDL.LU R9, [R1+0xd28] ;  /* 0x000d280001097983 */ /* 0x002f280000300800 */
[----:B------:R1:W-:Y:S04]  /*61ff0*/  STL [R1+0x3b0], R7 ;  /* 0x0003b00701007387 */ /* 0x0003e80000100800 */
[----:B0-----:R-:W4:Y:S04]  /*62000*/  LDL.LU R8, [R1+0xd2c] ;  /* 0x000d2c0001087983 */ /* 0x001f280000300800 */
[----:B------:R0:W-:Y:S04]  /*62010*/  STL [R1+0x3b4], R6 ;  /* 0x0003b40601007387 */ /* 0x0001e80000100800 */
[----:B-1----:R-:W4:Y:S04]  /*62020*/  LDL.LU R7, [R1+0xd18] ;  /* 0x000d180001077983 */ /* 0x002f280000300800 */
[----:B0-----:R-:W4:Y:S01]  /*62030*/  LDL.LU R6, [R1+0xd1c] ;  /* 0x000d1c0001067983 */ /* 0x001f220000300800 */
[----:B--2---:R-:W-:-:S05]  /*62040*/  FMUL R26, R19, R25 ;  /* 0x00000019131a7220 */ /* 0x004fca0000400000 */
[----:B------:R0:W-:Y:S01]  /*62050*/  STL [R1+0x3a0], R26 ;  /* 0x0003a01a01007387 */ /* 0x0001e20000100800 */
[C---:B---3--:R-:W-:Y:S02]  /*62060*/  FMUL R25, R19.reuse, R20 ;  /* 0x0000001413197220 */ /* 0x048fe40000400000 */
[----:B----4-:R-:W-:-:S03]  /*62070*/  FMUL R20, R19, R18 ;  /* 0x0000001213147220 */ /* 0x010fc60000400000 */
[----:B------:R-:W-:Y:S01]  /*62080*/  STL [R1+0x3a4], R25 ;  /* 0x0003a41901007387 */ /* 0x000fe20000100800 */
[----:B------:R-:W-:-:S03]  /*62090*/  FMUL R18, R19, R17 ;  /* 0x0000001113127220 */ /* 0x000fc60000400000 */
[----:B------:R-:W-:Y:S01]  /*620a0*/  STL [R1+0x380], R20 ;  /* 0x0003801401007387 */ /* 0x000fe20000100800 */
[----:B------:R-:W-:-:S03]  /*620b0*/  FMUL R17, R19, R16 ;  /* 0x0000001013117220 */ /* 0x000fc60000400000 */
[----:B------:R-:W-:Y:S01]  /*620c0*/  STL [R1+0x384], R18 ;  /* 0x0003841201007387 */ /* 0x000fe20000100800 */
[----:B------:R-:W-:-:S03]  /*620d0*/  FMUL R16, R19, R15 ;  /* 0x0000000f13107220 */ /* 0x000fc60000400000 */
[----:B------:R-:W-:Y:S01]  /*620e0*/  STL [R1+0x370], R17 ;  /* 0x0003701101007387 */ /* 0x000fe20000100800 */
[----:B------:R-:W-:-:S03]  /*620f0*/  FMUL R15, R11, R14 ;  /* 0x0000000e0b0f7220 */ /* 0x000fc60000400000 */
[----:B------:R1:W-:Y:S01]  /*62100*/  STL [R1+0x374], R16 ;  /* 0x0003741001007387 */ /* 0x0003e20000100800 */
[----:B------:R-:W-:-:S03]  /*62110*/  FMUL R14, R11, R2 ;  /* 0x000000020b0e7220 */ /* 0x000fc60000400000 */
[----:B------:R-:W2:Y:S04]  /*62120*/  LDL.LU R2, [R1+0xd08] ;  /* 0x000d080001027983 */ /* 0x000ea80000300800 */
[----:B------:R3:W-:Y:S04]  /*62130*/  STL [R1+0x3f8], R15 ;  /* 0x0003f80f01007387 */ /* 0x0007e80000100800 */
[----:B------:R-:W4:Y:S04]  /*62140*/  LDL.LU R29, [R1+0xd0c] ;  /* 0x000d0c00011d7983 */ /* 0x000f280000300800 */
[----:B------:R3:W-:Y:S04]  /*62150*/  STL [R1+0x3fc], R14 ;  /* 0x0003fc0e01007387 */ /* 0x0007e80000100800 */
[----:B0-----:R-:W4:Y:S04]  /*62160*/  LDL.LU R26, [R1+0xcf8] ;  /* 0x000cf800011a7983 */ /* 0x001f280000300800 */
[----:B-1----:R-:W4:Y:S04]  /*62170*/  LDL.LU R16, [R1+0xcfc] ;  /* 0x000cfc0001107983 */ /* 0x002f280000300800 */
[----:B---3--:R-:W3:Y:S01]  /*62180*/  LDL.LU R15, [R1+0xce8] ;  /* 0x000ce800010f7983 */ /* 0x008ee20000300800 */
[----:B------:R-:W-:-:S03]  /*62190*/  FMUL R9, R11, R9 ;  /* 0x000000090b097220 */ /* 0x000fc60000400000 */
[----:B------:R-:W3:Y:S01]  /*621a0*/  LDL.LU R14, [R1+0xcec] ;  /* 0x000cec00010e7983 */ /* 0x000ee20000300800 */
[----:B------:R-:W-:-:S03]  /*621b0*/  FMUL R8, R11, R8 ;  /* 0x000000080b087220 */ /* 0x000fc60000400000 */
[----:B------:R-:W-:Y:S04]  /*621c0*/  STL [R1+0x3e8], R9 ;  /* 0x0003e80901007387 */ /* 0x000fe80000100800 */
[----:B------:R0:W-:Y:S01]  /*621d0*/  STL [R1+0x3ec], R8 ;  /* 0x0003ec0801007387 */ /* 0x0001e20000100800 */
[----:B------:R-:W-:-:S03]  /*621e0*/  FMUL R7, R11, R7 ;  /* 0x000000070b077220 */ /* 0x000fc60000400000 */
[----:B------:R-:W3:Y:S01]  /*621f0*/  LDL.LU R25, [R1+0xcd8] ;  /* 0x000cd80001197983 */ /* 0x000ee20000300800 */
[----:B------:R-:W-:-:S03]  /*62200*/  FMUL R6, R11, R6 ;  /* 0x000000060b067220 */ /* 0x000fc60000400000 */
[----:B------:R-:W-:Y:S04]  /*62210*/  STL [R1+0x3d8], R7 ;  /* 0x0003d80701007387 */ /* 0x000fe80000100800 */
[----:B------:R-:W3:Y:S04]  /*62220*/  LDL.LU R20, [R1+0xcdc] ;  /* 0x000cdc0001147983 */ /* 0x000ee80000300800 */
[----:B------:R1:W-:Y:S04]  /*62230*/  STL [R1+0x3dc], R6 ;  /* 0x0003dc0601007387 */ /* 0x0003e80000100800 */
[----:B------:R-:W3:Y:S04]  /*62240*/  LDL.LU R19, [R1+0x368] ;  /* 0x0003680001137983 */ /* 0x000ee80000300800 */
[----:B------:R-:W3:Y:S04]  /*62250*/  LDL.LU R18, [R1+0x36c] ;  /* 0x00036c0001127983 */ /* 0x000ee80000300800 */
[----:B------:R-:W3:Y:S04]  /*62260*/  LDL.LU R17, [R1+0x11dc] ;  /* 0x0011dc0001117983 */ /* 0x000ee80000300800 */
[----:B0-----:R-:W3:Y:S04]  /*62270*/  LDL.64 R8, [R1+0x1648] ;  /* 0x0016480001087983 */ /* 0x001ee80000100a00 */
[----:B-1----:R-:W3:Y:S01]  /*62280*/  LDL.64 R6, [R1+0x1640] ;  /* 0x0016400001067983 */ /* 0x002ee20000100a00 */
[----:B--2---:R-:W-:-:S05]  /*62290*/  FMUL R2, R11, R2 ;  /* 0x000000020b027220 */ /* 0x004fca0000400000 */
[----:B------:R0:W-:Y:S01]  /*622a0*/  STL [R1+0x3c8], R2 ;  /* 0x0003c80201007387 */ /* 0x0001e20000100800 */
[----:B----4-:R-:W-:-:S03]  /*622b0*/  FMUL R29, R11, R29 ;  /* 0x0000001d0b1d7220 */ /* 0x010fc60000400000 */
[----:B0-----:R-:W2:Y:S04]  /*622c0*/  LDL.LU R2, [R1+0x3a8c] ;  /* 0x003a8c0001027983 */ /* 0x001ea80000300800 */
[----:B------:R0:W-:Y:S02]  /*622d0*/  STL [R1+0x3cc], R29 ;  /* 0x0003cc1d01007387 */ /* 0x0001e40000100800 */
[C---:B0-----:R-:W-:Y:S02]  /*622e0*/  FMUL R29, R11.reuse, R16 ;  /* 0x000000100b1d7220 */ /* 0x041fe40000400000 */
[----:B------:R-:W4:Y:S01]  /*622f0*/  LDL.LU R16, [R1+0x11e0] ;  /* 0x0011e00001107983 */ /* 0x000f220000300800 */
[C---:B------:R-:W-:Y:S02]  /*62300*/  FMUL R26, R11.reuse, R26 ;  /* 0x0000001a0b1a7220 */ /* 0x040fe40000400000 */
[----:B---3--:R-:W-:-:S03]  /*62310*/  FMUL R14, R11, R14 ;  /* 0x0000000e0b0e7220 */ /* 0x008fc60000400000 */
[----:B------:R0:W-:Y:S04]  /*62320*/  STL [R1+0x3b8], R26 ;  /* 0x0003b81a01007387 */ /* 0x0001e80000100800 */
[----:B------:R-:W-:Y:S01]  /*62330*/  STL [R1+0x3bc], R29 ;  /* 0x0003bc1d01007387 */ /* 0x000fe20000100800 */
[----:B0-----:R-:W-:-:S03]  /*62340*/  FMUL R26, R11, R15 ;  /* 0x0000000f0b1a7220 */ /* 0x001fc60000400000 */
[----:B------:R-:W3:Y:S01]  /*62350*/  LDL.LU R15, [R1+0xd40] ;  /* 0x000d4000010f7983 */ /* 0x000ee20000300800 */
[----:B------:R-:W-:-:S03]  /*62360*/  FMUL R25, R11, R25 ;  /* 0x000000190b197220 */ /* 0x000fc60000400000 */
[----:B------:R-:W-:Y:S01]  /*62370*/  STL [R1+0x3a8], R26 ;  /* 0x0003a81a01007387 */ /* 0x000fe20000100800 */
[----:B------:R-:W-:-:S03]  /*62380*/  FMUL R20, R11, R20 ;  /* 0x000000140b147220 */ /* 0x000fc60000400000 */
[----:B------:R0:W-:Y:S01]  /*62390*/  STL [R1+0x3ac], R14 ;  /* 0x0003ac0e01007387 */ /* 0x0001e20000100800 */
[----:B------:R-:W-:-:S03]  /*623a0*/  FMUL R19, R11, R19 ;  /* 0x000000130b137220 */ /* 0x000fc60000400000 */
[----:B0-----:R-:W2:Y:S01]  /*623b0*/  LDL.LU R14, [R1+0xd44] ;  /* 0x000d4400010e7983 */ /* 0x001ea20000300800 */
[C---:B------:R-:W-:Y:S02]  /*623c0*/  FMUL R18, R11.reuse, R18 ;  /* 0x000000120b127220 */ /* 0x040fe40000400000 */
[----:B------:R-:W-:Y:S01]  /*623d0*/  FFMA R17, R11, R17, R10 ;  /* 0x000000110b117223 */ /* 0x000fe2000000000a */
[----:B------:R0:W-:Y:S04]  /*623e0*/  STL [R1+0x388], R25 ;  /* 0x0003881901007387 */ /* 0x0001e80000100800 */
[----:B------:R-:W-:Y:S04]  /*623f0*/  STL [R1+0x38c], R20 ;  /* 0x00038c1401007387 */ /* 0x000fe80000100800 */
[----:B------:R-:W-:Y:S04]  /*62400*/  STL [R1+0x378], R19 ;  /* 0x0003781301007387 */ /* 0x000fe80000100800 */
[----:B------:R-:W-:Y:S04]  /*62410*/  STL [R1+0x37c], R18 ;  /* 0x00037c1201007387 */ /* 0x000fe80000100800 */
[----:B------:R-:W-:Y:S04]  /*62420*/  STL [R1+0x11dc], R17 ;  /* 0x0011dc1101007387 */ /* 0x000fe80000100800 */
[----:B------:R-:W2:Y:S01]  /*62430*/  LDL.LU R26, [R1+0x350] ;  /* 0x00035000011a7983 */ /* 0x000ea20000300800 */
[----:B------:R-:W-:-:S03]  /*62440*/  IMAD.WIDE R8, R0, 0x2, R8 ;  /* 0x0000000200087825 */ /* 0x000fc600078e0208 */
[----:B0-----:R-:W2:Y:S01]  /*62450*/  LDL.LU R25, [R1+0x354] ;  /* 0x0003540001197983 */ /* 0x001ea20000300800 */
[----:B------:R-:W-:-:S03]  /*62460*/  IMAD.WIDE R6, R0, 0x2, R6 ;  /* 0x0000000200067825 */ /* 0x000fc600078e0206 */
[----:B------:R0:W2:Y:S04]  /*62470*/  LDG.E.U16 R8, [R8.64] ;  /* 0x0000000608087981 */ /* 0x0000a8000c1e1500 */
[----:B------:R3:W2:Y:S01]  /*62480*/  LDG.E.U16 R7, [R6.64] ;  /* 0x0000000606077981 */ /* 0x0006a2000c1e1500 */
[----:B----4-:R-:W-:-:S05]  /*62490*/  FFMA R16, R23, R16, R5 ;  /* 0x0000001017107223 */ /* 0x010fca0000000005 */
[----:B------:R1:W-:Y:S04]  /*624a0*/  STL [R1+0x11e0], R16 ;  /* 0x0011e01001007387 */ /* 0x0003e80000100800 */
[----:B-1----:R-:W4:Y:S04]  /*624b0*/  LDL.LU R16, [R1+0x340] ;  /* 0x0003400001107983 */ /* 0x002f280000300800 */
[----:B------:R-:W4:Y:S01]  /*624c0*/  LDL.LU R11, [R1+0x344] ;  /* 0x00034400010b7983 */ /* 0x000f220000300800 */
[----:B---3--:R-:W-:-:S03]  /*624d0*/  FMUL R6, R23, R15 ;  /* 0x0000000f17067220 */ /* 0x008fc60000400000 */
[----:B------:R-:W3:Y:S04]  /*624e0*/  LDL.LU R20, [R1+0x330] ;  /* 0x0003300001147983 */ /* 0x000ee80000300800 */
[----:B------:R-:W-:Y:S01]  /*624f0*/  STL [R1+0x2f0], R6 ;  /* 0x0002f00601007387 */ /* 0x000fe20000100800 */
[----:B--2---:R-:W-:-:S05]  /*62500*/  FMUL R5, R23, R14 ;  /* 0x0000000e17057220 */ /* 0x004fca0000400000 */
[----:B------:R1:W-:Y:S04]  /*62510*/  STL [R1+0x2f4], R5 ;  /* 0x0002f40501007387 */ /* 0x0003e80000100800 */
[----:B------:R-:W2:Y:S04]  /*62520*/  LDL.LU R19, [R1+0x334] ;  /* 0x0003340001137983 */ /* 0x000ea80000300800 */
[----:B------:R-:W2:Y:S04]  /*62530*/  LDL.LU R18, [R1+0x310] ;  /* 0x0003100001127983 */ /* 0x000ea80000300800 */
[----:B------:R-:W2:Y:S04]  /*62540*/  LDL.LU R17, [R1+0x314] ;  /* 0x0003140001117983 */ /* 0x000ea80000300800 */
[----:B------:R-:W2:Y:S01]  /*62550*/  LDL.LU R15, [R1+0x320] ;  /* 0x00032000010f7983 */ /* 0x000ea20000300800 */
[----:B-1----:R-:W-:-:S03]  /*62560*/  FMUL R5, R23, R26 ;  /* 0x0000001a17057220 */ /* 0x002fc60000400000 */
[----:B------:R-:W2:Y:S04]  /*62570*/  LDL.LU R14, [R1+0x324] ;  /* 0x00032400010e7983 */ /* 0x000ea80000300800 */
[----:B------:R1:W-:Y:S04]  /*62580*/  STL [R1+0x2e0], R5 ;  /* 0x0002e00501007387 */ /* 0x0003e80000100800 */
[----:B0-----:R-:W2:Y:S04]  /*62590*/  LDL.LU R9, [R1+0x300] ;  /* 0x0003000001097983 */ /* 0x001ea80000300800 */
[----:B------:R0:W-:Y:S01]  /*625a0*/  STL [R1+0x954], R8 ;  /* 0x0009540801007387 */ /* 0x0001e20000100800 */
[----:B-1----:R-:W-:-:S03]  /*625b0*/  FMUL R5, R23, R25 ;  /* 0x0000001917057220 */ /* 0x002fc60000400000 */
[----:B0-----:R-:W2:Y:S04]  /*625c0*/  LDL.LU R8, [R1+0x304] ;  /* 0x0003040001087983 */ /* 0x001ea80000300800 */
[----:B------:R-:W-:Y:S04]  /*625d0*/  STL [R1+0x2e4], R5 ;  /* 0x0002e40501007387 */ /* 0x000fe80000100800 */
[----:B------:R0:W-:Y:S04]  /*625e0*/  STL [R1+0x94c], R7 ;  /* 0x00094c0701007387 */ /* 0x0001e80000100800 */
[----:B0-----:R-:W2:Y:S04]  /*625f0*/  LDL.LU R7, [R1+0x250] ;  /* 0x0002500001077983 */ /* 0x001ea80000300800 */
[----:B------:R-:W2:Y:S01]  /*62600*/  LDL.LU R6, [R1+0x254] ;  /* 0x0002540001067983 */ /* 0x000ea20000300800 */
[----:B----4-:R-:W-:-:S03]  /*62610*/  FMUL R26, R23, R16 ;  /* 0x00000010171a7220 */ /* 0x010fc60000400000 */
[----:B------:R-:W4:Y:S01]  /*62620*/  LDL.LU R16, [R1+0xd48] ;  /* 0x000d480001107983 */ /* 0x000f220000300800 */
[----:B------:R-:W-:-:S03]  /*62630*/  FMUL R25, R23, R11 ;  /* 0x0000000b17197220 */ /* 0x000fc60000400000 */
[----:B------:R3:W-:Y:S04]  /*62640*/  STL [R1+0x2d0], R26 ;  /* 0x0002d01a01007387 */ /* 0x0007e80000100800 */
[----:B------:R-:W4:Y:S04]  /*62650*/  LDL.LU R11, [R1+0xd4c] ;  /* 0x000d4c00010b7983 */ /* 0x000f280000300800 */
[----:B------:R2:W-:Y:S01]  /*62660*/  STL [R1+0x2d4], R25 ;  /* 0x0002d41901007387 */ /* 0x0005e20000100800 */
[----:B---3--:R-:W-:-:S05]  /*62670*/  FMUL R26, R23, R20 ;  /* 0x00000014171a7220 */ /* 0x008fca0000400000 */
[----:B------:R-:W-:Y:S01]  /*62680*/  STL [R1+0x2c0], R26 ;  /* 0x0002c01a01007387 */ /* 0x000fe20000100800 */
[C---:B--2---:R-:W-:Y:S02]  /*62690*/  FMUL R25, R23.reuse, R19 ;  /* 0x0000001317197220 */ /* 0x044fe40000400000 */
[----:B------:R-:W-:-:S03]  /*626a0*/  FMUL R20, R23, R18 ;  /* 0x0000001217147220 */ /* 0x000fc60000400000 */
[----:B------:R-:W-:Y:S01]  /*626b0*/  STL [R1+0x2c4], R25 ;  /* 0x0002c41901007387 */ /* 0x000fe20000100800 */
[----:B------:R-:W-:-:S03]  /*626c0*/  FMUL R19, R23, R17 ;  /* 0x0000001117137220 */ /* 0x000fc60000400000 */
[----:B------:R-:W-:Y:S01]  /*626d0*/  STL [R1+0x310], R20 ;  /* 0x0003101401007387 */ /* 0x000fe20000100800 */
[----:B------:R-:W-:-:S03]  /*626e0*/  FMUL R18, R23, R15 ;  /* 0x0000000f17127220 */ /* 0x000fc60000400000 */
[----:B------:R-:W-:Y:S01]  /*626f0*/  STL [R1+0x314], R19 ;  /* 0x0003141301007387 */ /* 0x000fe20000100800 */
[----:B------:R-:W-:-:S03]  /*62700*/  FMUL R17, R23, R14 ;  /* 0x0000000e17117220 */ /* 0x000fc60000400000 */
[----:B------:R-:W2:Y:S04]  /*62710*/  LDL.LU R15, [R1+0x358] ;  /* 0x00035800010f7983 */ /* 0x000ea80000300800 */
[----:B------:R0:W-:Y:S04]  /*62720*/  STL [R1+0x360], R18 ;  /* 0x0003601201007387 */ /* 0x0001e80000100800 */
[----:B------:R-:W3:Y:S04]  /*62730*/  LDL.LU R14, [R1+0x35c] ;  /* 0x00035c00010e7983 */ /* 0x000ee80000300800 */
[----:B------:R1:W-:Y:S01]  /*62740*/  STL [R1+0x364], R17 ;  /* 0x0003641101007387 */ /* 0x0003e20000100800 */
[----:B0-----:R-:W-:-:S03]  /*62750*/  FMUL R18, R23, R9 ;  /* 0x0000000917127220 */ /* 0x001fc60000400000 */
[----:B------:R-:W3:Y:S01]  /*62760*/  LDL.LU R9, [R1+0x348] ;  /* 0x0003480001097983 */ /* 0x000ee20000300800 */
[----:B-1----:R-:W-:-:S03]  /*62770*/  FMUL R17, R23, R8 ;  /* 0x0000000817117220 */ /* 0x002fc60000400000 */
        /* <DEDUP_REMOVED lines=8> */
[----:B------:R1:W-:Y:S04]  /*62800*/  STL [R1+0x344], R17 ;  /* 0x0003441101007387 */ /* 0x0003e80000100800 */
[----:B------:R-:W3:Y:S01]  /*62810*/  LDL.LU R23, [R1+0x318] ;  /* 0x0003180001177983 */ /* 0x000ee20000300800 */
[----:B----4-:R-:W-:-:S05]  /*62820*/  FMUL R16, R12, R16 ;  /* 0x000000100c107220 */ /* 0x010fca0000400000 */
[----:B------:R-:W-:Y:S01]  /*62830*/  STL [R1+0x2f8], R16 ;  /* 0x0002f81001007387 */ /* 0x000fe20000100800 */
[----:B------:R-:W-:-:S03]  /*62840*/  FMUL R11, R12, R11 ;  /* 0x0000000b0c0b7220 */ /* 0x000fc60000400000 */
[----:B------:R-:W4:Y:S04]  /*62850*/  LDL.LU R20, [R1+0x31c] ;  /* 0x00031c0001147983 */ /* 0x000f280000300800 */
[----:B------:R1:W-:Y:S04]  /*62860*/  STL [R1+0x2fc], R11 ;  /* 0x0002fc0b01007387 */ /* 0x0003e80000100800 */
[----:B------:R-:W4:Y:S04]  /*62870*/  LDL.LU R19, [R1+0x328] ;  /* 0x0003280001137983 */ /* 0x000f280000300800 */
[----:B0-----:R-:W4:Y:S04]  /*62880*/  LDL.LU R18, [R1+0x32c] ;  /* 0x00032c0001127983 */ /* 0x001f280000300800 */
[----:B-1----:R-:W4:Y:S04]  /*62890*/  LDL.LU R17, [R1+0x308] ;  /* 0x0003080001117983 */ /* 0x002f280000300800 */
[----:B------:R-:W4:Y:S04]  /*628a0*/  LDL.LU R11, [R1+0x30c] ;  /* 0x00030c00010b7983 */ /* 0x000f280000300800 */
[----:B------:R-:W4:Y:S01]  /*628b0*/  LDL.LU R16, [R1+0x258] ;  /* 0x0002580001107983 */ /* 0x000f220000300800 */
[----:B--2---:R-:W-:-:S02]  /*628c0*/  FMUL R15, R12, R15 ;  /* 0x0000000f0c0f7220 */ /* 0x004fc40000400000 */
[----:B---3--:R-:W-:-:S03]  /*628d0*/  FMUL R14, R12, R14 ;  /* 0x0000000e0c0e7220 */ /* 0x008fc60000400000 */
[----:B------:R0:W-:Y:S04]  /*628e0*/  STL [R1+0x2e8], R15 ;  /* 0x0002e80f01007387 */ /* 0x0001e80000100800 */
[----:B------:R1:W-:Y:S01]  /*628f0*/  STL [R1+0x2ec], R14 ;  /* 0x0002ec0e01007387 */ /* 0x0003e20000100800 */
[----:B------:R-:W-:-:S03]  /*62900*/  FMUL R9, R12, R9 ;  /* 0x000000090c097220 */ /* 0x000fc60000400000 */
[----:B0-----:R-:W2:Y:S04]  /*62910*/  LDL.LU R15, [R1+0x25c] ;  /* 0x00025c00010f7983 */ /* 0x001ea80000300800 */
[----:B------:R-:W-:Y:S04]  /*62920*/  STL [R1+0x2d8], R9 ;  /* 0x0002d80901007387 */ /* 0x000fe80000100800 */
[----:B-1----:R-:W3:Y:S04]  /*62930*/  LDL.LU R14, [R1+0x11e4] ;  /* 0x0011e400010e7983 */ /* 0x002ee80000300800 */
[----:B------:R-:W0:Y:S01]  /*62940*/  S2R R29, SR_TID.X ;  /* 0x00000000001d7919 */ /* 0x000e220000002100 */
[----:B------:R-:W-:Y:S01]  /*62950*/  FMUL R8, R12, R8 ;  /* 0x000000080c087220 */ /* 0x000fe20000400000 */
[----:B0-----:R-:W-:-:S04]  /*62960*/  LOP3.LUT R29, R29, 0x1c, RZ, 0xc0, !PT ;  /* 0x0000001c1d1d7812 */ /* 0x001fc800078ec0ff */
[----:B------:R-:W-:-:S04]  /*62970*/  LEA.HI R29, R29, 0x88, RZ, 0x1e ;  /* 0x000000881d1d7811 */ /* 0x000fc800078ff0ff */
[----:B------:R-:W-:-:S05]  /*62980*/  SHF.L.U32 R29, R29, 0x5, RZ ;  /* 0x000000051d1d7819 */ /* 0x000fca00000006ff */
[----:B------:R-:W3:Y:S01]  /*62990*/  LDS R10, [R29+0x40000] ;  /* 0x040000001d0a7984 */ /* 0x000ee20000000800 */
[C---:B------:R-:W-:Y:S02]  /*629a0*/  FMUL R26, R12.reuse, R7 ;  /* 0x000000070c1a7220 */ /* 0x040fe40000400000 */
[C---:B------:R-:W-:Y:S01]  /*629b0*/  FMUL R25, R12.reuse, R6 ;  /* 0x000000060c197220 */ /* 0x040fe20000400000 */
[----:B------:R0:W-:Y:S01]  /*629c0*/  STL [R1+0x2dc], R8 ;  /* 0x0002dc0801007387 */ /* 0x0001e20000100800 */
[----:B------:R-:W-:-:S03]  /*629d0*/  FMUL R23, R12, R23 ;  /* 0x000000170c177220 */ /* 0x000fc60000400000 */
[----:B------:R-:W3:Y:S04]  /*629e0*/  LDL.64 R6, [R1+0x1630] ;  /* 0x0016300001067983 */ /* 0x000ee80000100a00 */
[----:B0-----:R-:W3:Y:S04]  /*629f0*/  LDL.64 R8, [R1+0x1638] ;  /* 0x0016380001087983 */ /* 0x001ee80000100a00 */
[----:B------:R-:W-:Y:S04]  /*62a00*/  STL [R1+0x2c8], R26 ;  /* 0x0002c81a01007387 */ /* 0x000fe80000100800 */
[----:B------:R-:W-:Y:S04]  /*62a10*/  STL [R1+0x2cc], R25 ;  /* 0x0002cc1901007387 */ /* 0x000fe80000100800 */
[----:B------:R-:W-:Y:S01]  /*62a20*/  STL [R1+0x318], R23 ;  /* 0x0003181701007387 */ /* 0x000fe20000100800 */
[----:B----4-:R-:W-:-:S02]  /*62a30*/  FMUL R20, R12, R20 ;  /* 0x000000140c147220 */ /* 0x010fc40000400000 */
[----:B------:R-:W-:-:S03]  /*62a40*/  FMUL R19, R12, R19 ;  /* 0x000000130c137220 */ /* 0x000fc60000400000 */
[----:B------:R0:W-:Y:S01]  /*62a50*/  STL [R1+0x31c], R20 ;  /* 0x00031c1401007387 */ /* 0x0001e20000100800 */
[----:B------:R-:W-:-:S03]  /*62a60*/  FMUL R18, R12, R18 ;  /* 0x000000120c127220 */ /* 0x000fc60000400000 */
[----:B------:R1:W-:Y:S01]  /*62a70*/  STL [R1+0x368], R19 ;  /* 0x0003681301007387 */ /* 0x0003e20000100800 */
[----:B------:R-:W-:-:S03]  /*62a80*/  FMUL R17, R12, R17 ;  /* 0x000000110c117220 */ /* 0x000fc60000400000 */
[----:B------:R-:W-:Y:S01]  /*62a90*/  STL [R1+0x36c], R18 ;  /* 0x00036c1201007387 */ /* 0x000fe20000100800 */
[----:B------:R-:W-:-:S03]  /*62aa0*/  FMUL R11, R12, R11 ;  /* 0x0000000b0c0b7220 */ /* 0x000fc60000400000 */
[----:B0-----:R-:W4:Y:S04]  /*62ab0*/  LDL.LU R20, [R1+0x11e8] ;  /* 0x0011e80001147983 */ /* 0x001f280000300800 */
[----:B------:R-:W-:Y:S04]  /*62ac0*/  STL [R1+0x358], R17 ;  /* 0x0003581101007387 */ /* 0x000fe80000100800 */
[----:B-1----:R-:W4:Y:S04]  /*62ad0*/  LDL.LU R19, [R1+0xd50] ;  /* 0x000d500001137983 */ /* 0x002f280000300800 */
[----:B------:R0:W-:Y:S04]  /*62ae0*/  STL [R1+0x35c], R11 ;  /* 0x00035c0b01007387 */ /* 0x0001e80000100800 */
[----:B0-----:R-:W4:Y:S01]  /*62af0*/  LDL.LU R11, [R1+0xd54] ;  /* 0x000d5400010b7983 */ /* 0x001f220000300800 */
[----:B------:R-:W-:-:S05]  /*62b00*/  FMUL R16, R12, R16 ;  /* 0x000000100c107220 */ /* 0x000fca0000400000 */
[----:B------:R0:W-:Y:S01]  /*62b10*/  STL [R1+0x348], R16 ;  /* 0x0003481001007387 */ /* 0x0001e20000100800 */
[----:B--2---:R-:W-:-:S05]  /*62b20*/  FMUL R15, R12, R15 ;  /* 0x0000000f0c0f7220 */ /* 0x004fca0000400000 */
[----:B------:R1:W-:Y:S01]  /*62b30*/  STL [R1+0x34c], R15 ;  /* 0x00034c0f01007387 */ /* 0x0003e20000100800 */
[----:B---3--:R-:W-:-:S03]  /*62b40*/  FFMA R14, R12, R14, R10 ;  /* 0x0000000e0c0e7223 */ /* 0x008fc6000000000a */
[----:B------:R-:W2:Y:S04]  /*62b50*/  LDL.LU R18, [R1+0x240] ;  /* 0x0002400001127983 */ /* 0x000ea80000300800 */
[----:B------:R3:W-:Y:S04]  /*62b60*/  STL [R1+0x11e4], R14 ;  /* 0x0011e40e01007387 */ /* 0x0007e80000100800 */
[----:B------:R-:W2:Y:S04]  /*62b70*/  LDL.LU R17, [R1+0x244] ;  /* 0x0002440001117983 */ /* 0x000ea80000300800 */
[----:B0-----:R-:W2:Y:S04]  /*62b80*/  LDL.LU R16, [R1+0x230] ;  /* 0x0002300001107983 */ /* 0x001ea80000300800 */
[----:B-1----:R-:W2:Y:S04]  /*62b90*/  LDL.LU R15, [R1+0x234] ;  /* 0x00023400010f7983 */ /* 0x002ea80000300800 */
[----:B---3--:R-:W3:Y:S04]  /*62ba0*/  LDL.LU R14, [R1+0x220] ;  /* 0x00022000010e7983 */ /* 0x008ee80000300800 */
[----:B------:R-:W3:Y:S04]  /*62bb0*/  LDL.LU R12, [R1+0x224] ;  /* 0x00022400010c7983 */ /* 0x000ee80000300800 */
[----:B------:R-:W0:Y:S02]  /*62bc0*/  S2R R29, SR_TID.X ;  /* 0x00000000001d7919 */ /* 0x000e240000002100 */
[----:B0-----:R-:W-:-:S04]  /*62bd0*/  LOP3.LUT R29, R29, 0x1c, RZ, 0xc0, !PT ;  /* 0x0000001c1d1d7812 */ /* 0x001fc800078ec0ff */
[----:B------:R-:W-:-:S05]  /*62be0*/  LEA.HI R29, R29, 0x90, RZ, 0x1e ;  /* 0x000000901d1d7811 */ /* 0x000fca00078ff0ff */
[----:B------:R-:W-:-:S05]  /*62bf0*/  IMAD.SHL.U32 R29, R29, 0x20, RZ ;  /* 0x000000201d1d7824 */ /* 0x000fca00078e00ff */
[----:B------:R-:W4:Y:S01]  /*62c00*/  LDS R5, [R29+0x40000] ;  /* 0x040000001d057984 */ /* 0x000f220000000800 */
[----:B------:R-:W-:-:S04]  /*62c10*/  IMAD.WIDE R6, R0, 0x2, R6 ;  /* 0x0000000200067825 */ /* 0x000fc800078e0206 */
[----:B------:R-:W-:Y:S01]  /*62c20*/  IMAD.WIDE R8, R0, 0x2, R8 ;  /* 0x0000000200087825 */ /* 0x000fe200078e0208 */
[----:B------:R0:W3:Y:S04]  /*62c30*/  LDG.E.U16 R23, [R6.64] ;  /* 0x0000000606177981 */ /* 0x0000e8000c1e1500 */
[----:B------:R1:W3:Y:S01]  /*62c40*/  LDG.E.U16 R25, [R8.64] ;  /* 0x0000000608197981 */ /* 0x0002e2000c1e1500 */
[C---:B----4-:R-:W-:Y:S02]  /*62c50*/  FFMA R20, R24.reuse, R20, R5 ;  /* 0x0000001418147223 */ /* 0x050fe40000000005 */
[C---:B0-----:R-:W-:Y:S02]  /*62c60*/  FMUL R6, R24.reuse, R19 ;  /* 0x0000001318067220 */ /* 0x041fe40000400000 */
[----:B------:R-:W-:-:S02]  /*62c70*/  FMUL R5, R24, R11 ;  /* 0x0000000b18057220 */ /* 0x000fc40000400000 */
[----:B------:R-:W4:Y:S04]  /*62c80*/  LDL.LU R11, [R1+0x210] ;  /* 0x00021000010b7983 */ /* 0x000f280000300800 */
[----:B------:R-:W-:Y:S04]  /*62c90*/  STL [R1+0x11e8], R20 ;  /* 0x0011e81401007387 */ /* 0x000fe80000100800 */
[----:B------:R2:W-:Y:S04]  /*62ca0*/  STL [R1+0x2b0], R6 ;  /* 0x0002b00601007387 */ /* 0x0005e80000100800 */
[----:B-1----:R-:W4:Y:S04]  /*62cb0*/  LDL.LU R9, [R1+0x214] ;  /* 0x0002140001097983 */ /* 0x002f280000300800 */
[----:B------:R0:W-:Y:S04]  /*62cc0*/  STL [R1+0x2b4], R5 ;  /* 0x0002b40501007387 */ /* 0x0001e80000100800 */
[----:B------:R-:W4:Y:S04]  /*62cd0*/  LDL.LU R8, [R1+0x200] ;  /* 0x0002000001087983 */ /* 0x000f280000300800 */
[----:B------:R-:W4:Y:S01]  /*62ce0*/  LDL.LU R7, [R1+0x204] ;  /* 0x0002040001077983 */ /* 0x000f220000300800 */
[----:B--2---:R-:W-:-:S02]  /*62cf0*/  FMUL R6, R24, R18 ;  /* 0x0000001218067220 */ /* 0x004fc40000400000 */
[C---:B------:R-:W-:Y:S01]  /*62d00*/  FMUL R17, R24.reuse, R17 ;  /* 0x0000001118117220 */ /* 0x040fe20000400000 */
[----:B0-----:R-:W2:Y:S01]  /*62d10*/  LDL.LU R5, [R1+0x1f0] ;  /* 0x0001f00001057983 */ /* 0x001ea20000300800 */
[----:B------:R-:W-:-:S03]  /*62d20*/  FMUL R16, R24, R16 ;  /* 0x0000001018107220 */ /* 0x000fc60000400000 */
[----:B------:R0:W-:Y:S01]  /*62d30*/  STL [R1+0x2a0], R6 ;  /* 0x0002a00601007387 */ /* 0x0001e20000100800 */
[C---:B------:R-:W-:Y:S02]  /*62d40*/  FMUL R15, R24.reuse, R15 ;  /* 0x0000000f180f7220 */ /* 0x040fe40000400000 */
[C---:B---3--:R-:W-:Y:S01]  /*62d50*/  FMUL R14, R24.reuse, R14 ;  /* 0x0000000e180e7220 */ /* 0x048fe20000400000 */
[----:B0-----:R-:W3:Y:S01]  /*62d60*/  LDL.LU R6, [R1+0x1f4] ;  /* 0x0001f40001067983 */ /* 0x001ee20000300800 */
[----:B------:R-:W-:-:S03]  /*62d70*/  FMUL R12, R24, R12 ;  /* 0x0000000c180c7220 */ /* 0x000fc60000400000 */
[----:B------:R0:W-:Y:S04]  /*62d80*/  STL [R1+0x2a4], R17 ;  /* 0x0002a41101007387 */ /* 0x0001e80000100800 */
[----:B------:R1:W-:Y:S04]  /*62d90*/  STL [R1+0x290], R16 ;  /* 0x0002901001007387 */ /* 0x0003e80000100800 */
[----:B------:R1:W-:Y:S04]  /*62da0*/  STL [R1+0x294], R15 ;  /* 0x0002940f01007387 */ /* 0x0003e80000100800 */
[----:B0-----:R-:W3:Y:S04]  /*62db0*/  LDL.LU R17, [R1+0x1e0] ;  /* 0x0001e00001117983 */ /* 0x001ee80000300800 */
[----:B------:R0:W-:Y:S04]  /*62dc0*/  STL [R1+0x280], R14 ;  /* 0x0002800e01007387 */ /* 0x0001e80000100800 */
[----:B-1----:R-:W3:Y:S04]  /*62dd0*/  LDL.LU R16, [R1+0x1e4] ;  /* 0x0001e40001107983 */ /* 0x002ee80000300800 */
[----:B------:R1:W-:Y:S04]  /*62de0*/  STL [R1+0x284], R12 ;  /* 0x0002840c01007387 */ /* 0x0003e80000100800 */
[----:B------:R-:W3:Y:S04]  /*62df0*/  LDL.LU R15, [R1+0xd58] ;  /* 0x000d5800010f7983 */ /* 0x000ee80000300800 */
[----:B0-----:R-:W3:Y:S04]  /*62e00*/  LDL.LU R14, [R1+0xd5c] ;  /* 0x000d5c00010e7983 */ /* 0x001ee80000300800 */
[----:B------:R-:W-:Y:S04]  /*62e10*/  STL [R1+0x93c], R25 ;  /* 0x00093c1901007387 */ /* 0x000fe80000100800 */
[----:B------:R-:W-:Y:S01]  /*62e20*/  STL [R1+0x934], R23 ;  /* 0x0009341701007387 */ /* 0x000fe20000100800 */
[----:B----4-:R-:W-:-:S05]  /*62e30*/  FMUL R11, R24, R11 ;  /* 0x0000000b180b7220 */ /* 0x010fca0000400000 */
[----:B------:R0:W-:Y:S01]  /*62e40*/  STL [R1+0x270], R11 ;  /* 0x0002700b01007387 */ /* 0x0001e20000100800 */
[C---:B------:R-:W-:Y:S02]  /*62e50*/  FMUL R9, R24.reuse, R9 ;  /* 0x0000000918097220 */ /* 0x040fe40000400000 */
[----:B------:R-:W-:-:S03]  /*62e60*/  FMUL R8, R24, R8 ;  /* 0x0000000818087220 */ /* 0x000fc60000400000 */
[----:B------:R-:W-:Y:S01]  /*62e70*/  STL [R1+0x274], R9 ;  /* 0x0002740901007387 */ /* 0x000fe20000100800 */
[----:B------:R-:W-:-:S03]  /*62e80*/  FMUL R7, R24, R7 ;  /* 0x0000000718077220 */ /* 0x000fc60000400000 */
[----:B------:R-:W-:Y:S04]  /*62e90*/  STL [R1+0x300], R8 ;  /* 0x0003000801007387 */ /* 0x000fe80000100800 */
[----:B------:R2:W-:Y:S04]  /*62ea0*/  STL [R1+0x304], R7 ;  /* 0x0003040701007387 */ /* 0x0005e80000100800 */
[----:B-1----:R-:W4:Y:S04]  /*62eb0*/  LDL.LU R12, [R1+0x248] ;  /* 0x00024800010c7983 */ /* 0x002f280000300800 */
[----:B0-----:R-:W4:Y:S01]  /*62ec0*/  LDL.LU R11, [R1+0x24c] ;  /* 0x00024c00010b7983 */ /* 0x001f220000300800 */
[----:B--2---:R-:W-:-:S02]  /*62ed0*/  FMUL R7, R24, R5 ;  /* 0x0000000518077220 */ /* 0x004fc40000400000 */
[----:B---3--:R-:W-:-:S03]  /*62ee0*/  FMUL R6, R24, R6 ;  /* 0x0000000618067220 */ /* 0x008fc60000400000 */
[----:B------:R0:W-:Y:S04]  /*62ef0*/  STL [R1+0x330], R7 ;  /* 0x0003300701007387 */ /* 0x0001e80000100800 */
[----:B------:R-:W2:Y:S04]  /*62f00*/  LDL.LU R9, [R1+0x238] ;  /* 0x0002380001097983 */ /* 0x000ea80000300800 */
[----:B------:R-:W3:Y:S04]  /*62f10*/  LDL.LU R8, [R1+0x23c] ;  /* 0x00023c0001087983 */ /* 0x000ee80000300800 */
[----:B------:R1:W-:Y:S01]  /*62f20*/  STL [R1+0x334], R6 ;  /* 0x0003340601007387 */ /* 0x0003e20000100800 */
[----:B------:R-:W-:-:S03]  /*62f30*/  FMUL R17, R24, R17 ;  /* 0x0000001118117220 */ /* 0x000fc60000400000 */
[----:B0-----:R-:W3:Y:S01]  /*62f40*/  LDL.LU R7, [R1+0x228] ;  /* 0x0002280001077983 */ /* 0x001ee20000300800 */
[----:B------:R-:W-:-:S03]  /*62f50*/  FMUL R16, R24, R16 ;  /* 0x0000001018107220 */ /* 0x000fc60000400000 */
[----:B-1----:R-:W3:Y:S04]  /*62f60*/  LDL.LU R6, [R1+0x22c] ;  /* 0x00022c0001067983 */ /* 0x002ee80000300800 */
[----:B------:R0:W-:Y:S01]  /*62f70*/  STL [R1+0x320], R17 ;  /* 0x0003201101007387 */ /* 0x0001e20000100800 */
[----:B------:R-:W-:-:S03]  /*62f80*/  FMUL R15, R13, R15 ;  /* 0x0000000f0d0f7220 */ /* 0x000fc60000400000 */
[----:B------:R1:W-:Y:S01]  /*62f90*/  STL [R1+0x324], R16 ;  /* 0x0003241001007387 */ /* 0x0003e20000100800 */
[----:B------:R-:W-:-:S03]  /*62fa0*/  FMUL R14, R13, R14 ;  /* 0x0000000e0d0e7220 */ /* 0x000fc60000400000 */
[----:B------:R-:W3:Y:S04]  /*62fb0*/  LDL.LU R20, [R1+0x218] ;  /* 0x0002180001147983 */ /* 0x000ee80000300800 */
[----:B------:R0:W-:Y:S04]  /*62fc0*/  STL [R1+0x2b8], R15 ;  /* 0x0002b80f01007387 */ /* 0x0001e80000100800 */
[----:B------:R-:W3:Y:S04]  /*62fd0*/  LDL.LU R19, [R1+0x21c] ;  /* 0x00021c0001137983 */ /* 0x000ee80000300800 */
[----:B------:R1:W-:Y:S04]  /*62fe0*/  STL [R1+0x2bc], R14 ;  /* 0x0002bc0e01007387 */ /* 0x0003e80000100800 */
[----:B------:R-:W3:Y:S04]  /*62ff0*/  LDL.LU R18, [R1+0x208] ;  /* 0x0002080001127983 */ /* 0x000ee80000300800 */
[----:B0-----:R-:W3:Y:S04]  /*63000*/  LDL.LU R17, [R1+0x20c] ;  /* 0x00020c0001117983 */ /* 0x001ee80000300800 */
[----:B-1----:R-:W3:Y:S01]  /*63010*/  LDL.LU R16, [R1+0x1f8] ;  /* 0x0001f80001107983 */ /* 0x002ee20000300800 */
[----:B----4-:R-:W-:-:S02]  /*63020*/  FMUL R12, R13, R12 ;  /* 0x0000000c0d0c7220 */ /* 0x010fc40000400000 */
[----:B------:R-:W-:-:S03]  /*63030*/  FMUL R11, R13, R11 ;  /* 0x0000000b0d0b7220 */ /* 0x000fc60000400000 */
[----:B------:R0:W-:Y:S04]  /*63040*/  STL [R1+0x2a8], R12 ;  /* 0x0002a80c01007387 */ /* 0x0001e80000100800 */
[----:B------:R-:W4:Y:S04]  /*63050*/  LDL.LU R15, [R1+0x1fc] ;  /* 0x0001fc00010f7983 */ /* 0x000f280000300800 */
[----:B------:R1:W-:Y:S04]  /*63060*/  STL [R1+0x2ac], R11 ;  /* 0x0002ac0b01007387 */ /* 0x0003e80000100800 */
[----:B------:R-:W4:Y:S04]  /*63070*/  LDL.LU R14, [R1+0x1e8] ;  /* 0x0001e800010e7983 */ /* 0x000f280000300800 */
[----:B0-----:R-:W4:Y:S01]  /*63080*/  LDL.LU R12, [R1+0x1ec] ;  /* 0x0001ec00010c7983 */ /* 0x001f220000300800 */
[----:B--2---:R-:W-:-:S02]  /*63090*/  FMUL R9, R13, R9 ;  /* 0x000000090d097220 */ /* 0x004fc40000400000 */
[C---:B---3--:R-:W-:Y:S02]  /*630a0*/  FMUL R8, R13.reuse, R8 ;  /* 0x000000080d087220 */ /* 0x048fe40000400000 */
[C---:B------:R-:W-:Y:S01]  /*630b0*/  FMUL R7, R13.reuse, R7 ;  /* 0x000000070d077220 */ /* 0x040fe20000400000 */
[----:B------:R-:W-:Y:S04]  /*630c0*/  STL [R1+0x298], R9 ;  /* 0x0002980901007387 */ /* 0x000fe80000100800 */
[----:B------:R0:W-:Y:S01]  /*630d0*/  STL [R1+0x29c], R8 ;  /* 0x00029c0801007387 */ /* 0x0001e20000100800 */
[----:B------:R-:W-:-:S03]  /*630e0*/  FMUL R6, R13, R6 ;  /* 0x000000060d067220 */ /* 0x000fc60000400000 */
[----:B-1----:R-:W2:Y:S04]  /*630f0*/  LDL.LU R11, [R1+0x11ec] ;  /* 0x0011ec00010b7983 */ /* 0x002ea80000300800 */
[----:B------:R-:W-:Y:S04]  /*63100*/  STL [R1+0x288], R7 ;  /* 0x0002880701007387 */ /* 0x000fe80000100800 */
[----:B------:R-:W3:Y:S01]  /*63110*/  LDL.64 R24, [R1+0x1628] ;  /* 0x0016280001187983 */ /* 0x000ee20000100a00 */
[----:B------:R-:W-:-:S03]  /*63120*/  FMUL R23, R13, R20 ;  /* 0x000000140d177220 */ /* 0x000fc60000400000 */
[----:B------:R1:W-:Y:S04]  /*63130*/  STL [R1+0x28c], R6 ;  /* 0x00028c0601007387 */ /* 0x0003e80000100800 */
[----:B0-----:R-:W3:Y:S01]  /*63140*/  LDL.64 R8, [R1+0x1620] ;  /* 0x0016200001087983 */ /* 0x001ee20000100a00 */
[----:B------:R-:W-:-:S03]  /*63150*/  FMUL R19, R13, R19 ;  /* 0x000000130d137220 */ /* 0x000fc60000400000 */
[----:B-1----:R-:W3:Y:S04]  /*63160*/  LDL.64 R6, [R1+0x1618] ;  /* 0x0016180001067983 */ /* 0x002ee80000100a00 */
[----:B------:R-:W-:Y:S01]  /*63170*/  STL [R1+0x278], R23 ;  /* 0x0002781701007387 */ /* 0x000fe20000100800 */
[----:B------:R-:W-:-:S03]  /*63180*/  FMUL R20, R13, R18 ;  /* 0x000000120d147220 */ /* 0x000fc60000400000 */
[----:B------:R0:W-:Y:S04]  /*63190*/  STL [R1+0x27c], R19 ;  /* 0x00027c1301007387 */ /* 0x0001e80000100800 */
[----:B0-----:R-:W3:Y:S04]  /*631a0*/  LDL.64 R18, [R1+0x1610] ;  /* 0x0016100001127983 */ /* 0x001ee80000100a00 */
[----:B------:R-:W0:Y:S02]  /*631b0*/  S2R R29, SR_TID.X ;  /* 0x00000000001d7919 */ /* 0x000e240000002100 */
[----:B0-----:R-:W-:-:S04]  /*631c0*/  LOP3.LUT R29, R29, 0x1c, RZ, 0xc0, !PT ;  /* 0x0000001c1d1d7812 */ /* 0x001fc800078ec0ff */
[----:B------:R-:W-:-:S04]  /*631d0*/  LEA.HI R29, R29, 0x98, RZ, 0x1e ;  /* 0x000000981d1d7811 */ /* 0x000fc800078ff0ff */
[----:B------:R-:W-:-:S05]  /*631e0*/  SHF.L.U32 R29, R29, 0x5, RZ ;  /* 0x000000051d1d7819 */ /* 0x000fca00000006ff */
[----:B------:R-:W2:Y:S01]  /*631f0*/  LDS R10, [R29+0x40000] ;  /* 0x040000001d0a7984 */ /* 0x000ea20000000800 */
[C---:B------:R-:W-:Y:S02]  /*63200*/  FMUL R17, R13.reuse, R17 ;  /* 0x000000110d117220 */ /* 0x040fe40000400000 */
[C---:B------:R-:W-:Y:S01]  /*63210*/  FMUL R16, R13.reuse, R16 ;  /* 0x000000100d107220 */ /* 0x040fe20000400000 */
[----:B------:R-:W-:Y:S04]  /*63220*/  STL [R1+0x308], R20 ;  /* 0x0003081401007387 */ /* 0x000fe80000100800 */
[----:B------:R-:W-:Y:S04]  /*63230*/  STL [R1+0x30c], R17 ;  /* 0x00030c1101007387 */ /* 0x000fe80000100800 */
[----:B------:R0:W-:Y:S01]  /*63240*/  STL [R1+0x338], R16 ;  /* 0x0003381001007387 */ /* 0x0001e20000100800 */
[----:B----4-:R-:W-:-:S05]  /*63250*/  FMUL R15, R13, R15 ;  /* 0x0000000f0d0f7220 */ /* 0x010fca0000400000 */
[----:B------:R1:W-:Y:S01]  /*63260*/  STL [R1+0x33c], R15 ;  /* 0x00033c0f01007387 */ /* 0x0003e20000100800 */
[----:B------:R-:W-:-:S03]  /*63270*/  FMUL R14, R13, R14 ;  /* 0x0000000e0d0e7220 */ /* 0x000fc60000400000 */
[----:B0-----:R-:W4:Y:S01]  /*63280*/  LDL.LU R16, [R1+0x11f0] ;  /* 0x0011f00001107983 */ /* 0x001f220000300800 */
[----:B------:R-:W-:-:S03]  /*63290*/  FMUL R12, R13, R12 ;  /* 0x0000000c0d0c7220 */ /* 0x000fc60000400000 */
[----:B------:R0:W-:Y:S04]  /*632a0*/  STL [R1+0x328], R14 ;  /* 0x0003280e01007387 */ /* 0x0001e80000100800 */
[----:B-1----:R-:W4:Y:S04]  /*632b0*/  LDL.LU R15, [R1+0xdc0] ;  /* 0x000dc000010f7983 */ /* 0x002f280000300800 */
[----:B------:R-:W-:Y:S04]  /*632c0*/  STL [R1+0x32c], R12 ;  /* 0x00032c0c01007387 */ /* 0x000fe80000100800 */
[----:B0-----:R-:W4:Y:S01]  /*632d0*/  LDL.LU R14, [R1+0xdc4] ;  /* 0x000dc400010e7983 */ /* 0x001f220000300800 */
[----:B--2---:R-:W-:-:S05]  /*632e0*/  FFMA R11, R13, R11, R10 ;  /* 0x0000000b0d0b7223 */ /* 0x004fca000000000a */
[----:B------:R3:W-:Y:S04]  /*632f0*/  STL [R1+0x11ec], R11 ;  /* 0x0011ec0b01007387 */ /* 0x0007e80000100800 */
[----:B------:R-:W2:Y:S01]  /*63300*/  LDL.LU R20, [R1+0xdb0] ;  /* 0x000db00001147983 */ /* 0x000ea20000300800 */
[----:B---3--:R-:W-:-:S04]  /*63310*/  IMAD.WIDE R10, R0, 0x2, R24 ;  /* 0x00000002000a7825 */ /* 0x008fc800078e0218 */
[C---:B------:R-:W-:Y:S01]  /*63320*/  IMAD.WIDE R8, R0.reuse, 0x2, R8 ;  /* 0x0000000200087825 */ /* 0x040fe200078e0208 */
[----:B------:R0:W3:Y:S03]  /*63330*/  LDG.E.U16 R26, [R10.64] ;  /* 0x000000060a1a7981 */ /* 0x0000e6000c1e1500 */
[C---:B------:R-:W-:Y:S01]  /*63340*/  IMAD.WIDE R6, R0.reuse, 0x2, R6 ;  /* 0x0000000200067825 */ /* 0x040fe200078e0206 */
[----:B------:R1:W3:Y:S04]  /*63350*/  LDG.E.U16 R25, [R8.64] ;  /* 0x0000000608197981 */ /* 0x0002e8000c1e1500 */
[----:B------:R0:W3:Y:S02]  /*63360*/  LDG.E.U16 R24, [R6.64] ;  /* 0x0000000606187981 */ /* 0x0000e4000c1e1500 */
[----:B0-----:R-:W-:-:S02]  /*63370*/  IMAD.WIDE R6, R0, 0x2, R18 ;  /* 0x0000000200067825 */ /* 0x001fc400078e0212 */
[----:B------:R-:W3:Y:S04]  /*63380*/  LDL.LU R19, [R1+0xdb4] ;  /* 0x000db40001137983 */ /* 0x000ee80000300800 */
[----:B------:R-:W3:Y:S04]  /*63390*/  LDL.LU R13, [R1+0xda0] ;  /* 0x000da000010d7983 */ /* 0x000ee80000300800 */
[----:B------:R0:W3:Y:S04]  /*633a0*/  LDG.E.U16 R23, [R6.64] ;  /* 0x0000000606177981 */ /* 0x0000e8000c1e1500 */
[----:B------:R-:W3:Y:S04]  /*633b0*/  LDL.LU R12, [R1+0xda4] ;  /* 0x000da400010c7983 */ /* 0x000ee80000300800 */
[----:B------:R-:W0:Y:S04]  /*633c0*/  S2R R29, SR_TID.X ;  /* 0x00000000001d7919 */ /* 0x000e280000002100 */
[----:B------:R-:W3:Y:S01]  /*633d0*/  LDL.LU R18, [R1+0xd90] ;  /* 0x000d900001127983 */ /* 0x000ee20000300800 */
[----:B0-----:R-:W-:-:S04]  /*633e0*/  LOP3.LUT R29, R29, 0x1c, RZ, 0xc0, !PT ;  /* 0x0000001c1d1d7812 */ /* 0x001fc800078ec0ff */
[----:B------:R-:W-:-:S04]  /*633f0*/  LEA.HI R29, R29, 0xa0, RZ, 0x1e ;  /* 0x000000a01d1d7811 */ /* 0x000fc800078ff0ff */
[----:B------:R-:W-:-:S05]  /*63400*/  SHF.L.U32 R29, R29, 0x5, RZ ;  /* 0x000000051d1d7819 */ /* 0x000fca00000006ff */
[----:B------:R-:W4:Y:S02]  /*63410*/  LDS R5, [R29+0x40000] ;  /* 0x040000001d057984 */ /* 0x000f240000000800 */
[C---:B----4-:R-:W-:Y:S02]  /*63420*/  FFMA R16, R21.reuse, R16, R5 ;  /* 0x0000001015107223 */ /* 0x050fe40000000005 */
[----:B------:R-:W-:-:S03]  /*63430*/  FMUL R6, R21, R15 ;  /* 0x0000000f15067220 */ /* 0x000fc60000400000 */
[----:B------:R0:W-:Y:S04]  /*63440*/  STL [R1+0x11f0], R16 ;  /* 0x0011f01001007387 */ /* 0x0001e80000100800 */
[----:B------:R-:W-:Y:S01]  /*63450*/  STL [R1+0x260], R6 ;  /* 0x0002600601007387 */ /* 0x000fe20000100800 */
[----:B------:R-:W-:-:S03]  /*63460*/  FMUL R5, R21, R14 ;  /* 0x0000000e15057220 */ /* 0x000fc60000400000 */
[----:B------:R-:W4:Y:S04]  /*63470*/  LDL.LU R17, [R1+0xd94] ;  /* 0x000d940001117983 */ /* 0x000f280000300800 */
[----:B------:R2:W-:Y:S04]  /*63480*/  STL [R1+0x264], R5 ;  /* 0x0002640501007387 */ /* 0x0005e80000100800 */
[----:B0-----:R-:W4:Y:S04]  /*63490*/  LDL.LU R16, [R1+0xd80] ;  /* 0x000d800001107983 */ /* 0x001f280000300800 */
[----:B------:R-:W4:Y:S04]  /*634a0*/  LDL.LU R15, [R1+0xd84] ;  /* 0x000d8400010f7983 */ /* 0x000f280000300800 */
[----:B------:R-:W4:Y:S04]  /*634b0*/  LDL.LU R14, [R1+0xd70] ;  /* 0x000d7000010e7983 */ /* 0x000f280000300800 */
[----:B------:R-:W4:Y:S01]  /*634c0*/  LDL.LU R11, [R1+0xd74] ;  /* 0x000d7400010b7983 */ /* 0x000f220000300800 */
[----:B--2---:R-:W-:-:S03]  /*634d0*/  FMUL R5, R21, R20 ;  /* 0x0000001415057220 */ /* 0x004fc60000400000 */
[----:B------:R-:W2:Y:S04]  /*634e0*/  LDL.LU R10, [R1+0xd60] ;  /* 0x000d6000010a7983 */ /* 0x000ea80000300800 */
[----:B-1----:R-:W2:Y:S04]  /*634f0*/  LDL.LU R9, [R1+0xd64] ;  /* 0x000d640001097983 */ /* 0x002ea80000300800 */
[----:B---3--:R-:W-:Y:S04]  /*63500*/  STL [R1+0x92c], R26 ;  /* 0x00092c1a01007387 */ /* 0x008fe80000100800 */
[----:B------:R0:W-:Y:S04]  /*63510*/  STL [R1+0x250], R5 ;  /* 0x0002500501007387 */ /* 0x0001e80000100800 */
[----:B------:R-:W3:Y:S01]  /*63520*/  LDL.LU R7, [R1+0x1d0] ;  /* 0x0001d00001077983 */ /* 0x000ee20000300800 */
[----:B0-----:R-:W-:-:S03]  /*63530*/  FMUL R5, R21, R19 ;  /* 0x0000001315057220 */ /* 0x001fc60000400000 */
[----:B------:R-:W-:Y:S01]  /*63540*/  STL [R1+0x924], R25 ;  /* 0x0009241901007387 */ /* 0x000fe20000100800 */
[----:B------:R-:W-:-:S03]  /*63550*/  FMUL R13, R21, R13 ;  /* 0x0000000d150d7220 */ /* 0x000fc60000400000 */
[----:B------:R-:W-:Y:S04]  /*63560*/  STL [R1+0x918], R24 ;  /* 0x0009181801007387 */ /* 0x000fe80000100800 */
[----:B------:R-:W-:Y:S04]  /*63570*/  STL [R1+0x254], R5 ;  /* 0x0002540501007387 */ /* 0x000fe80000100800 */
[----:B------:R-:W3:Y:S01]  /*63580*/  LDL.LU R6, [R1+0x1d4] ;  /* 0x0001d40001067983 */ /* 0x000ee20000300800 */
[----:B------:R-:W-:-:S03]  /*63590*/  FMUL R19, R21, R12 ;  /* 0x0000000c15137220 */ /* 0x000fc60000400000 */
[----:B------:R0:W-:Y:S04]  /*635a0*/  STL [R1+0x240], R13 ;  /* 0x0002400d01007387 */ /* 0x0001e80000100800 */
[----:B------:R-:W-:Y:S04]  /*635b0*/  STL [R1+0x910], R23 ;  /* 0x0009101701007387 */ /* 0x000fe80000100800 */
[----:B0-----:R-:W3:Y:S04]  /*635c0*/  LDL.LU R13, [R1+0xdc8] ;  /* 0x000dc800010d7983 */ /* 0x001ee80000300800 */
[----:B------:R-:W3:Y:S01]  /*635d0*/  LDL.LU R12, [R1+0xdcc] ;  /* 0x000dcc00010c7983 */ /* 0x000ee20000300800 */
[----:B------:R-:W-:-:S03]  /*635e0*/  FMUL R18, R21, R18 ;  /* 0x0000001215127220 */ /* 0x000fc60000400000 */
[----:B------:R-:W-:Y:S04]  /*635f0*/  STL [R1+0x244], R19 ;  /* 0x0002441301007387 */ /* 0x000fe80000100800 */
[----:B------:R-:W-:Y:S01]  /*63600*/  STL [R1+0x230], R18 ;  /* 0x0002301201007387 */ /* 0x000fe20000100800 */
[C---:B----4-:R-:W-:Y:S02]  /*63610*/  FMUL R17, R21.reuse, R17 ;  /* 0x0000001115117220 */ /* 0x050fe40000400000 */
[----:B------:R-:W-:-:S03]  /*63620*/  FMUL R16, R21, R16 ;  /* 0x0000001015107220 */ /* 0x000fc60000400000 */
[----:B------:R-:W-:Y:S01]  /*63630*/  STL [R1+0x234], R17 ;  /* 0x0002341101007387 */ /* 0x000fe20000100800 */
[----:B------:R-:W-:-:S03]  /*63640*/  FMUL R15, R21, R15 ;  /* 0x0000000f150f7220 */ /* 0x000fc60000400000 */
[----:B------:R-:W-:Y:S01]  /*63650*/  STL [R1+0x220], R16 ;  /* 0x0002201001007387 */ /* 0x000fe20000100800 */
[----:B------:R-:W-:-:S03]  /*63660*/  FMUL R14, R21, R14 ;  /* 0x0000000e150e7220 */ /* 0x000fc60000400000 */
[----:B------:R-:W-:Y:S01]  /*63670*/  STL [R1+0x224], R15 ;  /* 0x0002240f01007387 */ /* 0x000fe20000100800 */
[----:B------:R-:W-:-:S03]  /*63680*/  FMUL R11, R21, R11 ;  /* 0x0000000b150b7220 */ /* 0x000fc60000400000 */
[----:B------:R-:W-:Y:S01]  /*63690*/  STL [R1+0x210], R14 ;  /* 0x0002100e01007387 */ /* 0x000fe20000100800 */
[----:B--2---:R-:W-:-:S03]  /*636a0*/  FMUL R10, R21, R10 ;  /* 0x0000000a150a7220 */ /* 0x004fc60000400000 */
[----:B------:R0:W-:Y:S01]  /*636b0*/  STL [R1+0x214], R11 ;  /* 0x0002140b01007387 */ /* 0x0001e20000100800 */
[----:B------:R-:W-:-:S03]  /*636c0*/  FMUL R9, R21, R9 ;  /* 0x0000000915097220 */ /* 0x000fc60000400000 */
[----:B------:R-:W2:Y:S04]  /*636d0*/  LDL.LU R20, [R1+0xdb8] ;  /* 0x000db80001147983 */ /* 0x000ea80000300800 */
[----:B------:R1:W-:Y:S04]  /*636e0*/  STL [R1+0x200], R10 ;  /* 0x0002000a01007387 */ /* 0x0003e80000100800 */
[----:B0-----:R-:W4:Y:S04]  /*636f0*/  LDL.LU R11, [R1+0xdbc] ;  /* 0x000dbc00010b7983 */ /* 0x001f280000300800 */
[----:B------:R0:W-:Y:S01]  /*63700*/  STL [R1+0x204], R9 ;  /* 0x0002040901007387 */ /* 0x0001e20000100800 */
[----:B---3--:R-:W-:-:S03]  /*63710*/  FMUL R15, R21, R7 ;  /* 0x00000007150f7220 */ /* 0x008fc60000400000 */
[----:B-1----:R-:W3:Y:S04]  /*63720*/  LDL.LU R10, [R1+0xda8] ;  /* 0x000da800010a7983 */ /* 0x002ee80000300800 */
[----:B0-----:R-:W3:Y:S04]  /*63730*/  LDL.LU R9, [R1+0xdac] ;  /* 0x000dac0001097983 */ /* 0x001ee80000300800 */
[----:B------:R-:W3:Y:S01]  /*63740*/  LDL.LU R7, [R1+0xd98] ;  /* 0x000d980001077983 */ /* 0x000ee20000300800 */
[----:B------:R-:W-:-:S03]  /*63750*/  FMUL R14, R21, R6 ;  /* 0x00000006150e7220 */ /* 0x000fc60000400000 */
[----:B------:R0:W-:Y:S04]  /*63760*/  STL [R1+0x1f0], R15 ;  /* 0x0001f00f01007387 */ /* 0x0001e80000100800 */
[----:B------:R-:W3:Y:S04]  /*63770*/  LDL.LU R6, [R1+0xd9c] ;  /* 0x000d9c0001067983 */ /* 0x000ee80000300800 */
[----:B------:R1:W-:Y:S04]  /*63780*/  STL [R1+0x1f4], R14 ;  /* 0x0001f40e01007387 */ /* 0x0003e80000100800 */
[----:B------:R-:W3:Y:S01]  /*63790*/  LDL.LU R19, [R1+0xd88] ;  /* 0x000d880001137983 */ /* 0x000ee20000300800 */
[----:B------:R-:W-:-:S02]  /*637a0*/  FMUL R13, R27, R13 ;  /* 0x0000000d1b0d7220 */ /* 0x000fc40000400000 */
[----:B------:R-:W-:-:S03]  /*637b0*/  FMUL R12, R27, R12 ;  /* 0x0000000c1b0c7220 */ /* 0x000fc60000400000 */
[----:B------:R0:W-:Y:S04]  /*637c0*/  STL [R1+0x268], R13 ;  /* 0x0002680d01007387 */ /* 0x0001e80000100800 */
[----:B------:R-:W3:Y:S04]  /*637d0*/  LDL.LU R18, [R1+0xd8c] ;  /* 0x000d8c0001127983 */ /* 0x000ee80000300800 */
[----:B------:R0:W-:Y:S04]  /*637e0*/  STL [R1+0x26c], R12 ;  /* 0x00026c0c01007387 */ /* 0x0001e80000100800 */
[----:B------:R-:W3:Y:S04]  /*637f0*/  LDL.LU R17, [R1+0xd78] ;  /* 0x000d780001117983 */ /* 0x000ee80000300800 */
[----:B------:R-:W3:Y:S04]  /*63800*/  LDL.LU R16, [R1+0xd7c] ;  /* 0x000d7c0001107983 */ /* 0x000ee80000300800 */
[----:B0-----:R-:W3:Y:S04]  /*63810*/  LDL.LU R15, [R1+0xd68] ;  /* 0x000d6800010f7983 */ /* 0x001ee80000300800 */
[----:B-1----:R-:W3:Y:S04]  /*63820*/  LDL.LU R14, [R1+0xd6c] ;  /* 0x000d6c00010e7983 */ /* 0x002ee80000300800 */
[----:B------:R-:W3:Y:S04]  /*63830*/  LDL.LU R13, [R1+0x1d8] ;  /* 0x0001d800010d7983 */ /* 0x000ee80000300800 */
[----:B------:R-:W3:Y:S04]  /*63840*/  LDL.LU R12, [R1+0x1dc] ;  /* 0x0001dc00010c7983 */ /* 0x000ee80000300800 */
[----:B------:R-:W0:Y:S01]  /*63850*/  S2R R29, SR_TID.X ;  /* 0x00000000001d7919 */ /* 0x000e220000002100 */
[----:B--2---:R-:W-:-:S02]  /*63860*/  FMUL R20, R27, R20 ;  /* 0x000000141b147220 */ /* 0x004fc40000400000 */
[----:B----4-:R-:W-:-:S03]  /*63870*/  FMUL R11, R27, R11 ;  /* 0x0000000b1b0b7220 */ /* 0x010fc60000400000 */
[----:B------:R1:W-:Y:S04]  /*63880*/  STL [R1+0x258], R20 ;  /* 0x0002581401007387 */ /* 0x0003e80000100800 */
[----:B------:R-:W-:Y:S01]  /*63890*/  STL [R1+0x25c], R11 ;  /* 0x00025c0b01007387 */ /* 0x000fe20000100800 */
[C---:B---3--:R-:W-:Y:S02]  /*638a0*/  FMUL R10, R27.reuse, R10 ;  /* 0x0000000a1b0a7220 */ /* 0x048fe40000400000 */
[C---:B-1----:R-:W-:Y:S02]  /*638b0*/  FMUL R20, R27.reuse, R9 ;  /* 0x000000091b147220 */ /* 0x042fe40000400000 */
[----:B------:R-:W2:Y:S01]  /*638c0*/  LDL.LU R9, [R1+0x11f4] ;  /* 0x0011f40001097983 */ /* 0x000ea20000300800 */
[----:B------:R-:W-:-:S03]  /*638d0*/  FMUL R21, R27, R7 ;  /* 0x000000071b157220 */ /* 0x000fc60000400000 */
[----:B------:R1:W-:Y:S04]  /*638e0*/  STL [R1+0x248], R10 ;  /* 0x0002480a01007387 */ /* 0x0003e80000100800 */
[----:B-1----:R-:W3:Y:S04]  /*638f0*/  LDL.64 R10, [R1+0x1608] ;  /* 0x00160800010a7983 */ /* 0x002ee80000100a00 */
[----:B------:R1:W-:Y:S01]  /*63900*/  STL [R1+0x24c], R20 ;  /* 0x00024c1401007387 */ /* 0x0003e20000100800 */
[C---:B------:R-:W-:Y:S02]  /*63910*/  FMUL R19, R27.reuse, R19 ;  /* 0x000000131b137220 */ /* 0x040fe40000400000 */
[----:B-1----:R-:W-:-:S02]  /*63920*/  FMUL R20, R27, R6 ;  /* 0x000000061b147220 */ /* 0x002fc40000400000 */
[C---:B------:R-:W-:Y:S01]  /*63930*/  FMUL R18, R27.reuse, R18 ;  /* 0x000000121b127220 */ /* 0x040fe20000400000 */
[----:B------:R-:W4:Y:S04]  /*63940*/  LDL.64 R6, [R1+0x1600] ;  /* 0x0016000001067983 */ /* 0x000f280000100a00 */
[----:B------:R1:W-:Y:S01]  /*63950*/  STL [R1+0x238], R21 ;  /* 0x0002381501007387 */ /* 0x0003e20000100800 */
        /* <DEDUP_REMOVED lines=9> */
[----:B------:R-:W-:Y:S04]  /*639f0*/  STL [R1+0x21c], R16 ;  /* 0x00021c1001007387 */ /* 0x000fe80000100800 */
[----:B------:R0:W-:Y:S04]  /*63a00*/  STL [R1+0x208], R15 ;  /* 0x0002080f01007387 */ /* 0x0001e80000100800 */
[----:B------:R-:W-:Y:S04]  /*63a10*/  STL [R1+0x20c], R14 ;  /* 0x00020c0e01007387 */ /* 0x000fe80000100800 */
[----:B------:R-:W-:Y:S04]  /*63a20*/  STL [R1+0x1f8], R13 ;  /* 0x0001f80d01007387 */ /* 0x000fe80000100800 */
[----:B-1----:R-:W4:Y:S04]  /*63a30*/  LDL.LU R21, [R1+0x11f8] ;  /* 0x0011f80001157983 */ /* 0x002f280000300800 */
[----:B0-----:R-:W4:Y:S01]  /*63a40*/  LDL.LU R15, [R1+0xe40] ;  /* 0x000e4000010f7983 */ /* 0x001f220000300800 */
[----:B------:R-:W-:-:S04]  /*63a50*/  LOP3.LUT R29, R29, 0x1c, RZ, 0xc0, !PT ;  /* 0x0000001c1d1d7812 */ /* 0x000fc800078ec0ff */
[----:B------:R-:W-:-:S05]  /*63a60*/  LEA.HI R29, R29, 0xa8, RZ, 0x1e ;  /* 0x000000a81d1d7811 */ /* 0x000fca00078ff0ff */
[----:B------:R-:W-:-:S05]  /*63a70*/  IMAD.SHL.U32 R29, R29, 0x20, RZ ;  /* 0x000000201d1d7824 */ /* 0x000fca00078e00ff */
[----:B------:R0:W2:Y:S04]  /*63a80*/  LDS R8, [R29+0x40000] ;  /* 0x040000001d087984 */ /* 0x0000a80000000800 */
[----:B0-----:R-:W0:Y:S02]  /*63a90*/  S2R R29, SR_TID.X ;  /* 0x00000000001d7919 */ /* 0x001e240000002100 */
[----:B0-----:R-:W-:-:S04]  /*63aa0*/  LOP3.LUT R29, R29, 0x1c, RZ, 0xc0, !PT ;  /* 0x0000001c1d1d7812 */ /* 0x001fc800078ec0ff */
[----:B------:R-:W-:-:S04]  /*63ab0*/  LEA.HI R29, R29, 0xb0, RZ, 0x1e ;  /* 0x000000b01d1d7811 */ /* 0x000fc800078ff0ff */
[----:B------:R-:W-:-:S05]  /*63ac0*/  SHF.L.U32 R29, R29, 0x5, RZ ;  /* 0x000000051d1d7819 */ /* 0x000fca00000006ff */
[----:B------:R-:W0:Y:S01]  /*63ad0*/  LDS R5, [R29+0x40000] ;  /* 0x040000001d057984 */ /* 0x000e220000000800 */
[----:B------:R-:W-:-:S05]  /*63ae0*/  FMUL R12, R27, R12 ;  /* 0x0000000c1b0c7220 */ /* 0x000fca0000400000 */
[----:B------:R1:W-:Y:S04]  /*63af0*/  STL [R1+0x1fc], R12 ;  /* 0x0001fc0c01007387 */ /* 0x0003e80000100800 */
[----:B------:R-:W4:Y:S01]  /*63b00*/  LDL.LU R14, [R1+0xe44] ;  /* 0x000e4400010e7983 */ /* 0x000f220000300800 */
[----:B--2---:R-:W-:-:S05]  /*63b10*/  FFMA R9, R27, R9, R8 ;  /* 0x000000091b097223 */ /* 0x004fca0000000008 */
[----:B------:R3:W-:Y:S04]  /*63b20*/  STL [R1+0x11f4], R9 ;  /* 0x0011f40901007387 */ /* 0x0007e80000100800 */
[----:B------:R-:W2:Y:S04]  /*63b30*/  LDL.LU R13, [R1+0xe30] ;  /* 0x000e3000010d7983 */ /* 0x000ea80000300800 */
[----:B-1----:R-:W2:Y:S04]  /*63b40*/  LDL.LU R12, [R1+0xe34] ;  /* 0x000e3400010c7983 */ /* 0x002ea80000300800 */
[----:B------:R-:W2:Y:S04]  /*63b50*/  LDL.LU R20, [R1+0xe20] ;  /* 0x000e200001147983 */ /* 0x000ea80000300800 */
[----:B------:R-:W2:Y:S04]  /*63b60*/  LDL.LU R18, [R1+0xe10] ;  /* 0x000e100001127983 */ /* 0x000ea80000300800 */
[----:B------:R-:W2:Y:S01]  /*63b70*/  LDL.LU R16, [R1+0xe00] ;  /* 0x000e000001107983 */ /* 0x000ea20000300800 */
[----:B---3--:R-:W-:-:S03]  /*63b80*/  IMAD.WIDE R8, R0, 0x2, R10 ;  /* 0x0000000200087825 */ /* 0x008fc600078e020a */
[----:B------:R-:W3:Y:S04]  /*63b90*/  LDL.LU R19, [R1+0xe24] ;  /* 0x000e240001137983 */ /* 0x000ee80000300800 */
[----:B------:R-:W3:Y:S01]  /*63ba0*/  LDL.LU R17, [R1+0xe14] ;  /* 0x000e140001117983 */ /* 0x000ee20000300800 */
[----:B----4-:R-:W-:-:S03]  /*63bb0*/  IMAD.WIDE R6, R0, 0x2, R6 ;  /* 0x0000000200067825 */ /* 0x010fc600078e0206 */
[----:B------:R1:W4:Y:S04]  /*63bc0*/  LDG.E.U16 R24, [R8.64] ;  /* 0x0000000608187981 */ /* 0x000328000c1e1500 */
[----:B------:R-:W4:Y:S04]  /*63bd0*/  LDL.LU R11, [R1+0xe04] ;  /* 0x000e0400010b7983 */ /* 0x000f280000300800 */
[----:B------:R0:W4:Y:S04]  /*63be0*/  LDG.E.U16 R23, [R6.64] ;  /* 0x0000000606177981 */ /* 0x000128000c1e1500 */
[----:B-1----:R-:W4:Y:S01]  /*63bf0*/  LDL.LU R8, [R1+0xdf0] ;  /* 0x000df00001087983 */ /* 0x002f220000300800 */
[----:B0-----:R-:W-:-:S02]  /*63c00*/  FFMA R21, R22, R21, R5 ;  /* 0x0000001516157223 */ /* 0x001fc40000000005 */
[----:B------:R-:W-:-:S03]  /*63c10*/  FMUL R5, R22, R15 ;  /* 0x0000000f16057220 */ /* 0x000fc60000400000 */
[----:B------:R-:W-:Y:S04]  /*63c20*/  STL [R1+0x11f8], R21 ;  /* 0x0011f81501007387 */ /* 0x000fe80000100800 */
[----:B------:R0:W-:Y:S04]  /*63c30*/  STL [R1+0x170], R5 ;  /* 0x0001700501007387 */ /* 0x0001e80000100800 */
[----:B0-----:R-:W4:Y:S01]  /*63c40*/  LDL.LU R5, [R1+0xdf4] ;  /* 0x000df40001057983 */ /* 0x001f220000300800 */
[----:B------:R-:W-:-:S05]  /*63c50*/  FMUL R6, R22, R14 ;  /* 0x0000000e16067220 */ /* 0x000fca0000400000 */
[----:B------:R0:W-:Y:S04]  /*63c60*/  STL [R1+0x174], R6 ;  /* 0x0001740601007387 */ /* 0x0001e80000100800 */
[----:B------:R-:W4:Y:S01]  /*63c70*/  LDL.LU R15, [R1+0xde0] ;  /* 0x000de000010f7983 */ /* 0x000f220000300800 */
[C---:B--2---:R-:W-:Y:S02]  /*63c80*/  FMUL R7, R22.reuse, R13 ;  /* 0x0000000d16077220 */ /* 0x044fe40000400000 */
[----:B0-----:R-:W-:-:S03]  /*63c90*/  FMUL R6, R22, R12 ;  /* 0x0000000c16067220 */ /* 0x001fc60000400000 */
[----:B------:R0:W-:Y:S01]  /*63ca0*/  STL [R1+0x1e0], R7 ;  /* 0x0001e00701007387 */ /* 0x0001e20000100800 */
[----:B------:R-:W-:-:S03]  /*63cb0*/  FMUL R20, R22, R20 ;  /* 0x0000001416147220 */ /* 0x000fc60000400000 */
[----:B------:R-:W2:Y:S04]  /*63cc0*/  LDL.LU R14, [R1+0xde4] ;  /* 0x000de400010e7983 */ /* 0x000ea80000300800 */
[----:B------:R1:W-:Y:S01]  /*63cd0*/  STL [R1+0x1e4], R6 ;  /* 0x0001e40601007387 */ /* 0x0003e20000100800 */
[----:B------:R-:W-:-:S03]  /*63ce0*/  FMUL R18, R22, R18 ;  /* 0x0000001216127220 */ /* 0x000fc60000400000 */
[----:B------:R-:W2:Y:S01]  /*63cf0*/  LDL.LU R13, [R1+0xdd0] ;  /* 0x000dd000010d7983 */ /* 0x000ea20000300800 */
[----:B---3--:R-:W-:-:S03]  /*63d00*/  FMUL R9, R22, R19 ;  /* 0x0000001316097220 */ /* 0x008fc60000400000 */
[----:B------:R-:W3:Y:S04]  /*63d10*/  LDL.LU R12, [R1+0xdd4] ;  /* 0x000dd400010c7983 */ /* 0x000ee80000300800 */
[----:B0-----:R-:W3:Y:S01]  /*63d20*/  LDL.LU R7, [R1+0xe48] ;  /* 0x000e480001077983 */ /* 0x001ee20000300800 */
[----:B------:R-:W-:-:S03]  /*63d30*/  FMUL R17, R22, R17 ;  /* 0x0000001116117220 */ /* 0x000fc60000400000 */
[----:B-1----:R-:W3:Y:S04]  /*63d40*/  LDL.LU R6, [R1+0xe4c] ;  /* 0x000e4c0001067983 */ /* 0x002ee80000300800 */
[----:B------:R-:W-:Y:S04]  /*63d50*/  STL [R1+0x1d0], R20 ;  /* 0x0001d01401007387 */ /* 0x000fe80000100800 */
[----:B------:R0:W-:Y:S04]  /*63d60*/  STL [R1+0x1d4], R9 ;  /* 0x0001d40901007387 */ /* 0x0001e80000100800 */
[----:B------:R-:W-:Y:S04]  /*63d70*/  STL [R1+0x1c0], R18 ;  /* 0x0001c01201007387 */ /* 0x000fe80000100800 */
[----:B----4-:R-:W-:Y:S01]  /*63d80*/  STL [R1+0x904], R24 ;  /* 0x0009041801007387 */ /* 0x010fe20000100800 */
[----:B0-----:R-:W-:-:S02]  /*63d90*/  FMUL R9, R22, R16 ;  /* 0x0000001016097220 */ /* 0x001fc40000400000 */
[C---:B------:R-:W-:Y:S01]  /*63da0*/  FMUL R16, R22.reuse, R11 ;  /* 0x0000000b16107220 */ /* 0x040fe20000400000 */
[----:B------:R0:W-:Y:S04]  /*63db0*/  STL [R1+0x1c4], R17 ;  /* 0x0001c41101007387 */ /* 0x0001e80000100800 */
[----:B------:R-:W2:Y:S04]  /*63dc0*/  LDL.LU R11, [R1+0xe38] ;  /* 0x000e3800010b7983 */ /* 0x000ea80000300800 */
[----:B------:R1:W-:Y:S01]  /*63dd0*/  STL [R1+0x1b0], R9 ;  /* 0x0001b00901007387 */ /* 0x0003e20000100800 */
[----:B0-----:R-:W-:-:S03]  /*63de0*/  FMUL R17, R22, R8 ;  /* 0x0000000816117220 */ /* 0x001fc60000400000 */
[----:B------:R-:W-:Y:S04]  /*63df0*/  STL [R1+0x8fc], R23 ;  /* 0x0008fc1701007387 */ /* 0x000fe80000100800 */
[----:B-1----:R-:W2:Y:S04]  /*63e00*/  LDL.LU R9, [R1+0xe3c] ;  /* 0x000e3c0001097983 */ /* 0x002ea80000300800 */
[----:B------:R0:W-:Y:S04]  /*63e10*/  STL [R1+0x1b4], R16 ;  /* 0x0001b41001007387 */ /* 0x0001e80000100800 */
[----:B------:R-:W2:Y:S04]  /*63e20*/  LDL.LU R8, [R1+0xe28] ;  /* 0x000e280001087983 */ /* 0x000ea80000300800 */
[----:B------:R1:W-:Y:S01]  /*63e30*/  STL [R1+0x1a0], R17 ;  /* 0x0001a01101007387 */ /* 0x0003e20000100800 */
[----:B0-----:R-:W-:-:S03]  /*63e40*/  FMUL R16, R22, R5 ;  /* 0x0000000516107220 */ /* 0x001fc60000400000 */
[----:B------:R-:W2:Y:S04]  /*63e50*/  LDL.LU R5, [R1+0xe2c] ;  /* 0x000e2c0001057983 */ /* 0x000ea80000300800 */
[----:B------:R2:W-:Y:S01]  /*63e60*/  STL [R1+0x1a4], R16 ;  /* 0x0001a41001007387 */ /* 0x0005e20000100800 */
[----:B-1----:R-:W-:-:S05]  /*63e70*/  FMUL R17, R22, R15 ;  /* 0x0000000f16117220 */ /* 0x002fca0000400000 */
[----:B------:R0:W-:Y:S01]  /*63e80*/  STL [R1+0x190], R17 ;  /* 0x0001901101007387 */ /* 0x0001e20000100800 */
[C---:B--2---:R-:W-:Y:S02]  /*63e90*/  FMUL R16, R22.reuse, R14 ;  /* 0x0000000e16107220 */ /* 0x044fe40000400000 */
[----:B------:R-:W-:-:S03]  /*63ea0*/  FMUL R15, R22, R13 ;  /* 0x0000000d160f7220 */ /* 0x000fc60000400000 */
[----:B------:R1:W-:Y:S01]  /*63eb0*/  STL [R1+0x194], R16 ;  /* 0x0001941001007387 */ /* 0x0003e20000100800 */
[----:B---3--:R-:W-:-:S03]  /*63ec0*/  FMUL R14, R22, R12 ;  /* 0x0000000c160e7220 */ /* 0x008fc60000400000 */
[----:B------:R2:W-:Y:S01]  /*63ed0*/  STL [R1+0x180], R15 ;  /* 0x0001800f01007387 */ /* 0x0005e20000100800 */
[----:B------:R-:W-:-:S03]  /*63ee0*/  FMUL R13, R28, R7 ;  /* 0x000000071c0d7220 */ /* 0x000fc60000400000 */
[----:B------:R3:W-:Y:S01]  /*63ef0*/  STL [R1+0x184], R14 ;  /* 0x0001840e01007387 */ /* 0x0007e20000100800 */
[----:B------:R-:W-:-:S03]  /*63f00*/  FMUL R12, R28, R6 ;  /* 0x000000061c0c7220 */ /* 0x000fc60000400000 */
[----:B------:R-:W4:Y:S04]  /*63f10*/  LDL.LU R7, [R1+0xe18] ;  /* 0x000e180001077983 */ /* 0x000f280000300800 */
[----:B------:R-:W-:Y:S04]  /*63f20*/  STL [R1+0x178], R13 ;  /* 0x0001780d01007387 */ /* 0x000fe80000100800 */
[----:B------:R-:W4:Y:S04]  /*63f30*/  LDL.LU R6, [R1+0xe1c] ;  /* 0x000e1c0001067983 */ /* 0x000f280000300800 */
[----:B------:R-:W-:Y:S04]  /*63f40*/  STL [R1+0x17c], R12 ;  /* 0x00017c0c01007387 */ /* 0x000fe80000100800 */
[----:B------:R-:W4:Y:S04]  /*63f50*/  LDL.LU R19, [R1+0xe08] ;  /* 0x000e080001137983 */ /* 0x000f280000300800 */
[----:B------:R-:W4:Y:S01]  /*63f60*/  LDL.LU R18, [R1+0xe0c] ;  /* 0x000e0c0001127983 */ /* 0x000f220000300800 */
[----:B--2---:R-:W-:-:S03]  /*63f70*/  FMUL R11, R28, R11 ;  /* 0x0000000b1c0b7220 */ /* 0x004fc60000400000 */
[----:B0-----:R-:W2:Y:S04]  /*63f80*/  LDL.LU R17, [R1+0xdf8] ;  /* 0x000df80001117983 */ /* 0x001ea80000300800 */
[----:B-1----:R-:W2:Y:S04]  /*63f90*/  LDL.LU R16, [R1+0xdfc] ;  /* 0x000dfc0001107983 */ /* 0x002ea80000300800 */
[----:B------:R-:W2:Y:S01]  /*63fa0*/  LDL.LU R20, [R1+0xde8] ;  /* 0x000de80001147983 */ /* 0x000ea20000300800 */
[----:B------:R-:W-:-:S03]  /*63fb0*/  FMUL R9, R28, R9 ;  /* 0x000000091c097220 */ /* 0x000fc60000400000 */
[----:B------:R0:W-:Y:S04]  /*63fc0*/  STL [R1+0x1e8], R11 ;  /* 0x0001e80b01007387 */ /* 0x0001e80000100800 */
[----:B------:R-:W2:Y:S01]  /*63fd0*/  LDL.LU R15, [R1+0xdec] ;  /* 0x000dec00010f7983 */ /* 0x000ea20000300800 */
[----:B------:R-:W-:-:S03]  /*63fe0*/  FMUL R8, R28, R8 ;  /* 0x000000081c087220 */ /* 0x000fc60000400000 */
[----:B------:R-:W-:Y:S04]  /*63ff0*/  STL [R1+0x1ec], R9 ;  /* 0x0001ec0901007387 */ /* 0x000fe80000100800 */
[----:B---3--:R-:W3:Y:S01]  /*64000*/  LDL.LU R14, [R1+0xdd8] ;  /* 0x000dd800010e7983 */ /* 0x008ee20000300800 */
[----:B------:R-:W-:-:S03]  /*64010*/  FMUL R5, R28, R5 ;  /* 0x000000051c057220 */ /* 0x000fc60000400000 */
[----:B------:R-:W-:Y:S04]  /*64020*/  STL [R1+0x1d8], R8 ;  /* 0x0001d80801007387 */ /* 0x000fe80000100800 */
[----:B0-----:R-:W3:Y:S04]  /*64030*/  LDL.LU R11, [R1+0xddc] ;  /* 0x000ddc00010b7983 */ /* 0x001ee80000300800 */
[----:B------:R0:W-:Y:S04]  /*64040*/  STL [R1+0x1dc], R5 ;  /* 0x0001dc0501007387 */ /* 0x0001e80000100800 */
[----:B0-----:R-:W3:Y:S04]  /*64050*/  LDL.LU R5, [R1+0x11fc] ;  /* 0x0011fc0001057983 */ /* 0x001ee80000300800 */
[----:B------:R-:W3:Y:S04]  /*64060*/  LDL.64 R12, [R1+0x15f8] ;  /* 0x0015f800010c7983 */ /* 0x000ee80000100a00 */
[----:B------:R-:W0:Y:S04]  /*64070*/  S2R R29, SR_TID.X ;  /* 0x00000000001d7919 */ /* 0x000e280000002100 */
[----:B------:R-:W3:Y:S01]  /*64080*/  LDL.64 R8, [R1+0x15f0] ;  /* 0x0015f00001087983 */ /* 0x000ee20000100a00 */
[----:B0-----:R-:W-:-:S04]  /*64090*/  LOP3.LUT R29, R29, 0x1c, RZ, 0xc0, !PT ;  /* 0x0000001c1d1d7812 */ /* 0x001fc800078ec0ff */
[----:B------:R-:W-:-:S04]  /*640a0*/  LEA.HI R29, R29, 0xb8, RZ, 0x1e ;  /* 0x000000b81d1d7811 */ /* 0x000fc800078ff0ff */
[----:B------:R-:W-:-:S05]  /*640b0*/  SHF.L.U32 R29, R29, 0x5, RZ ;  /* 0x000000051d1d7819 */ /* 0x000fca00000006ff */
[----:B------:R-:W0:Y:S01]  /*640c0*/  LDS R10, [R29+0x40000] ;  /* 0x040000001d0a7984 */ /* 0x000e220000000800 */
[C---:B----4-:R-:W-:Y:S02]  /*640d0*/  FMUL R22, R28.reuse, R7 ;  /* 0x000000071c167220 */ /* 0x050fe40000400000 */
[C---:B------:R-:W-:Y:S02]  /*640e0*/  FMUL R21, R28.reuse, R6 ;  /* 0x000000061c157220 */ /* 0x040fe40000400000 */
[----:B------:R-:W4:Y:S01]  /*640f0*/  LDL.64 R6, [R1+0x15e8] ;  /* 0x0015e80001067983 */ /* 0x000f220000100a00 */
[----:B------:R-:W-:-:S03]  /*64100*/  FMUL R19, R28, R19 ;  /* 0x000000131c137220 */ /* 0x000fc60000400000 */
[----:B------:R-:W-:Y:S01]  /*64110*/  STL [R1+0x1c8], R22 ;  /* 0x0001c81601007387 */ /* 0x000fe20000100800 */
[----:B------:R-:W-:-:S03]  /*64120*/  FMUL R18, R28, R18 ;  /* 0x000000121c127220 */ /* 0x000fc60000400000 */
[----:B------:R1:W-:Y:S01]  /*64130*/  STL [R1+0x1cc], R21 ;  /* 0x0001cc1501007387 */ /* 0x0003e20000100800 */
[----:B--2---:R-:W-:-:S03]  /*64140*/  FMUL R17, R28, R17 ;  /* 0x000000111c117220 */ /* 0x004fc60000400000 */
[----:B------:R-:W-:Y:S04]  /*64150*/  STL [R1+0x1b8], R19 ;  /* 0x0001b81301007387 */ /* 0x000fe80000100800 */
[----:B------:R2:W-:Y:S01]  /*64160*/  STL [R1+0x1bc], R18 ;  /* 0x0001bc1201007387 */ /* 0x0005e20000100800 */
[C---:B-1----:R-:W-:Y:S02]  /*64170*/  FMUL R21, R28.reuse, R16 ;  /* 0x000000101c157220 */ /* 0x042fe40000400000 */
[C---:B------:R-:W-:Y:S01]  /*64180*/  FMUL R23, R28.reuse, R20 ;  /* 0x000000141c177220 */ /* 0x040fe20000400000 */
[----:B--2---:R-:W2:Y:S01]  /*64190*/  LDL.64 R18, [R1+0x15e0] ;  /* 0x0015e00001127983 */ /* 0x004ea20000100a00 */
[----:B------:R-:W-:-:S03]  /*641a0*/  FMUL R22, R28, R15 ;  /* 0x0000000f1c167220 */ /* 0x000fc60000400000 */
[----:B------:R1:W-:Y:S01]  /*641b0*/  STL [R1+0x1a8], R17 ;  /* 0x0001a81101007387 */ /* 0x0003e20000100800 */
[----:B---3--:R-:W-:-:S03]  /*641c0*/  FMUL R15, R28, R14 ;  /* 0x0000000e1c0f7220 */ /* 0x008fc60000400000 */
[----:B-1----:R-:W3:Y:S04]  /*641d0*/  LDL.64 R16, [R1+0x15d8] ;  /* 0x0015d80001107983 */ /* 0x002ee80000100a00 */
[----:B------:R1:W-:Y:S01]  /*641e0*/  STL [R1+0x1ac], R21 ;  /* 0x0001ac1501007387 */ /* 0x0003e20000100800 */
[----:B------:R-:W-:-:S03]  /*641f0*/  FMUL R14, R28, R11 ;  /* 0x0000000b1c0e7220 */ /* 0x000fc60000400000 */
[----:B-1----:R-:W3:Y:S04]  /*64200*/  LDL.64 R20, [R1+0x15d0] ;  /* 0x0015d00001147983 */ /* 0x002ee80000100a00 */
[----:B------:R-:W-:Y:S01]  /*64210*/  STL [R1+0x198], R23 ;  /* 0x0001981701007387 */ /* 0x000fe20000100800 */
[----:B0-----:R-:W-:-:S03]  /*64220*/  FFMA R5, R28, R5, R10 ;  /* 0x000000051c057223 */ /* 0x001fc6000000000a */
[----:B------:R-:W-:Y:S01]  /*64230*/  STL [R1+0x19c], R22 ;  /* 0x00019c1601007387 */ /* 0x000fe20000100800 */
[----:B------:R-:W-:-:S03]  /*64240*/  IMAD.WIDE R10, R0, 0x2, R12 ;  /* 0x00000002000a7825 */ /* 0x000fc600078e020c */
[----:B------:R-:W-:Y:S04]  /*64250*/  STL [R1+0x188], R15 ;  /* 0x0001880f01007387 */ /* 0x000fe80000100800 */
[----:B------:R0:W-:Y:S01]  /*64260*/  STL [R1+0x18c], R14 ;  /* 0x00018c0e01007387 */ /* 0x0001e20000100800 */
[----:B------:R-:W-:-:S03]  /*64270*/  IMAD.WIDE R8, R0, 0x2, R8 ;  /* 0x0000000200087825 */ /* 0x000fc600078e0208 */
[----:B------:R2:W3:Y:S04]  /*64280*/  LDG.E.U16 R28, [R10.64] ;  /* 0x000000060a1c7981 */ /* 0x0004e8000c1e1500 */
[----:B0-----:R-:W3:Y:S04]  /*64290*/  LDL.64 R14, [R1+0x15c8] ;  /* 0x0015c800010e7983 */ /* 0x001ee80000100a00 */
[----:B------:R0:W-:Y:S04]  /*642a0*/  STL [R1+0x11fc], R5 ;  /* 0x0011fc0501007387 */ /* 0x0001e80000100800 */
[----:B------:R-:W3:Y:S04]  /*642b0*/  LDL.64 R12, [R1+0x15c0] ;  /* 0x0015c000010c7983 */ /* 0x000ee80000100a00 */
[----:B------:R-:W3:Y:S04]  /*642c0*/  LDL.64 R22, [R1+0x15b8] ;  /* 0x0015b80001167983 */ /* 0x000ee80000100a00 */
[----:B0-----:R3:W3:Y:S01]  /*642d0*/  LDG.E.U16 R5, [R8.64] ;  /* 0x0000000608057981 */ /* 0x0016e2000c1e1500 */
[----:B----4-:R-:W-:-:S05]  /*642e0*/  IMAD.WIDE R6, R0, 0x2, R6 ;  /* 0x0000000200067825 */ /* 0x010fca00078e0206 */
[----:B------:R0:W4:Y:S01]  /*642f0*/  LDG.E.U16 R29, [R6.64] ;  /* 0x00000006061d7981 */ /* 0x000122000c1e1500 */
[----:B--2---:R-:W-:-:S03]  /*64300*/  IMAD.WIDE R10, R0, 0x2, R18 ;  /* 0x00000002000a7825 */ /* 0x004fc600078e0212 */
[----:B------:R-:W2:Y:S04]  /*64310*/  LDL.64 R18, [R1+0x15b0] ;  /* 0x0015b00001127983 */ /* 0x000ea80000100a00 */
[----:B------:R1:W4:Y:S01]  /*64320*/  LDG.E.U16 R24, [R10.64] ;  /* 0x000000060a187981 */ /* 0x000322000c1e1500 */
[----:B---3--:R-:W-:-:S03]  /*64330*/  IMAD.WIDE R8, R0, 0x2, R16 ;  /* 0x0000000200087825 */ /* 0x008fc600078e0210 */
[----:B------:R-:W3:Y:S04]  /*64340*/  LDL.64 R16, [R1+0x15a8] ;  /* 0x0015a80001107983 */ /* 0x000ee80000100a00 */
[----:B------:R1:W4:Y:S01]  /*64350*/  LDG.E.U16 R25, [R8.64] ;  /* 0x0000000608197981 */ /* 0x000322000c1e1500 */
[----:B0-----:R-:W-:-:S03]  /*64360*/  IMAD.WIDE R6, R0, 0x2, R20 ;  /* 0x0000000200067825 */ /* 0x001fc600078e0214 */
[----:B------:R-:W4:Y:S04]  /*64370*/  LDL.64 R20, [R1+0x15a0] ;  /* 0x0015a00001147983 */ /* 0x000f280000100a00 */
[----:B------:R0:W4:Y:S01]  /*64380*/  LDG.E.U16 R26, [R6.64] ;  /* 0x00000006061a7981 */ /* 0x000122000c1e1500 */
[----:B-1----:R-:W-:-:S03]  /*64390*/  IMAD.WIDE R10, R0, 0x2, R14 ;  /* 0x00000002000a7825 */ /* 0x002fc600078e020e */
[----:B------:R-:W4:Y:S04]  /*643a0*/  LDL.64 R14, [R1+0x1598] ;  /* 0x00159800010e7983 */ /* 0x000f280000100a00 */
[----:B------:R2:W4:Y:S01]  /*643b0*/  LDG.E.U16 R27, [R10.64] ;  /* 0x000000060a1b7981 */ /* 0x000522000c1e1500 */
[----:B------:R-:W-:-:S03]  /*643c0*/  IMAD.WIDE R8, R0, 0x2, R12 ;  /* 0x0000000200087825 */ /* 0x000fc600078e020c */
[----:B------:R-:W4:Y:S01]  /*643d0*/  LDL.64 R12, [R1+0x1590] ;  /* 0x00159000010c7983 */ /* 0x000f220000100a00 */
[----:B0-----:R-:W-:-:S03]  /*643e0*/  IMAD.WIDE R6, R0, 0x2, R22 ;  /* 0x0000000200067825 */ /* 0x001fc600078e0216 */
[----:B------:R-:W4:Y:S04]  /*643f0*/  LDL.64 R22, [R1+0x1588] ;  /* 0x0015880001167983 */ /* 0x000f280000100a00 */
[----:B------:R0:W-:Y:S04]  /*64400*/  STL [R1+0x8f0], R28 ;  /* 0x0008f01c01007387 */ /* 0x0001e80000100800 */
[----:B------:R1:W-:Y:S04]  /*64410*/  STL [R1+0x8e4], R5 ;  /* 0x0008e40501007387 */ /* 0x0003e80000100800 */
[----:B0-----:R3:W4:Y:S04]  /*64420*/  LDG.E.U16 R28, [R8.64] ;  /* 0x00000006081c7981 */ /* 0x001728000c1e1500 */
[----:B-1----:R4:W4:Y:S01]  /*64430*/  LDG.E.U16 R5, [R6.64] ;  /* 0x0000000606057981 */ /* 0x002922000c1e1500 */
[----:B--2---:R-:W-:-:S03]  /*64440*/  IMAD.WIDE R10, R0, 0x2, R18 ;  /* 0x00000002000a7825 */ /* 0x004fc600078e0212 */
[----:B------:R-:W2:Y:S01]  /*64450*/  LDL.64 R18, [R1+0x1580] ;  /* 0x0015800001127983 */ /* 0x000ea20000100a00 */
[----:B---3--:R-:W-:-:S03]  /*64460*/  IMAD.WIDE R8, R0, 0x2, R16 ;  /* 0x0000000200087825 */ /* 0x008fc600078e0210 */
[----:B------:R-:W3:Y:S01]  /*64470*/  LDL.64 R16, [R1+0x1578] ;  /* 0x0015780001107983 */ /* 0x000ee20000100a00 */
[----:B----4-:R-:W-:-:S03]  /*64480*/  IMAD.WIDE R6, R0, 0x2, R20 ;  /* 0x0000000200067825 */ /* 0x010fc600078e0214 */
[----:B------:R-:W4:Y:S04]  /*64490*/  LDL.64 R20, [R1+0x1570] ;  /* 0x0015700001147983 */ /* 0x000f280000100a00 */
[----:B------:R0:W-:Y:S04]  /*644a0*/  STL [R1+0x8dc], R29 ;  /* 0x0008dc1d01007387 */ /* 0x0001e80000100800 */
[----:B------:R1:W-:Y:S04]  /*644b0*/  STL [R1+0x8d8], R24 ;  /* 0x0008d81801007387 */ /* 0x0003e80000100800 */
[----:B------:R1:W-:Y:S04]  /*644c0*/  STL [R1+0x8d0], R25 ;  /* 0x0008d01901007387 */ /* 0x0003e80000100800 */
[----:B0-----:R0:W4:Y:S04]  /*644d0*/  LDG.E.U16 R29, [R10.64] ;  /* 0x000000060a1d7981 */ /* 0x001128000c1e1500 */
[----:B-1----:R1:W4:Y:S04]  /*644e0*/  LDG.E.U16 R24, [R8.64] ;  /* 0x0000000608187981 */ /* 0x002328000c1e1500 */
[----:B------:R1:W4:Y:S01]  /*644f0*/  LDG.E.U16 R25, [R6.64] ;  /* 0x0000000606197981 */ /* 0x000322000c1e1500 */
[----:B0-----:R-:W-:-:S03]  /*64500*/  IMAD.WIDE R10, R0, 0x2, R14 ;  /* 0x00000002000a7825 */ /* 0x001fc600078e020e */
[----:B------:R-:W4:Y:S01]  /*64510*/  LDL.64 R14, [R1+0x1568] ;  /* 0x00156800010e7983 */ /* 0x000f220000100a00 */
[----:B-1----:R-:W-:-:S03]  /*64520*/  IMAD.WIDE R8, R0, 0x2, R12 ;  /* 0x0000000200087825 */ /* 0x002fc600078e020c */
[----:B------:R-:W4:Y:S01]  /*64530*/  LDL.64 R12, [R1+0x1560] ;  /* 0x00156000010c7983 */ /* 0x000f220000100a00 */
[----:B------:R-:W-:-:S03]  /*64540*/  IMAD.WIDE R6, R0, 0x2, R22 ;  /* 0x0000000200067825 */ /* 0x000fc600078e0216 */
[----:B------:R-:W4:Y:S04]  /*64550*/  LDL.64 R22, [R1+0x1558] ;  /* 0x0015580001167983 */ /* 0x000f280000100a00 */
[----:B------:R0:W-:Y:S04]  /*64560*/  STL [R1+0x8c8], R26 ;  /* 0x0008c81a01007387 */ /* 0x0001e80000100800 */
[----:B------:R1:W-:Y:S04]  /*64570*/  STL [R1+0x8c4], R27 ;  /* 0x0008c41b01007387 */ /* 0x0003e80000100800 */
[----:B------:R1:W-:Y:S04]  /*64580*/  STL [R1+0x8c0], R28 ;  /* 0x0008c01c01007387 */ /* 0x0003e80000100800 */
[----:B0-----:R2:W4:Y:S04]  /*64590*/  LDG.E.U16 R26, [R10.64] ;  /* 0x000000060a1a7981 */ /* 0x001528000c1e1500 */
[----:B-1----:R3:W4:Y:S04]  /*645a0*/  LDG.E.U16 R27, [R8.64] ;  /* 0x00000006081b7981 */ /* 0x002728000c1e1500 */
[----:B------:R4:W4:Y:S01]  /*645b0*/  LDG.E.U16 R28, [R6.64] ;  /* 0x00000006061c7981 */ /* 0x000922000c1e1500 */
[----:B--2---:R-:W-:-:S03]  /*645c0*/  IMAD.WIDE R10, R0, 0x2, R18 ;  /* 0x00000002000a7825 */ /* 0x004fc600078e0212 */
[----:B------:R-:W2:Y:S01]  /*645d0*/  LDL.64 R18, [R1+0x1550] ;  /* 0x0015500001127983 */ /* 0x000ea20000100a00 */
[----:B---3--:R-:W-:-:S03]  /*645e0*/  IMAD.WIDE R8, R0, 0x2, R16 ;  /* 0x0000000200087825 */ /* 0x008fc600078e0210 */
[----:B------:R-:W3:Y:S01]  /*645f0*/  LDL.64 R16, [R1+0x1548] ;  /* 0x0015480001107983 */ /* 0x000ee20000100a00 */
[----:B----4-:R-:W-:-:S03]  /*64600*/  IMAD.WIDE R6, R0, 0x2, R20 ;  /* 0x0000000200067825 */ /* 0x010fc600078e0214 */
[----:B------:R-:W4:Y:S04]  /*64610*/  LDL.64 R20, [R1+0x1540] ;  /* 0x0015400001147983 */ /* 0x000f280000100a00 */
[----:B------:R0:W-:Y:S04]  /*64620*/  STL [R1+0x8b8], R5 ;  /* 0x0008b80501007387 */ /* 0x0001e80000100800 */
[----:B0-----:R0:W4:Y:S04]  /*64630*/  LDG.E.U16 R5, [R10.64] ;  /* 0x000000060a057981 */ /* 0x001128000c1e1500 */
[----:B------:R1:W-:Y:S04]  /*64640*/  STL [R1+0x8b0], R29 ;  /* 0x0008b01d01007387 */ /* 0x0003e80000100800 */
[----:B------:R1:W-:Y:S01]  /*64650*/  STL [R1+0x8a0], R24 ;  /* 0x0008a01801007387 */ /* 0x0003e20000100800 */
[----:B0-----:R-:W-:-:S03]  /*64660*/  IMAD.WIDE R10, R0, 0x2, R14 ;  /* 0x00000002000a7825 */ /* 0x001fc600078e020e */
[----:B-1----:R0:W4:Y:S04]  /*64670*/  LDG.E.U16 R29, [R8.64] ;  /* 0x00000006081d7981 */ /* 0x002128000c1e1500 */
[----:B------:R-:W4:Y:S04]  /*64680*/  LDL.64 R14, [R1+0x1538] ;  /* 0x00153800010e7983 */ /* 0x000f280000100a00 */
[----:B------:R1:W4:Y:S01]  /*64690*/  LDG.E.U16 R24, [R6.64] ;  /* 0x0000000606187981 */ /* 0x000322000c1e1500 */
[----:B0-----:R-:W-:-:S03]  /*646a0*/  IMAD.WIDE R8, R0, 0x2, R12 ;  /* 0x0000000200087825 */ /* 0x001fc600078e020c */
[----:B------:R-:W4:Y:S01]  /*646b0*/  LDL.64 R12, [R1+0x1530] ;  /* 0x00153000010c7983 */ /* 0x000f220000100a00 */
[----:B-1----:R-:W-:-:S03]  /*646c0*/  IMAD.WIDE R6, R0, 0x2, R22 ;  /* 0x0000000200067825 */ /* 0x002fc600078e0216 */
        /* <DEDUP_REMOVED lines=15> */
[----:B0-----:R0:W4:Y:S04]  /*647c0*/  LDG.E.U16 R28, [R10.64] ;  /* 0x000000060a1c7981 */ /* 0x001128000c1e1500 */
[----:B-1----:R1:W4:Y:S04]  /*647d0*/  LDG.E.U16 R5, [R8.64] ;  /* 0x0000000608057981 */ /* 0x002328000c1e1500 */
[----:B------:R1:W-:Y:S01]  /*647e0*/  STL [R1+0x87c], R29 ;  /* 0x00087c1d01007387 */ /* 0x0003e20000100800 */
[----:B0-----:R-:W-:-:S03]  /*647f0*/  IMAD.WIDE R10, R0, 0x2, R14 ;  /* 0x00000002000a7825 */ /* 0x001fc600078e020e */
[----:B------:R-:W4:Y:S04]  /*64800*/  LDL.64 R14, [R1+0x1508] ;  /* 0x00150800010e7983 */ /* 0x000f280000100a00 */
[----:B-1----:R0:W4:Y:S01]  /*64810*/  LDG.E.U16 R29, [R6.64] ;  /* 0x00000006061d7981 */ /* 0x002122000c1e1500 */
[----:B------:R-:W-:-:S03]  /*64820*/  IMAD.WIDE R8, R0, 0x2, R12 ;  /* 0x0000000200087825 */ /* 0x000fc600078e020c */
[----:B------:R-:W4:Y:S01]  /*64830*/  LDL.64 R12, [R1+0x1500] ;  /* 0x00150000010c7983 */ /* 0x000f220000100a00 */
[----:B0-----:R-:W-:-:S03]  /*64840*/  IMAD.WIDE R6, R0, 0x2, R22 ;  /* 0x0000000200067825 */ /* 0x001fc600078e0216 */
[----:B------:R-:W4:Y:S04]  /*64850*/  LDL.64 R22, [R1+0x14f8] ;  /* 0x0014f80001167983 */ /* 0x000f280000100a00 */
[----:B------:R0:W-:Y:S04]  /*64860*/  STL [R1+0x870], R24 ;  /* 0x0008701801007387 */ /* 0x0001e80000100800 */
[----:B0-----:R2:W4:Y:S04]  /*64870*/  LDG.E.U16 R24, [R10.64] ;  /* 0x000000060a187981 */ /* 0x001528000c1e1500 */
        /* <DEDUP_REMOVED lines=13> */
[----:B------:R0:W-:Y:S04]  /*64950*/  STL [R1+0x84c], R5 ;  /* 0x00084c0501007387 */ /* 0x0001e80000100800 */
[----:B-1----:R1:W4:Y:S01]  /*64960*/  LDG.E.U16 R28, [R8.64] ;  /* 0x00000006081c7981 */ /* 0x002322000c1e1500 */
[----:B0-----:R-:W-:-:S03]  /*64970*/  IMAD.WIDE R10, R0, 0x2, R14 ;  /* 0x00000002000a7825 */ /* 0x001fc600078e020e */
[----:B------:R-:W4:Y:S04]  /*64980*/  LDL.64 R14, [R1+0x14d8] ;  /* 0x0014d800010e7983 */ /* 0x000f280000100a00 */
[----:B------:R0:W4:Y:S01]  /*64990*/  LDG.E.U16 R5, [R6.64] ;  /* 0x0000000606057981 */ /* 0x000122000c1e1500 */
[----:B-1----:R-:W-:-:S03]  /*649a0*/  IMAD.WIDE R8, R0, 0x2, R12 ;  /* 0x0000000200087825 */ /* 0x002fc600078e020c */
[----:B------:R-:W4:Y:S01]  /*649b0*/  LDL.64 R12, [R1+0x14d0] ;  /* 0x0014d000010c7983 */ /* 0x000f220000100a00 */
[----:B0-----:R-:W-:-:S03]  /*649c0*/  IMAD.WIDE R6, R0, 0x2, R22 ;  /* 0x0000000200067825 */ /* 0x001fc600078e0216 */
[----:B------:R-:W4:Y:S04]  /*649d0*/  LDL.64 R22, [R1+0x14c8] ;  /* 0x0014c80001167983 */ /* 0x000f280000100a00 */
[----:B------:R0:W-:Y:S04]  /*649e0*/  STL [R1+0x848], R29 ;  /* 0x0008481d01007387 */ /* 0x0001e80000100800 */
[----:B------:R1:W-:Y:S04]  /*649f0*/  STL [R1+0x840], R24 ;  /* 0x0008401801007387 */ /* 0x0003e80000100800 */
[----:B0-----:R2:W4:Y:S04]  /*64a00*/  LDG.E.U16 R29, [R10.64] ;  /* 0x000000060a1d7981 */ /* 0x001528000c1e1500 */
[----:B-1----:R3:W4:Y:S04]  /*64a10*/  LDG.E.U16 R24, [R8.64] ;  /* 0x0000000608187981 */ /* 0x002728000c1e1500 */
[----:B------:R0:W-:Y:S04]  /*64a20*/  STL [R1+0x834], R25 ;  /* 0x0008341901007387 */ /* 0x0001e80000100800 */
[----:B0-----:R4:W4:Y:S01]  /*64a30*/  LDG.E.U16 R25, [R6.64] ;  /* 0x0000000606197981 */ /* 0x001922000c1e1500 */
        /* <DEDUP_REMOVED lines=43> */
[----:B0-----:R2:W4:Y:S04]  /*64cf0*/  LDG.E.U16 R28, [R10.64] ;  /* 0x000000060a1c7981 */ /* 0x001528000c1e1500 */
[----:B------:R0:W-:Y:S04]  /*64d00*/  STL [R1+0x7fc], R5 ;  /* 0x0007fc0501007387 */ /* 0x0001e80000100800 */
[----:B0-----:R3:W4:Y:S04]  /*64d10*/  LDG.E.U16 R5, [R8.64] ;  /* 0x0000000608057981 */ /* 0x001728000c1e1500 */
        /* <DEDUP_REMOVED lines=17> */
[----:B------:R-:W4:Y:S04]  /*64e30*/  LDL.64 R12, [R1+0x1440] ;  /* 0x00144000010c7983 */ /* 0x000f280000100a00 */
[----:B------:R1:W-:Y:S04]  /*64e40*/  STL [R1+0x7e8], R27 ;  /* 0x0007e81b01007387 */ /* 0x0003e80000100800 */
[----:B-1----:R2:W4:Y:S01]  /*64e50*/  LDG.E.U16 R27, [R10.64] ;  /* 0x000000060a1b7981 */ /* 0x002522000c1e1500 */
[----:B0-----:R-:W-:-:S03]  /*64e60*/  IMAD.WIDE R6, R0, 0x2, R22 ;  /* 0x0000000200067825 */ /* 0x001fc600078e0216 */
[----:B------:R-:W4:Y:S04]  /*64e70*/  LDL.64 R22, [R1+0x1438] ;  /* 0x0014380001167983 */ /* 0x000f280000100a00 */
[----:B------:R0:W-:Y:S04]  /*64e80*/  STL [R1+0x7e4], R28 ;  /* 0x0007e41c01007387 */ /* 0x0001e80000100800 */
[----:B0-----:R3:W4:Y:S04]  /*64e90*/  LDG.E.U16 R28, [R8.64] ;  /* 0x00000006081c7981 */ /* 0x001728000c1e1500 */
[----:B------:R0:W-:Y:S04]  /*64ea0*/  STL [R1+0x7e0], R5 ;  /* 0x0007e00501007387 */ /* 0x0001e80000100800 */
[----:B0-----:R4:W4:Y:S01]  /*64eb0*/  LDG.E.U16 R5, [R6.64] ;  /* 0x0000000606057981 */ /* 0x001922000c1e1500 */
[----:B--2---:R-:W-:-:S03]  /*64ec0*/  IMAD.WIDE R10, R0, 0x2, R18 ;  /* 0x00000002000a7825 */ /* 0x004fc600078e0212 */
[----:B------:R-:W2:Y:S01]  /*64ed0*/  LDL.64 R18, [R1+0x1430] ;  /* 0x0014300001127983 */ /* 0x000ea20000100a00 */
[----:B---3--:R-:W-:-:S03]  /*64ee0*/  IMAD.WIDE R8, R0, 0x2, R16 ;  /* 0x0000000200087825 */ /* 0x008fc600078e0210 */
[----:B------:R-:W3:Y:S04]  /*64ef0*/  LDL.64 R16, [R1+0x1428] ;  /* 0x0014280001107983 */ /* 0x000ee80000100a00 */
[----:B------:R0:W-:Y:S01]  /*64f00*/  STL [R1+0x7dc], R29 ;  /* 0x0007dc1d01007387 */ /* 0x0001e20000100800 */
[----:B----4-:R-:W-:-:S03]  /*64f10*/  IMAD.WIDE R6, R0, 0x2, R20 ;  /* 0x0000000200067825 */ /* 0x010fc600078e0214 */
[----:B0-----:R0:W4:Y:S04]  /*64f20*/  LDG.E.U16 R29, [R10.64] ;  /* 0x000000060a1d7981 */ /* 0x001128000c1e1500 */
[----:B------:R-:W-:Y:S04]  /*64f30*/  STL [R1+0x7d4], R25 ;  /* 0x0007d41901007387 */ /* 0x000fe80000100800 */
[----:B------:R1:W-:Y:S01]  /*64f40*/  STL [R1+0x7d8], R24 ;  /* 0x0007d81801007387 */ /* 0x0003e20000100800 */
[----:B0-----:R-:W-:-:S03]  /*64f50*/  IMAD.WIDE R10, R0, 0x2, R14 ;  /* 0x00000002000a7825 */ /* 0x001fc600078e020e */
[----:B-1----:R-:W4:Y:S04]  /*64f60*/  LDL.64 R24, [R1+0x1420] ;  /* 0x0014200001187983 */ /* 0x002f280000100a00 */
[----:B------:R0:W-:Y:S04]  /*64f70*/  STL [R1+0x7d0], R26 ;  /* 0x0007d01a01007387 */ /* 0x0001e80000100800 */
[----:B0-----:R0:W4:Y:S04]  /*64f80*/  LDG.E.U16 R26, [R8.64] ;  /* 0x00000006081a7981 */ /* 0x001128000c1e1500 */
[----:B------:R1:W-:Y:S04]  /*64f90*/  STL [R1+0x7cc], R27 ;  /* 0x0007cc1b01007387 */ /* 0x0003e80000100800 */
[----:B------:R-:W4:Y:S01]  /*64fa0*/  LDL.64 R14, [R1+0x1418] ;  /* 0x00141800010e7983 */ /* 0x000f220000100a00 */
[----:B0-----:R-:W-:-:S03]  /*64fb0*/  IMAD.WIDE R8, R0, 0x2, R12 ;  /* 0x0000000200087825 */ /* 0x001fc600078e020c */
[----:B------:R-:W4:Y:S04]  /*64fc0*/  LDL.64 R20, [R1+0x1410] ;  /* 0x0014100001147983 */ /* 0x000f280000100a00 */
[----:B-1----:R0:W4:Y:S04]  /*64fd0*/  LDG.E.U16 R27, [R6.64] ;  /* 0x00000006061b7981 */ /* 0x002128000c1e1500 */
[----:B------:R-:W4:Y:S04]  /*64fe0*/  LDL.64 R12, [R1+0x1408] ;  /* 0x00140800010c7983 */ /* 0x000f280000100a00 */
[----:B------:R1:W-:Y:S04]  /*64ff0*/  STL [R1+0x7c8], R28 ;  /* 0x0007c81c01007387 */ /* 0x0003e80000100800 */
[----:B-1----:R2:W4:Y:S04]  /*65000*/  LDG.E.U16 R28, [R10.64] ;  /* 0x000000060a1c7981 */ /* 0x002528000c1e1500 */
[----:B------:R1:W-:Y:S04]  /*65010*/  STL [R1+0x7c4], R5 ;  /* 0x0007c40501007387 */ /* 0x0003e80000100800 */
[----:B-1----:R3:W4:Y:S01]  /*65020*/  LDG.E.U16 R5, [R8.64] ;  /* 0x0000000608057981 */ /* 0x002722000c1e1500 */
[----:B0-----:R-:W-:-:S04]  /*65030*/  IMAD.WIDE R6, R0, 0x2, R22 ;  /* 0x0000000200067825 */ /* 0x001fc800078e0216 */
[----:B--2---:R-:W-:-:S04]  /*65040*/  IMAD.WIDE R10, R0, 0x2, R18 ;  /* 0x00000002000a7825 */ /* 0x004fc800078e0212 */
[C---:B---3--:R-:W-:Y:S01]  /*65050*/  IMAD.WIDE R8, R0.reuse, 0x2, R16 ;  /* 0x0000000200087825 */ /* 0x048fe200078e0210 */
[----:B----4-:R0:W-:Y:S04]  /*65060*/  STL [R1+0x7c0], R29 ;  /* 0x0007c01d01007387 */ /* 0x0101e80000100800 */
[----:B------:R-:W2:Y:S04]  /*65070*/  LDL.64 R18, [R1+0x1400] ;  /* 0x0014000001127983 */ /* 0x000ea80000100a00 */
[----:B------:R-:W3:Y:S04]  /*65080*/  LDL.64 R22, [R1+0x13f8] ;  /* 0x0013f80001167983 */ /* 0x000ee80000100a00 */
[----:B------:R-:W4:Y:S04]  /*65090*/  LDL.64 R16, [R1+0x13f0] ;  /* 0x0013f00001107983 */ /* 0x000f280000100a00 */
[----:B0-----:R0:W4:Y:S02]  /*650a0*/  LDG.E.U16 R29, [R6.64] ;  /* 0x00000006061d7981 */ /* 0x001124000c1e1500 */
[----:B0-----:R-:W-:-:S05]  /*650b0*/  IMAD.WIDE R6, R0, 0x2, R24 ;  /* 0x0000000200067825 */ /* 0x001fca00078e0218 */
[----:B------:R0:W4:Y:S04]  /*650c0*/  LDG.E.U16 R24, [R6.64] ;  /* 0x0000000606187981 */ /* 0x000128000c1e1500 */
[----:B------:R1:W-:Y:S04]  /*650d0*/  STL [R1+0x7bc], R26 ;  /* 0x0007bc1a01007387 */ /* 0x0003e80000100800 */
[----:B-1----:R1:W4:Y:S04]  /*650e0*/  LDG.E.U16 R26, [R10.64] ;  /* 0x000000060a1a7981 */ /* 0x002328000c1e1500 */
[----:B------:R0:W-:Y:S01]  /*650f0*/  STL [R1+0x7b8], R27 ;  /* 0x0007b81b01007387 */ /* 0x0001e20000100800 */
[----:B-1----:R-:W-:-:S03]  /*65100*/  IMAD.WIDE R10, R0, 0x2, R14 ;  /* 0x00000002000a7825 */ /* 0x002fc600078e020e */
[----:B------:R-:W4:Y:S04]  /*65110*/  LDL.64 R14, [R1+0x13e8] ;  /* 0x0013e800010e7983 */ /* 0x000f280000100a00 */
[----:B0-----:R0:W4:Y:S04]  /*65120*/  LDG.E.U16 R27, [R8.64] ;  /* 0x00000006081b7981 */ /* 0x001128000c1e1500 */
[----:B------:R2:W4:Y:S01]  /*65130*/  LDG.E.U16 R25, [R10.64] ;  /* 0x000000060a197981 */ /* 0x000522000c1e1500 */
[----:B------:R-:W-:-:S03]  /*65140*/  IMAD.WIDE R6, R0, 0x2, R12 ;  /* 0x0000000200067825 */ /* 0x000fc600078e020c */
[----:B------:R-:W4:Y:S01]  /*65150*/  LDL.64 R12, [R1+0x13e0] ;  /* 0x0013e000010c7983 */ /* 0x000f220000100a00 */
        /* <DEDUP_REMOVED lines=8> */
[----:B---3--:R-:W-:-:S04]  /*651e0*/  IMAD.WIDE R8, R0, 0x2, R22 ;  /* 0x0000000200087825 */ /* 0x008fc800078e0216 */
[C---:B----4-:R-:W-:Y:S01]  /*651f0*/  IMAD.WIDE R6, R0.reuse, 0x2, R16 ;  /* 0x0000000200067825 */ /* 0x050fe200078e0210 */
[----:B------:R0:W3:Y:S04]  /*65200*/  LDG.E.U16 R22, [R8.64] ;  /* 0x0000000608167981 */ /* 0x0000e8000c1e1500 */
[----:B------:R1:W-:Y:S04]  /*65210*/  STL [R1+0x7ac], R29 ;  /* 0x0007ac1d01007387 */ /* 0x0003e80000100800 */
[----:B------:R4:W3:Y:S04]  /*65220*/  LDG.E.U16 R23, [R6.64] ;  /* 0x0000000606177981 */ /* 0x0008e8000c1e1500 */
[----:B-1----:R1:W3:Y:S04]  /*65230*/  LDG.E.U16 R29, [R10.64] ;  /* 0x000000060a1d7981 */ /* 0x0022e8000c1e1500 */
[----:B------:R-:W-:Y:S04]  /*65240*/  STL [R1+0x7a4], R27 ;  /* 0x0007a41b01007387 */ /* 0x000fe80000100800 */
[----:B------:R0:W-:Y:S01]  /*65250*/  STL [R1+0x7a8], R26 ;  /* 0x0007a81a01007387 */ /* 0x0001e20000100800 */
[----:B-1----:R-:W-:-:S03]  /*65260*/  IMAD.WIDE R10, R0, 0x2, R14 ;  /* 0x00000002000a7825 */ /* 0x002fc600078e020e */
[----:B0-----:R-:W3:Y:S04]  /*65270*/  LDL.64 R26, [R1+0x13c8] ;  /* 0x0013c800011a7983 */ /* 0x001ee80000100a00 */
[----:B------:R-:W-:Y:S04]  /*65280*/  STL [R1+0x79c], R25 ;  /* 0x00079c1901007387 */ /* 0x000fe80000100800 */
[----:B------:R0:W-:Y:S01]  /*65290*/  STL [R1+0x7a0], R24 ;  /* 0x0007a01801007387 */ /* 0x0001e20000100800 */
[----:B------:R-:W-:-:S03]  /*652a0*/  IMAD.WIDE R8, R0, 0x2, R12 ;  /* 0x0000000200087825 */ /* 0x000fc600078e020c */
[----:B------:R-:W3:Y:S04]  /*652b0*/  LDL.64 R16, [R1+0x13b8] ;  /* 0x0013b80001107983 */ /* 0x000ee80000100a00 */
[----:B------:R-:W3:Y:S04]  /*652c0*/  LDL.64 R14, [R1+0x13b0] ;  /* 0x0013b000010e7983 */ /* 0x000ee80000100a00 */
[----:B0-----:R-:W3:Y:S04]  /*652d0*/  LDL.64 R24, [R1+0x13c0] ;  /* 0x0013c00001187983 */ /* 0x001ee80000100a00 */
[----:B------:R-:W3:Y:S04]  /*652e0*/  LDL.64 R12, [R1+0x13a8] ;  /* 0x0013a800010c7983 */ /* 0x000ee80000100a00 */
[----:B------:R0:W-:Y:S04]  /*652f0*/  STL [R1+0x798], R28 ;  /* 0x0007981c01007387 */ /* 0x0001e80000100800 */
[----:B------:R1:W-:Y:S04]  /*65300*/  STL [R1+0x794], R5 ;  /* 0x0007940501007387 */ /* 0x0003e80000100800 */
[----:B0-----:R2:W3:Y:S04]  /*65310*/  LDG.E.U16 R28, [R10.64] ;  /* 0x000000060a1c7981 */ /* 0x0014e8000c1e1500 */
[----:B-1----:R0:W3:Y:S01]  /*65320*/  LDG.E.U16 R5, [R8.64] ;  /* 0x0000000608057981 */ /* 0x0020e2000c1e1500 */
[----:B----4-:R-:W-:-:S04]  /*65330*/  IMAD.WIDE R6, R0, 0x2, R20 ;  /* 0x0000000200067825 */ /* 0x010fc800078e0214 */
[C---:B--2---:R-:W-:Y:S01]  /*65340*/  IMAD.WIDE R10, R0.reuse, 0x2, R18 ;  /* 0x00000002000a7825 */ /* 0x044fe200078e0212 */
[----:B---3--:R1:W-:Y:S04]  /*65350*/  STL [R1+0x790], R29 ;  /* 0x0007901d01007387 */ /* 0x0083e80000100800 */
[----:B------:R-:W-:Y:S04]  /*65360*/  STL [R1+0x788], R23 ;  /* 0x0007881701007387 */ /* 0x000fe80000100800 */
[----:B------:R2:W-:Y:S04]  /*65370*/  STL [R1+0x78c], R22 ;  /* 0x00078c1601007387 */ /* 0x0005e80000100800 */
[----:B-1----:R1:W3:Y:S04]  /*65380*/  LDG.E.U16 R29, [R6.64] ;  /* 0x00000006061d7981 */ /* 0x0022e8000c1e1500 */
[----:B------:R-:W4:Y:S04]  /*65390*/  LDL.64 R20, [R1+0x1398] ;  /* 0x0013980001147983 */ /* 0x000f280000100a00 */
[----:B--2---:R-:W2:Y:S04]  /*653a0*/  LDL.64 R22, [R1+0x13a0] ;  /* 0x0013a00001167983 */ /* 0x004ea80000100a00 */
[----:B------:R-:W2:Y:S01]  /*653b0*/  LDL.64 R18, [R1+0x1390] ;  /* 0x0013900001127983 */ /* 0x000ea20000100a00 */
[----:B0-----:R-:W-:-:S03]  /*653c0*/  IMAD.WIDE R8, R0, 0x2, R26 ;  /* 0x0000000200087825 */ /* 0x001fc600078e021a */
[----:B------:R0:W2:Y:S02]  /*653d0*/  LDG.E.U16 R27, [R10.64] ;  /* 0x000000060a1b7981 */ /* 0x0000a4000c1e1500 */
[C---:B0-----:R-:W-:Y:S02]  /*653e0*/  IMAD.WIDE R10, R0.reuse, 0x2, R16 ;  /* 0x00000002000a7825 */ /* 0x041fe400078e0210 */
[----:B------:R-:W2:Y:S02]  /*653f0*/  LDL.64 R16, [R1+0x1388] ;  /* 0x0013880001107983 */ /* 0x000ea40000100a00 */
[C---:B-1----:R-:W-:Y:S02]  /*65400*/  IMAD.WIDE R6, R0.reuse, 0x2, R24 ;  /* 0x0000000200067825 */ /* 0x042fe400078e0218 */
[----:B------:R0:W2:Y:S04]  /*65410*/  LDG.E.U16 R24, [R8.64] ;  /* 0x0000000608187981 */ /* 0x0000a8000c1e1500 */
[----:B------:R1:W2:Y:S01]  /*65420*/  LDG.E.U16 R25, [R6.64] ;  /* 0x0000000606197981 */ /* 0x0002a2000c1e1500 */
[----:B0-----:R-:W-:-:S03]  /*65430*/  IMAD.WIDE R8, R0, 0x2, R14 ;  /* 0x0000000200087825 */ /* 0x001fc600078e020e */
[----:B------:R-:W2:Y:S04]  /*65440*/  LDL.64 R14, [R1+0x1380] ;  /* 0x00138000010e7983 */ /* 0x000ea80000100a00 */
[----:B------:R0:W-:Y:S04]  /*65450*/  STL [R1+0x784], R28 ;  /* 0x0007841c01007387 */ /* 0x0001e80000100800 */
[----:B------:R1:W-:Y:S04]  /*65460*/  STL [R1+0x780], R5 ;  /* 0x0007800501007387 */ /* 0x0003e80000100800 */
[----:B0-----:R2:W2:Y:S04]  /*65470*/  LDG.E.U16 R28, [R10.64] ;  /* 0x000000060a1c7981 */ /* 0x0014a8000c1e1500 */
[----:B-1----:R4:W2:Y:S01]  /*65480*/  LDG.E.U16 R5, [R8.64] ;  /* 0x0000000608057981 */ /* 0x0028a2000c1e1500 */
[----:B------:R-:W-:-:S03]  /*65490*/  IMAD.WIDE R6, R0, 0x2, R12 ;  /* 0x0000000200067825 */ /* 0x000fc600078e020c */
[----:B------:R-:W2:Y:S04]  /*654a0*/  LDL.64 R12, [R1+0x1378] ;  /* 0x00137800010c7983 */ /* 0x000ea80000100a00 */
[----:B---3--:R0:W-:Y:S01]  /*654b0*/  STL [R1+0x7c], R29 ;  /* 0x00007c1d01007387 */ /* 0x0081e20000100800 */
[----:B----4-:R-:W-:-:S04]  /*654c0*/  IMAD.WIDE R8, R0, 0x2, R20 ;  /* 0x0000000200087825 */ /* 0x010fc800078e0214 */
[C---:B--2---:R-:W-:Y:S01]  /*654d0*/  IMAD.WIDE R10, R0.reuse, 0x2, R22 ;  /* 0x00000002000a7825 */ /* 0x044fe200078e0216 */
[----:B0-----:R0:W2:Y:S03]  /*654e0*/  LDG.E.U16 R29, [R6.64] ;  /* 0x00000006061d7981 */ /* 0x0010a6000c1e1500 */
[C---:B0-----:R-:W-:Y:S02]  /*654f0*/  IMAD.WIDE R6, R0.reuse, 0x2, R18 ;  /* 0x0000000200067825 */ /* 0x041fe400078e0212 */
[----:B------:R0:W3:Y:S04]  /*65500*/  LDG.E.U16 R19, [R10.64] ;  /* 0x000000060a137981 */ /* 0x0000e8000c1e1500 */
[----:B------:R1:W-:Y:S04]  /*65510*/  STL [R1+0x78], R27 ;  /* 0x0000781b01007387 */ /* 0x0003e80000100800 */
[----:B-1----:R-:W4:Y:S04]  /*65520*/  LDL.64 R26, [R1+0x1370] ;  /* 0x00137000011a7983 */ /* 0x002f280000100a00 */
[----:B------:R-:W-:Y:S04]  /*65530*/  STL [R1+0x70], R25 ;  /* 0x0000701901007387 */ /* 0x000fe80000100800 */
[----:B------:R1:W-:Y:S04]  /*65540*/  STL [R1+0x74], R24 ;  /* 0x0000741801007387 */ /* 0x0003e80000100800 */
[----:B------:R-:W4:Y:S04]  /*65550*/  LDL.64 R22, [R1+0x1360] ;  /* 0x0013600001167983 */ /* 0x000f280000100a00 */
[----:B-1----:R-:W4:Y:S04]  /*65560*/  LDL.64 R24, [R1+0x1368] ;  /* 0x0013680001187983 */ /* 0x002f280000100a00 */
[----:B------:R1:W-:Y:S04]  /*65570*/  STL [R1+0x6c], R28 ;  /* 0x00006c1c01007387 */ /* 0x0003e80000100800 */
[----:B------:R0:W-:Y:S04]  /*65580*/  STL [R1+0x68], R5 ;  /* 0x0000680501007387 */ /* 0x0001e80000100800 */
[----:B-1----:R1:W4:Y:S04]  /*65590*/  LDG.E.U16 R28, [R8.64] ;  /* 0x00000006081c7981 */ /* 0x002328000c1e1500 */
[----:B0-----:R0:W4:Y:S01]  /*655a0*/  LDG.E.U16 R5, [R6.64] ;  /* 0x0000000606057981 */ /* 0x001122000c1e1500 */
[----:B------:R-:W-:-:S04]  /*655b0*/  IMAD.WIDE R10, R0, 0x2, R16 ;  /* 0x00000002000a7825 */ /* 0x000fc800078e0210 */
[C---:B-1----:R-:W-:Y:S02]  /*655c0*/  IMAD.WIDE R8, R0.reuse, 0x2, R14 ;  /* 0x0000000200087825 */ /* 0x042fe400078e020e */
[----:B------:R-:W4:Y:S04]  /*655d0*/  LDG.E.U16 R11, [R10.64] ;  /* 0x000000060a0b7981 */ /* 0x000f28000c1e1500 */
[----:B------:R-:W4:Y:S01]  /*655e0*/  LDG.E.U16 R9, [R8.64] ;  /* 0x0000000608097981 */ /* 0x000f22000c1e1500 */
[----:B0-----:R-:W-:-:S03]  /*655f0*/  IMAD.WIDE R6, R0, 0x2, R12 ;  /* 0x0000000200067825 */ /* 0x001fc600078e020c */
[----:B--2---:R-:W-:Y:S04]  /*65600*/  STL [R1+0x64], R29 ;  /* 0x0000641d01007387 */ /* 0x004fe80000100800 */
[----:B------:R-:W2:Y:S04]  /*65610*/  LDL.64 R16, [R1+0x1358] ;  /* 0x0013580001107983 */ /* 0x000ea80000100a00 */
[----:B------:R-:W2:Y:S04]  /*65620*/  LDL.64 R20, [R1+0x1350] ;  /* 0x0013500001147983 */ /* 0x000ea80000100a00 */
[----:B---3--:R0:W-:Y:S04]  /*65630*/  STL [R1+0x60], R19 ;  /* 0x0000601301007387 */ /* 0x0081e80000100800 */
[----:B0-----:R-:W3:Y:S04]  /*65640*/  LDL.64 R18, [R1+0x1348] ;  /* 0x0013480001127983 */ /* 0x001ee80000100a00 */
[----:B----4-:R0:W-:Y:S04]  /*65650*/  STL [R1+0x5c], R28 ;  /* 0x00005c1c01007387 */ /* 0x0101e80000100800 */
[----:B------:R-:W-:Y:S04]  /*65660*/  STL [R1+0x58], R5 ;  /* 0x0000580501007387 */ /* 0x000fe80000100800 */
[----:B------:R-:W4:Y:S04]  /*65670*/  LDL.64 R14, [R1+0x1340] ;  /* 0x00134000010e7983 */ /* 0x000f280000100a00 */
[----:B0-----:R0:W4:Y:S04]  /*65680*/  LDG.E.U16 R28, [R6.64] ;  /* 0x00000006061c7981 */ /* 0x001128000c1e1500 */
[----:B------:R-:W4:Y:S04]  /*65690*/  LDL.64 R12, [R1+0x1338] ;  /* 0x00133800010c7983 */ /* 0x000f280000100a00 */
[----:B------:R1:W-:Y:S04]  /*656a0*/  STL [R1+0x54], R11 ;  /* 0x0000540b01007387 */ /* 0x0003e80000100800 */
[----:B------:R0:W-:Y:S01]  /*656b0*/  STL [R1+0x50], R9 ;  /* 0x0000500901007387 */ /* 0x0001e20000100800 */
[----:B-1----:R-:W-:-:S04]  /*656c0*/  IMAD.WIDE R10, R0, 0x2, R26 ;  /* 0x00000002000a7825 */ /* 0x002fc800078e021a */
[C---:B0-----:R-:W-:Y:S02]  /*656d0*/  IMAD.WIDE R8, R0.reuse, 0x2, R24 ;  /* 0x0000000200087825 */ /* 0x041fe400078e0218 */
[----:B------:R2:W4:Y:S04]  /*656e0*/  LDG.E.U16 R24, [R10.64] ;  /* 0x000000060a187981 */ /* 0x000528000c1e1500 */
[----:B------:R-:W0:Y:S01]  /*656f0*/  S2R R29, SR_TID.X ;  /* 0x00000000001d7919 */ /* 0x000e220000002100 */
[----:B------:R-:W-:-:S03]  /*65700*/  IMAD.WIDE R6, R0, 0x2, R22 ;  /* 0x0000000200067825 */ /* 0x000fc600078e0216 */
[----:B------:R1:W4:Y:S01]  /*65710*/  LDG.E.U16 R23, [R8.64] ;  /* 0x0000000608177981 */ /* 0x000322000c1e1500 */
[----:B0-----:R-:W-:-:S04]  /*65720*/  LOP3.LUT R29, R29, 0x1c, RZ, 0xc0, !PT ;  /* 0x0000001c1d1d7812 */ /* 0x001fc800078ec0ff */
[----:B------:R-:W-:-:S05]  /*65730*/  LEA.HI R29, R29, 0xc0, RZ, 0x1e ;  /* 0x000000c01d1d7811 */ /* 0x000fca00078ff0ff */
[----:B------:R-:W-:-:S05]  /*65740*/  IMAD.SHL.U32 R29, R29, 0x20, RZ ;  /* 0x000000201d1d7824 */ /* 0x000fca00078e00ff */
[----:B------:R0:W1:Y:S04]  /*65750*/  LDS R5, [R29+0x40000] ;  /* 0x040000001d057984 */ /* 0x0000680000000800 */
[----:B0-----:R3:W4:Y:S01]  /*65760*/  LDG.E.U16 R29, [R6.64] ;  /* 0x00000006061d7981 */ /* 0x001722000c1e1500 */
[----:B--2---:R-:W-:-:S03]  /*65770*/  IMAD.WIDE R10, R0, 0x2, R16 ;  /* 0x00000002000a7825 */ /* 0x004fc600078e0210 */
[----:B------:R-:W2:Y:S01]  /*65780*/  LDL.64 R16, [R1+0x1330] ;  /* 0x0013300001107983 */ /* 0x000ea20000100a00 */
[----:B-1----:R-:W-:-:S05]  /*65790*/  IMAD.WIDE R8, R0, 0x2, R20 ;  /* 0x0000000200087825 */ /* 0x002fca00078e0214 */
[----:B------:R0:W2:Y:S01]  /*657a0*/  LDG.E.U16 R27, [R8.64] ;  /* 0x00000006081b7981 */ /* 0x0000a2000c1e1500 */
[----:B---3--:R-:W-:-:S05]  /*657b0*/  IMAD.WIDE R6, R0, 0x2, R18 ;  /* 0x0000000200067825 */ /* 0x008fca00078e0212 */
[----:B------:R1:W3:Y:S04]  /*657c0*/  LDG.E.U16 R26, [R6.64] ;  /* 0x00000006061a7981 */ /* 0x0002e8000c1e1500 */
[----:B----4-:R4:W-:Y:S04]  /*657d0*/  STL [R1+0x4c], R28 ;  /* 0x00004c1c01007387 */ /* 0x0109e80000100800 */
[----:B------:R-:W3:Y:S04]  /*657e0*/  LDL.LU R22, [R1+0x1200] ;  /* 0x0012000001167983 */ /* 0x000ee80000300800 */
[----:B------:R-:W3:Y:S01]  /*657f0*/  LDL.64 R20, [R1+0x1328] ;  /* 0x0013280001147983 */ /* 0x000ee20000100a00 */
[----:B0-----:R-:W-:-:S03]  /*65800*/  IMAD.WIDE R8, R0, 0x2, R14 ;  /* 0x0000000200087825 */ /* 0x001fc600078e020e */
[----:B------:R-:W3:Y:S04]  /*65810*/  LDL.LU R19, [R1+0xec0] ;  /* 0x000ec00001137983 */ /* 0x000ee80000300800 */
[----:B------:R-:W3:Y:S04]  /*65820*/  LDL.LU R15, [R1+0xec4] ;  /* 0x000ec400010f7983 */ /* 0x000ee80000300800 */
[----:B------:R-:W3:Y:S04]  /*65830*/  LDL.LU R14, [R1+0xeb0] ;  /* 0x000eb000010e7983 */ /* 0x000ee80000300800 */
[----:B----4-:R0:W4:Y:S01]  /*65840*/  LDG.E.U16 R28, [R10.64] ;  /* 0x000000060a1c7981 */ /* 0x010122000c1e1500 */
[----:B-1----:R-:W-:-:S03]  /*65850*/  IMAD.WIDE R6, R0, 0x2, R12 ;  /* 0x0000000200067825 */ /* 0x002fc600078e020c */
[----:B------:R1:W4:Y:S04]  /*65860*/  LDG.E.U16 R25, [R8.64] ;  /* 0x0000000608197981 */ /* 0x000328000c1e1500 */
[----:B0-----:R-:W4:Y:S04]  /*65870*/  LDL.LU R11, [R1+0xeb4] ;  /* 0x000eb400010b7983 */ /* 0x001f280000300800 */
[----:B------:R0:W-:Y:S04]  /*65880*/  STL [R1+0x48], R24 ;  /* 0x0000481801007387 */ /* 0x0001e80000100800 */
[----:B------:R-:W4:Y:S04]  /*65890*/  LDL.LU R13, [R1+0xea0] ;  /* 0x000ea000010d7983 */ /* 0x000f280000300800 */
[----:B------:R-:W4:Y:S04]  /*658a0*/  LDL.LU R12, [R1+0xea4] ;  /* 0x000ea400010c7983 */ /* 0x000f280000300800 */
[----:B0-----:R2:W4:Y:S04]  /*658b0*/  LDG.E.U16 R24, [R6.64] ;  /* 0x0000000606187981 */ /* 0x001528000c1e1500 */
[----:B------:R-:W4:Y:S01]  /*658c0*/  LDL.LU R18, [R1+0xe90] ;  /* 0x000e900001127983 */ /* 0x000f220000300800 */
[----:B--2---:R-:W-:-:S03]  /*658d0*/  IMAD.WIDE R6, R0, 0x2, R16 ;  /* 0x0000000200067825 */ /* 0x004fc600078e0210 */
[----:B------:R-:W2:Y:S04]  /*658e0*/  LDL.LU R16, [R1+0xe80] ;  /* 0x000e800001107983 */ /* 0x000ea80000300800 */
[----:B------:R0:W-:Y:S04]  /*658f0*/  STL [R1+0x44], R23 ;  /* 0x0000441701007387 */ /* 0x0001e80000100800 */
[----:B------:R-:W2:Y:S04]  /*65900*/  LDL.LU R17, [R1+0xe94] ;  /* 0x000e940001117983 */ /* 0x000ea80000300800 */
[----:B------:R-:W2:Y:S04]  /*65910*/  LDL.LU R10, [R1+0xe84] ;  /* 0x000e8400010a7983 */ /* 0x000ea80000300800 */
[----:B0-----:R0:W2:Y:S01]  /*65920*/  LDG.E.U16 R23, [R6.64] ;  /* 0x0000000606177981 */ /* 0x0010a2000c1e1500 */
[----:B---3--:R-:W-:-:S02]  /*65930*/  FFMA R22, R4, R22, R5 ;  /* 0x0000001604167223 */ /* 0x008fc40000000005 */
[----:B0-----:R-:W-:-:S03]  /*65940*/  IMAD.WIDE R6, R0, 0x2, R20 ;  /* 0x0000000200067825 */ /* 0x001fc600078e0214 */
[----:B------:R-:W-:Y:S01]  /*65950*/  STL [R1+0x1200], R22 ;  /* 0x0012001601007387 */ /* 0x000fe20000100800 */
[----:B------:R-:W-:-:S03]  /*65960*/  FMUL R5, R4, R19 ;  /* 0x0000001304057220 */ /* 0x000fc60000400000 */
[----:B------:R0:W3:Y:S04]  /*65970*/  LDG.E.U16 R20, [R6.64] ;  /* 0x0000000606147981 */ /* 0x0000e8000c1e1500 */
[----:B------:R-:W-:Y:S01]  /*65980*/  STL [R1+0x40], R29 ;  /* 0x0000401d01007387 */ /* 0x000fe20000100800 */
[----:B0-----:R-:W-:-:S03]  /*65990*/  FMUL R7, R4, R15 ;  /* 0x0000000f04077220 */ /* 0x001fc60000400000 */
[----:B------:R0:W-:Y:S01]  /*659a0*/  STL [R1+0x160], R5 ;  /* 0x0001600501007387 */ /* 0x0001e20000100800 */
[----:B------:R-:W-:-:S03]  /*659b0*/  FMUL R6, R4, R14 ;  /* 0x0000000e04067220 */ /* 0x000fc60000400000 */
[----:B------:R-:W-:Y:S04]  /*659c0*/  STL [R1+0x164], R7 ;  /* 0x0001640701007387 */ /* 0x000fe80000100800 */
[----:B----4-:R-:W-:Y:S01]  /*659d0*/  STL [R1+0x3c], R28 ;  /* 0x00003c1c01007387 */ /* 0x010fe20000100800 */
[----:B0-----:R-:W-:-:S03]  /*659e0*/  FMUL R5, R4, R11 ;  /* 0x0000000b04057220 */ /* 0x001fc60000400000 */
[----:B------:R-:W4:Y:S04]  /*659f0*/  LDL.LU R15, [R1+0xe70] ;  /* 0x000e7000010f7983 */ /* 0x000f280000300800 */
[----:B------:R-:W-:Y:S04]  /*65a00*/  STL [R1+0x38], R27 ;  /* 0x0000381b01007387 */ /* 0x000fe80000100800 */
[----:B------:R0:W-:Y:S04]  /*65a10*/  STL [R1+0x150], R6 ;  /* 0x0001500601007387 */ /* 0x0001e80000100800 */
[----:B------:R-:W-:Y:S04]  /*65a20*/  STL [R1+0x34], R26 ;  /* 0x0000341a01007387 */ /* 0x000fe80000100800 */
[----:B------:R-:W4:Y:S04]  /*65a30*/  LDL.LU R14, [R1+0xe74] ;  /* 0x000e7400010e7983 */ /* 0x000f280000300800 */
[----:B------:R0:W-:Y:S04]  /*65a40*/  STL [R1+0x154], R5 ;  /* 0x0001540501007387 */ /* 0x0001e80000100800 */
[----:B------:R-:W4:Y:S04]  /*65a50*/  LDL.LU R11, [R1+0xe60] ;  /* 0x000e6000010b7983 */ /* 0x000f280000300800 */
[----:B-1----:R-:W4:Y:S04]  /*65a60*/  LDL.LU R9, [R1+0xe64] ;  /* 0x000e640001097983 */ /* 0x002f280000300800 */
[----:B------:R-:W4:Y:S04]  /*65a70*/  LDL.LU R8, [R1+0xe50] ;  /* 0x000e500001087983 */ /* 0x000f280000300800 */
[----:B0-----:R-:W4:Y:S01]  /*65a80*/  LDL.LU R6, [R1+0xe54] ;  /* 0x000e540001067983 */ /* 0x001f220000300800 */
[----:B------:R-:W-:-:S03]  /*65a90*/  FMUL R13, R4, R13 ;  /* 0x0000000d040d7220 */ /* 0x000fc60000400000 */
[----:B------:R-:W4:Y:S01]  /*65aa0*/  LDL.LU R5, [R1+0x1204] ;  /* 0x0012040001057983 */ /* 0x000f220000300800 */
[----:B------:R-:W-:-:S03]  /*65ab0*/  FMUL R7, R4, R12 ;  /* 0x0000000c04077220 */ /* 0x000fc60000400000 */
[----:B------:R-:W-:Y:S04]  /*65ac0*/  STL [R1+0x30], R25 ;  /* 0x0000301901007387 */ /* 0x000fe80000100800 */
[----:B------:R0:W-:Y:S04]  /*65ad0*/  STL [R1+0x140], R13 ;  /* 0x0001400d01007387 */ /* 0x0001e80000100800 */
[----:B------:R-:W-:Y:S04]  /*65ae0*/  STL [R1+0x2c], R24 ;  /* 0x00002c1801007387 */ /* 0x000fe80000100800 */
[----:B0-----:R-:W4:Y:S04]  /*65af0*/  LDL.64 R12, [R1+0x1320] ;  /* 0x00132000010c7983 */ /* 0x001f280000100a00 */
[----:B------:R0:W-:Y:S04]  /*65b00*/  STL [R1+0x144], R7 ;  /* 0x0001440701007387 */ /* 0x0001e80000100800 */
[----:B------:R-:W1:Y:S01]  /*65b10*/  S2R R29, SR_TID.X ;  /* 0x00000000001d7919 */ /* 0x000e620000002100 */
[----:B0-----:R-:W-:-:S05]  /*65b20*/  FMUL R7, R4, R18 ;  /* 0x0000001204077220 */ /* 0x001fca0000400000 */
[----:B------:R0:W-:Y:S01]  /*65b30*/  STL [R1+0x130], R7 ;  /* 0x0001300701007387 */ /* 0x0001e20000100800 */
[----:B-1----:R-:W-:-:S04]  /*65b40*/  LOP3.LUT R29, R29, 0x1c, RZ, 0xc0, !PT ;  /* 0x0000001c1d1d7812 */ /* 0x002fc800078ec0ff */
[----:B------:R-:W-:-:S04]  /*65b50*/  LEA.HI R29, R29, 0xc8, RZ, 0x1e ;  /* 0x000000c81d1d7811 */ /* 0x000fc800078ff0ff */
[----:B------:R-:W-:Y:S01]  /*65b60*/  SHF.L.U32 R29, R29, 0x5, RZ ;  /* 0x000000051d1d7819 */ /* 0x000fe200000006ff */
[C---:B--2---:R-:W-:Y:S02]  /*65b70*/  FMUL R16, R4.reuse, R16 ;  /* 0x0000001004107220 */ /* 0x044fe40000400000 */
[C---:B------:R-:W-:Y:S02]  /*65b80*/  FMUL R17, R4.reuse, R17 ;  /* 0x0000001104117220 */ /* 0x040fe40000400000 */
[C---:B0-----:R-:W-:Y:S01]  /*65b90*/  FMUL R7, R4.reuse, R10 ;  /* 0x0000000a04077220 */ /* 0x041fe20000400000 */
[----:B------:R-:W-:Y:S04]  /*65ba0*/  STL [R1+0x28], R23 ;  /* 0x0000281701007387 */ /* 0x000fe80000100800 */
[----:B------:R-:W-:Y:S04]  /*65bb0*/  STL [R1+0x134], R17 ;  /* 0x0001341101007387 */ /* 0x000fe80000100800 */
[----:B------:R-:W2:Y:S04]  /*65bc0*/  LDL.LU R10, [R1+0xec8] ;  /* 0x000ec800010a7983 */ /* 0x000ea80000300800 */
[----:B------:R-:W-:Y:S04]  /*65bd0*/  STL [R1+0x120], R16 ;  /* 0x0001201001007387 */ /* 0x000fe80000100800 */
[----:B------:R0:W-:Y:S04]  /*65be0*/  STL [R1+0x124], R7 ;  /* 0x0001240701007387 */ /* 0x0001e80000100800 */
[----:B---3--:R-:W-:Y:S04]  /*65bf0*/  STL [R1+0x24], R20 ;  /* 0x0000241401007387 */ /* 0x008fe80000100800 */
[----:B0-----:R-:W3:Y:S01]  /*65c00*/  LDL.LU R7, [R1+0xecc] ;  /* 0x000ecc0001077983 */ /* 0x001ee20000300800 */
[----:B----4-:R-:W-:-:S05]  /*65c10*/  FMUL R15, R4, R15 ;  /* 0x0000000f040f7220 */ /* 0x010fca0000400000 */
[----:B------:R-:W-:Y:S01]  /*65c20*/  STL [R1+0x110], R15 ;  /* 0x0001100f01007387 */ /* 0x000fe20000100800 */
[C---:B------:R-:W-:Y:S02]  /*65c30*/  FMUL R14, R4.reuse, R14 ;  /* 0x0000000e040e7220 */ /* 0x040fe40000400000 */
[----:B------:R-:W-:-:S03]  /*65c40*/  FMUL R11, R4, R11 ;  /* 0x0000000b040b7220 */ /* 0x000fc60000400000 */
[----:B------:R-:W-:Y:S01]  /*65c50*/  STL [R1+0x114], R14 ;  /* 0x0001140e01007387 */ /* 0x000fe20000100800 */
[----:B------:R-:W-:-:S03]  /*65c60*/  FMUL R9, R4, R9 ;  /* 0x0000000904097220 */ /* 0x000fc60000400000 */
[----:B------:R-:W-:Y:S01]  /*65c70*/  STL [R1+0x100], R11 ;  /* 0x0001000b01007387 */ /* 0x000fe20000100800 */
[----:B------:R-:W-:-:S03]  /*65c80*/  FMUL R8, R4, R8 ;  /* 0x0000000804087220 */ /* 0x000fc60000400000 */
[----:B------:R0:W-:Y:S04]  /*65c90*/  STL [R1+0x104], R9 ;  /* 0x0001040901007387 */ /* 0x0001e80000100800 */
[----:B------:R-:W-:Y:S01]  /*65ca0*/  STL [R1+0xf0], R8 ;  /* 0x0000f00801007387 */ /* 0x000fe20000100800 */
[----:B------:R-:W-:-:S03]  /*65cb0*/  FMUL R4, R4, R6 ;  /* 0x0000000604047220 */ /* 0x000fc60000400000 */
[----:B0-----:R-:W4:Y:S04]  /*65cc0*/  LDL.LU R9, [R1+0xeb8] ;  /* 0x000eb80001097983 */ /* 0x001f280000300800 */
[----:B------:R-:W4:Y:S04]  /*65cd0*/  LDL.LU R6, [R1+0xebc] ;  /* 0x000ebc0001067983 */ /* 0x000f280000300800 */
[----:B------:R-:W-:Y:S04]  /*65ce0*/  STL [R1+0xf4], R4 ;  /* 0x0000f40401007387 */ /* 0x000fe80000100800 */
[----:B------:R-:W0:Y:S02]  /*65cf0*/  LDS R4, [R29+0x40000] ;  /* 0x040000001d047984 */ /* 0x000e240000000800 */
[----:B0-----:R-:W-:-:S05]  /*65d00*/  FFMA R5, R3, R5, R4 ;  /* 0x0000000503057223 */ /* 0x001fca0000000004 */
[----:B------:R0:W-:Y:S02]  /*65d10*/  STL [R1+0x1204], R5 ;  /* 0x0012040501007387 */ /* 0x0001e40000100800 */
[----:B0-----:R-:W-:Y:S02]  /*65d20*/  IMAD.WIDE R4, R0, 0x2, R12 ;  /* 0x0000000200047825 */ /* 0x001fe400078e020c */
[----:B------:R-:W4:Y:S04]  /*65d30*/  LDL.LU R0, [R1+0x3a88] ;  /* 0x003a880001007983 */ /* 0x000f280000300800 */
[----:B------:R-:W4:Y:S04]  /*65d40*/  LDL.LU R17, [R1+0xea8] ;  /* 0x000ea80001117983 */ /* 0x000f280000300800 */
[----:B------:R-:W4:Y:S04]  /*65d50*/  LDL.LU R16, [R1+0xeac] ;  /* 0x000eac0001107983 */ /* 0x000f280000300800 */
[----:B------:R-:W4:Y:S04]  /*65d60*/  LDL.LU R15, [R1+0xe98] ;  /* 0x000e9800010f7983 */ /* 0x000f280000300800 */
[----:B------:R-:W4:Y:S04]  /*65d70*/  LDL.LU R8, [R1+0xe9c] ;  /* 0x000e9c0001087983 */ /* 0x000f280000300800 */
[----:B------:R2:W4:Y:S04]  /*65d80*/  LDG.E.U16 R18, [R4.64] ;  /* 0x0000000604127981 */ /* 0x000528000c1e1500 */
[----:B------:R-:W4:Y:S01]  /*65d90*/  LDL.LU R14, [R1+0xe88] ;  /* 0x000e8800010e7983 */ /* 0x000f220000300800 */
[----:B--2---:R-:W-:-:S05]  /*65da0*/  FMUL R5, R3, R10 ;  /* 0x0000000a03057220 */ /* 0x004fca0000400000 */
[----:B------:R4:W-:Y:S04]  /*65db0*/  STL [R1+0x168], R5 ;  /* 0x0001680501007387 */ /* 0x0009e80000100800 */
[----:B------:R-:W2:Y:S01]  /*65dc0*/  LDL.LU R13, [R1+0xe8c] ;  /* 0x000e8c00010d7983 */ /* 0x000ea20000300800 */
[----:B---3--:R-:W-:-:S05]  /*65dd0*/  FMUL R4, R3, R7 ;  /* 0x0000000703047220 */ /* 0x008fca0000400000 */
[----:B------:R0:W-:Y:S04]  /*65de0*/  STL [R1+0x16c], R4 ;  /* 0x00016c0401007387 */ /* 0x0001e80000100800 */
[----:B------:R-:W3:Y:S04]  /*65df0*/  LDL.LU R12, [R1+0xe78] ;  /* 0x000e7800010c7983 */ /* 0x000ee80000300800 */
[----:B------:R-:W3:Y:S04]  /*65e00*/  LDL.LU R11, [R1+0xe7c] ;  /* 0x000e7c00010b7983 */ /* 0x000ee80000300800 */
[----:B------:R-:W3:Y:S04]  /*65e10*/  LDL.LU R10, [R1+0xe68] ;  /* 0x000e6800010a7983 */ /* 0x000ee80000300800 */
[----:B------:R-:W3:Y:S01]  /*65e20*/  LDL.LU R7, [R1+0xe6c] ;  /* 0x000e6c0001077983 */ /* 0x000ee20000300800 */
[----:B----4-:R-:W-:-:S03]  /*65e30*/  FMUL R5, R3, R9 ;  /* 0x0000000903057220 */ /* 0x010fc60000400000 */
[----:B------:R-:W4:Y:S01]  /*65e40*/  LDL.LU R9, [R1+0xe58] ;  /* 0x000e580001097983 */ /* 0x000f220000300800 */
[----:B0-----:R-:W-:-:S03]  /*65e50*/  FMUL R4, R3, R6 ;  /* 0x0000000603047220 */ /* 0x001fc60000400000 */
[----:B------:R-:W-:Y:S04]  /*65e60*/  STL [R1+0x158], R5 ;  /* 0x0001580501007387 */ /* 0x000fe80000100800 */
[----:B------:R-:W4:Y:S04]  /*65e70*/  LDL.LU R6, [R1+0xe5c] ;  /* 0x000e5c0001067983 */ /* 0x000f280000300800 */
[----:B------:R0:W-:Y:S02]  /*65e80*/  STL [R1+0x15c], R4 ;  /* 0x00015c0401007387 */ /* 0x0001e40000100800 */
[----:B0-----:R-:W-:-:S02]  /*65e90*/  FMUL R4, R3, R17 ;  /* 0x0000001103047220 */ /* 0x001fc40000400000 */
[----:B------:R-:W-:-:S03]  /*65ea0*/  FMUL R16, R3, R16 ;  /* 0x0000001003107220 */ /* 0x000fc60000400000 */
[----:B------:R0:W-:Y:S01]  /*65eb0*/  STL [R1+0x148], R4 ;  /* 0x0001480401007387 */ /* 0x0001e20000100800 */
[----:B------:R-:W-:-:S03]  /*65ec0*/  FMUL R5, R3, R15 ;  /* 0x0000000f03057220 */ /* 0x000fc60000400000 */
[----:B------:R-:W-:Y:S01]  /*65ed0*/  STL [R1+0x14c], R16 ;  /* 0x00014c1001007387 */ /* 0x000fe20000100800 */
[----:B0-----:R-:W-:-:S03]  /*65ee0*/  FMUL R4, R3, R8 ;  /* 0x0000000803047220 */ /* 0x001fc60000400000 */
[----:B------:R-:W4:Y:S04]  /*65ef0*/  LDL.LU R8, [R1+0x1208] ;  /* 0x0012080001087983 */ /* 0x000f280000300800 */
[----:B------:R0:W-:Y:S04]  /*65f00*/  STL [R1+0x138], R5 ;  /* 0x0001380501007387 */ /* 0x0001e80000100800 */
[----:B0-----:R-:W4:Y:S04]  /*65f10*/  LDL.LU R5, [R1+0xf20] ;  /* 0x000f200001057983 */ /* 0x001f280000300800 */
[----:B------:R0:W-:Y:S04]  /*65f20*/  STL [R1+0x13c], R4 ;  /* 0x00013c0401007387 */ /* 0x0001e80000100800 */
[----:B0-----:R-:W4:Y:S01]  /*65f30*/  LDL.LU R4, [R1+0xf24] ;  /* 0x000f240001047983 */ /* 0x001f220000300800 */
[----:B------:R-:W-:-:S03]  /*65f40*/  FMUL R15, R3, R14 ;  /* 0x0000000e030f7220 */ /* 0x000fc60000400000 */
[----:B------:R-:W0:Y:S04]  /*65f50*/  S2R R29, SR_TID.X ;  /* 0x00000000001d7919 */ /* 0x000e280000002100 */
[----:B------:R1:W-:Y:S04]  /*65f60*/  STL [R1+0x20], R18 ;  /* 0x0000201201007387 */ /* 0x0003e80000100800 */
[----:B------:R-:W-:Y:S01]  /*65f70*/  STL [R1+0x128], R15 ;  /* 0x0001280f01007387 */ /* 0x000fe20000100800 */
[----:B--2---:R-:W-:-:S05]  /*65f80*/  FMUL R14, R3, R13 ;  /* 0x0000000d030e7220 */ /* 0x004fca0000400000 */
[----:B------:R-:W-:Y:S01]  /*65f90*/  STL [R1+0x12c], R14 ;  /* 0x00012c0e01007387 */ /* 0x000fe20000100800 */
[----:B0-----:R-:W-:-:S04]  /*65fa0*/  LOP3.LUT R29, R29, 0x1c, RZ, 0xc0, !PT ;  /* 0x0000001c1d1d7812 */ /* 0x001fc800078ec0ff */
[----:B------:R-:W-:-:S04]  /*65fb0*/  LEA.HI R26, R29, 0xd0, RZ, 0x1e ;  /* 0x000000d01d1a7811 */ /* 0x000fc800078ff0ff */
[----:B------:R-:W-:Y:S01]  /*65fc0*/  SHF.L.U32 R26, R26, 0x5, RZ ;  /* 0x000000051a1a7819 */ /* 0x000fe200000006ff */
[C---:B---3--:R-:W-:Y:S02]  /*65fd0*/  FMUL R13, R3.reuse, R12 ;  /* 0x0000000c030d7220 */ /* 0x048fe40000400000 */
[----:B------:R-:W-:-:S03]  /*65fe0*/  FMUL R12, R3, R11 ;  /* 0x0000000b030c7220 */ /* 0x000fc60000400000 */
[----:B------:R-:W-:Y:S01]  /*65ff0*/  STL [R1+0x118], R13 ;  /* 0x0001180d01007387 */ /* 0x000fe20000100800 */
[----:B------:R-:W-:-:S03]  /*66000*/  FMUL R11, R3, R10 ;  /* 0x0000000a030b7220 */ /* 0x000fc60000400000 */
[----:B------:R-:W-:Y:S01]  /*66010*/  STL [R1+0x11c], R12 ;  /* 0x00011c0c01007387 */ /* 0x000fe20000100800 */
[----:B------:R-:W-:-:S03]  /*66020*/  FMUL R10, R3, R7 ;  /* 0x00000007030a7220 */ /* 0x000fc60000400000 */
[----:B------:R-:W-:Y:S04]  /*66030*/  STL [R1+0x108], R11 ;  /* 0x0001080b01007387 */ /* 0x000fe80000100800 */
[----:B------:R-:W2:Y:S04]  /*66040*/  LDL.LU R7, [R1+0xf10] ;  /* 0x000f100001077983 */ /* 0x000ea80000300800 */
[----:B------:R-:W-:Y:S01]  /*66050*/  STL [R1+0x10c], R10 ;  /* 0x00010c0a01007387 */ /* 0x000fe20000100800 */
[----:B----4-:R-:W-:-:S05]  /*66060*/  FMUL R9, R3, R9 ;  /* 0x0000000903097220 */ /* 0x010fca0000400000 */
[----:B------:R-:W-:Y:S01]  /*66070*/  STL [R1+0xf8], R9 ;  /* 0x0000f80901007387 */ /* 0x000fe20000100800 */
[----:B------:R-:W-:-:S03]  /*66080*/  FMUL R3, R3, R6 ;  /* 0x0000000603037220 */ /* 0x000fc60000400000 */
[----:B------:R-:W3:Y:S04]  /*66090*/  LDL.LU R6, [R1+0xf14] ;  /* 0x000f140001067983 */ /* 0x000ee80000300800 */
[----:B------:R-:W-:Y:S04]  /*660a0*/  STL [R1+0xfc], R3 ;  /* 0x0000fc0301007387 */ /* 0x000fe80000100800 */
[----:B------:R-:W0:Y:S04]  /*660b0*/  LDS R3, [R26+0x40000] ;  /* 0x040000001a037984 */ /* 0x000e280000000800 */
[----:B-1----:R-:W4:Y:S04]  /*660c0*/  LDL.LU R18, [R1+0xf00] ;  /* 0x000f000001127983 */ /* 0x002f280000300800 */
[----:B------:R-:W4:Y:S04]  /*660d0*/  LDL.LU R17, [R1+0xf04] ;  /* 0x000f040001117983 */ /* 0x000f280000300800 */
[----:B------:R-:W4:Y:S01]  /*660e0*/  LDL.LU R16, [R1+0xef0] ;  /* 0x000ef00001107983 */ /* 0x000f220000300800 */
[----:B0-----:R-:W-:-:S05]  /*660f0*/  FFMA R8, R2, R8, R3 ;  /* 0x0000000802087223 */ /* 0x001fca0000000003 */
[----:B------:R-:W-:Y:S04]  /*66100*/  STL [R1+0x1208], R8 ;  /* 0x0012080801007387 */ /* 0x000fe80000100800 */
[----:B------:R-:W4:Y:S01]  /*66110*/  LDL.LU R15, [R1+0xef4] ;  /* 0x000ef400010f7983 */ /* 0x000f220000300800 */
[----:B------:R-:W-:-:S05]  /*66120*/  FMUL R5, R2, R5 ;  /* 0x0000000502057220 */ /* 0x000fca0000400000 */
[----:B------:R0:W-:Y:S04]  /*66130*/  STL [R1+0xe0], R5 ;  /* 0x0000e00501007387 */ /* 0x0001e80000100800 */
[----:B------:R-:W4:Y:S01]  /*66140*/  LDL.LU R14, [R1+0xee0] ;  /* 0x000ee000010e7983 */ /* 0x000f220000300800 */
[----:B------:R-:W-:-:S05]  /*66150*/  FMUL R4, R2, R4 ;  /* 0x0000000402047220 */ /* 0x000fca0000400000 */
[----:B------:R1:W-:Y:S04]  /*66160*/  STL [R1+0xe4], R4 ;  /* 0x0000e40401007387 */ /* 0x0003e80000100800 */
[----:B------:R-:W4:Y:S04]  /*66170*/  LDL.LU R13, [R1+0xee4] ;  /* 0x000ee400010d7983 */ /* 0x000f280000300800 */
[----:B------:R-:W4:Y:S04]  /*66180*/  LDL.LU R12, [R1+0xf40] ;  /* 0x000f4000010c7983 */ /* 0x000f280000300800 */
[----:B0-----:R-:W4:Y:S04]  /*66190*/  LDL.LU R5, [R1+0xf44] ;  /* 0x000f440001057983 */ /* 0x001f280000300800 */
[----:B------:R-:W4:Y:S04]  /*661a0*/  LDL.LU R11, [R1+0xf30] ;  /* 0x000f3000010b7983 */ /* 0x000f280000300800 */
[----:B-1----:R-:W4:Y:S04]  /*661b0*/  LDL.LU R4, [R1+0xf34] ;  /* 0x000f340001047983 */ /* 0x002f280000300800 */
[----:B------:R-:W4:Y:S01]  /*661c0*/  LDL.LU R10, [R1+0xed0] ;  /* 0x000ed000010a7983 */ /* 0x000f220000300800 */
[----:B--2---:R-:W-:-:S05]  /*661d0*/  FMUL R7, R2, R7 ;  /* 0x0000000702077220 */ /* 0x004fca0000400000 */
[----:B------:R0:W-:Y:S04]  /*661e0*/  STL [R1+0xd0], R7 ;  /* 0x0000d00701007387 */ /* 0x0001e80000100800 */
[----:B------:R-:W2:Y:S01]  /*661f0*/  LDL.LU R9, [R1+0xed4] ;  /* 0x000ed40001097983 */ /* 0x000ea20000300800 */
[----:B---3--:R-:W-:-:S05]  /*66200*/  FMUL R6, R2, R6 ;  /* 0x0000000602067220 */ /* 0x008fca0000400000 */
[----:B------:R1:W-:Y:S04]  /*66210*/  STL [R1+0xd4], R6 ;  /* 0x0000d40601007387 */ /* 0x0003e80000100800 */
[----:B------:R-:W3:Y:S04]  /*66220*/  LDL.LU R8, [R1+0x120c] ;  /* 0x00120c0001087983 */ /* 0x000ee80000300800 */
[----:B0-----:R-:W3:Y:S04]  /*66230*/  LDL.LU R7, [R1+0xf28] ;  /* 0x000f280001077983 */ /* 0x001ee80000300800 */
[----:B-1----:R-:W3:Y:S01]  /*66240*/  LDL.LU R6, [R1+0xf2c] ;  /* 0x000f2c0001067983 */ /* 0x002ee20000300800 */
[----:B----4-:R-:W-:-:S02]  /*66250*/  FMUL R19, R2, R18 ;  /* 0x0000001202137220 */ /* 0x010fc40000400000 */
[C---:B------:R-:W-:Y:S02]  /*66260*/  FMUL R18, R2.reuse, R17 ;  /* 0x0000001102127220 */ /* 0x040fe40000400000 */
[C---:B------:R-:W-:Y:S01]  /*66270*/  FMUL R17, R2.reuse, R16 ;  /* 0x0000001002117220 */ /* 0x040fe20000400000 */
[----:B------:R-:W-:Y:S04]  /*66280*/  STL [R1+0xc0], R19 ;  /* 0x0000c01301007387 */ /* 0x000fe80000100800 */
[----:B------:R-:W-:Y:S04]  /*66290*/  STL [R1+0xc4], R18 ;  /* 0x0000c41201007387 */ /* 0x000fe80000100800 */
[----:B------:R-:W-:Y:S01]  /*662a0*/  STL [R1+0xb0], R17 ;  /* 0x0000b01101007387 */ /* 0x000fe20000100800 */
[----:B------:R-:W-:-:S05]  /*662b0*/  FMUL R16, R2, R15 ;  /* 0x0000000f02107220 */ /* 0x000fca0000400000 */
[----:B------:R-:W-:Y:S01]  /*662c0*/  STL [R1+0xb4], R16 ;  /* 0x0000b41001007387 */ /* 0x000fe20000100800 */
[----:B------:R-:W-:-:S05]  /*662d0*/  FMUL R15, R2, R14 ;  /* 0x0000000e020f7220 */ /* 0x000fca0000400000 */
[----:B------:R-:W-:Y:S01]  /*662e0*/  STL [R1+0xa0], R15 ;  /* 0x0000a00f01007387 */ /* 0x000fe20000100800 */
[----:B------:R-:W-:-:S05]  /*662f0*/  FMUL R14, R2, R13 ;  /* 0x0000000d020e7220 */ /* 0x000fca0000400000 */
[----:B------:R-:W-:Y:S01]  /*66300*/  STL [R1+0xa4], R14 ;  /* 0x0000a40e01007387 */ /* 0x000fe20000100800 */
[----:B------:R-:W-:-:S03]  /*66310*/  FMUL R13, R2, R5 ;  /* 0x00000005020d7220 */ /* 0x000fc60000400000 */
[----:B------:R-:W4:Y:S01]  /*66320*/  LDL.LU R5, [R1+0xf18] ;  /* 0x000f180001057983 */ /* 0x000f220000300800 */
[----:B------:R-:W-:-:S05]  /*66330*/  LEA.HI R29, R29, 0xd8, RZ, 0x1e ;  /* 0x000000d81d1d7811 */ /* 0x000fca00078ff0ff */
[----:B------:R-:W-:-:S05]  /*66340*/  IMAD.SHL.U32 R29, R29, 0x20, RZ ;  /* 0x000000201d1d7824 */ /* 0x000fca00078e00ff */
[----:B------:R-:W3:Y:S01]  /*66350*/  LDS R3, [R29+0x40000] ;  /* 0x040000001d037984 */ /* 0x000ee20000000800 */
[----:B------:R-:W-:-:S05]  /*66360*/  FMUL R12, R2, R12 ;  /* 0x0000000c020c7220 */ /* 0x000fca0000400000 */
[----:B------:R0:W-:Y:S04]  /*66370*/  STL [R1+0x90], R12 ;  /* 0x0000900c01007387 */ /* 0x0001e80000100800 */
[----:B------:R1:W-:Y:S01]  /*66380*/  STL [R1+0x94], R13 ;  /* 0x0000940d01007387 */ /* 0x0003e20000100800 */
[C---:B0-----:R-:W-:Y:S02]  /*66390*/  FMUL R12, R2.reuse, R11 ;  /* 0x0000000b020c7220 */ /* 0x041fe40000400000 */
[C---:B------:R-:W-:Y:S02]  /*663a0*/  FMUL R11, R2.reuse, R4 ;  /* 0x00000004020b7220 */ /* 0x040fe40000400000 */
[----:B------:R-:W4:Y:S01]  /*663b0*/  LDL.LU R4, [R1+0xf1c] ;  /* 0x000f1c0001047983 */ /* 0x000f220000300800 */
[----:B------:R-:W-:-:S03]  /*663c0*/  FMUL R10, R2, R10 ;  /* 0x0000000a020a7220 */ /* 0x000fc60000400000 */
[----:B------:R-:W-:Y:S04]  /*663d0*/  STL [R1+0x80], R12 ;  /* 0x0000800c01007387 */ /* 0x000fe80000100800 */
[----:B------:R-:W-:Y:S04]  /*663e0*/  STL [R1+0x84], R11 ;  /* 0x0000840b01007387 */ /* 0x000fe80000100800 */
[----:B------:R-:W4:Y:S04]  /*663f0*/  LDL.LU R14, [R1+0xf08] ;  /* 0x000f0800010e7983 */ /* 0x000f280000300800 */
[----:B------:R-:W-:Y:S01]  /*66400*/  STL [R1], R10 ;  /* 0x0000000a01007387 */ /* 0x000fe20000100800 */
[----:B--2---:R-:W-:-:S05]  /*66410*/  FMUL R2, R2, R9 ;  /* 0x0000000902027220 */ /* 0x004fca0000400000 */
[----:B------:R0:W-:Y:S04]  /*66420*/  STL [R1+0x4], R2 ;  /* 0x0000040201007387 */ /* 0x0001e80000100800 */
[----:B-1----:R-:W2:Y:S01]  /*66430*/  LDL.LU R13, [R1+0xf0c] ;  /* 0x000f0c00010d7983 */ /* 0x002ea20000300800 */
[C---:B---3--:R-:W-:Y:S02]  /*66440*/  FFMA R8, R0.reuse, R8, R3 ;  /* 0x0000000800087223 */ /* 0x048fe40000000003 */
[----:B------:R-:W-:-:S03]  /*66450*/  FMUL R3, R0, R7 ;  /* 0x0000000700037220 */ /* 0x000fc60000400000 */
[----:B------:R-:W-:Y:S01]  /*66460*/  STL [R1+0x120c], R8 ;  /* 0x00120c0801007387 */ /* 0x000fe20000100800 */
[----:B0-----:R-:W-:-:S03]  /*66470*/  FMUL R2, R0, R6 ;  /* 0x0000000600027220 */ /* 0x001fc60000400000 */
[----:B------:R0:W-:Y:S04]  /*66480*/  STL [R1+0xe8], R3 ;  /* 0x0000e80301007387 */ /* 0x0001e80000100800 */
[----:B0-----:R-:W3:Y:S04]  /*66490*/  LDL.LU R3, [R1+0xef8] ;  /* 0x000ef80001037983 */ /* 0x001ee80000300800 */
[----:B------:R0:W-:Y:S04]  /*664a0*/  STL [R1+0xec], R2 ;  /* 0x0000ec0201007387 */ /* 0x0001e80000100800 */
[----:B0-----:R-:W3:Y:S04]  /*664b0*/  LDL.LU R2, [R1+0xefc] ;  /* 0x000efc0001027983 */ /* 0x001ee80000300800 */
        /* <DEDUP_REMOVED lines=8> */
[----:B------:R-:W3:Y:S01]  /*66540*/  LDL.LU R9, [R1+0xee8] ;  /* 0x000ee80001097983 */ /* 0x000ee20000300800 */
[----:B----4-:R-:W-:-:S05]  /*66550*/  FMUL R5, R0, R5 ;  /* 0x0000000500057220 */ /* 0x010fca0000400000 */
[----:B------:R0:W-:Y:S04]  /*66560*/  STL [R1+0xd8], R5 ;  /* 0x0000d80501007387 */ /* 0x0001e80000100800 */
[----:B------:R-:W4:Y:S01]  /*66570*/  LDL.LU R8, [R1+0xeec] ;  /* 0x000eec0001087983 */ /* 0x000f220000300800 */
[----:B------:R-:W-:-:S05]  /*66580*/  FMUL R4, R0, R4 ;  /* 0x0000000400047220 */ /* 0x000fca0000400000 */
[----:B------:R1:W-:Y:S04]  /*66590*/  STL [R1+0xdc], R4 ;  /* 0x0000dc0401007387 */ /* 0x0003e80000100800 */
[----:B------:R-:W4:Y:S04]  /*665a0*/  LDL.LU R7, [R1+0xf48] ;  /* 0x000f480001077983 */ /* 0x000f280000300800 */
[----:B------:R-:W4:Y:S04]  /*665b0*/  LDL.LU R6, [R1+0xf4c] ;  /* 0x000f4c0001067983 */ /* 0x000f280000300800 */
[----:B0-----:R-:W4:Y:S01]  /*665c0*/  LDL.LU R5, [R1+0xf38] ;  /* 0x000f380001057983 */ /* 0x001f220000300800 */
[----:B------:R-:W-:-:S03]  /*665d0*/  FMUL R14, R0, R14 ;  /* 0x0000000e000e7220 */ /* 0x000fc60000400000 */
[----:B-1----:R-:W4:Y:S04]  /*665e0*/  LDL.LU R4, [R1+0xf3c] ;  /* 0x000f3c0001047983 */ /* 0x002f280000300800 */
[----:B------:R-:W4:Y:S04]  /*665f0*/  LDL.LU R19, [R1+0x9a8] ;  /* 0x0009a80001137983 */ /* 0x000f280000300800 */
[----:B------:R-:W4:Y:S04]  /*66600*/  LDL.LU R20, [R1+0x9ac] ;  /* 0x0009ac0001147983 */ /* 0x000f280000300800 */
[----:B------:R-:W-:Y:S04]  /*66610*/  STL [R1+0xc8], R14 ;  /* 0x0000c80e01007387 */ /* 0x000fe80000100800 */
[----:B------:R-:W0:Y:S01]  /*66620*/  S2R R26, SR_TID.X ;  /* 0x00000000001a7919 */ /* 0x000e220000002100 */
[----:B--2---:R-:W-:-:S05]  /*66630*/  FMUL R13, R0, R13 ;  /* 0x0000000d000d7220 */ /* 0x004fca0000400000 */
[----:B------:R-:W-:Y:S01]  /*66640*/  STL [R1+0xcc], R13 ;  /* 0x0000cc0d01007387 */ /* 0x000fe20000100800 */
[----:B---3--:R-:W-:-:S05]  /*66650*/  FMUL R3, R0, R3 ;  /* 0x0000000300037220 */ /* 0x008fca0000400000 */
[----:B------:R1:W-:Y:S01]  /*66660*/  STL [R1+0xb8], R3 ;  /* 0x0000b80301007387 */ /* 0x0003e20000100800 */
[----:B------:R-:W-:-:S03]  /*66670*/  FMUL R2, R0, R2 ;  /* 0x0000000200027220 */ /* 0x000fc60000400000 */
[----:B-1----:R-:W2:Y:S04]  /*66680*/  LDL.LU R3, [R1+0xed8] ;  /* 0x000ed80001037983 */ /* 0x002ea80000300800 */
[----:B------:R1:W-:Y:S04]  /*66690*/  STL [R1+0xbc], R2 ;  /* 0x0000bc0201007387 */ /* 0x0003e80000100800 */
[----:B-1----:R-:W3:Y:S01]  /*666a0*/  LDL.LU R2, [R1+0xedc] ;  /* 0x000edc0001027983 */ /* 0x002ee20000300800 */
[----:B0-----:R-:W-:-:S03]  /*666b0*/  LOP3.LUT R26, R26, 0x1c, RZ, 0xc0, !PT ;  /* 0x0000001c1a1a7812 */ /* 0x001fc600078ec0ff */
[----:B------:R-:W3:Y:S01]  /*666c0*/  LDL.LU R18, [R1+0x998] ;  /* 0x0009980001127983 */ /* 0x000ee20000300800 */
[----:B------:R-:W-:-:S03]  /*666d0*/  LEA.HI R26, R26, 0xe0, RZ, 0x1e ;  /* 0x000000e01a1a7811 */ /* 0x000fc600078ff0ff */
[----:B------:R-:W3:Y:S01]  /*666e0*/  LDL.LU R17, [R1+0x9a0] ;  /* 0x0009a00001117983 */ /* 0x000ee20000300800 */
[----:B------:R-:W-:Y:S01]  /*666f0*/  SHF.L.U32 R26, R26, 0x5, RZ ;  /* 0x000000051a1a7819 */ /* 0x000fe200000006ff */
[----:B------:R-:W-:-:S05]  /*66700*/  FMUL R13, R0, R9 ;  /* 0x00000009000d7220 */ /* 0x000fca0000400000 */
[----:B------:R-:W-:Y:S04]  /*66710*/  STL [R1+0xa8], R13 ;  /* 0x0000a80d01007387 */ /* 0x000fe80000100800 */
[----:B------:R-:W3:Y:S01]  /*66720*/  LDL.LU R16, [R1+0x990] ;  /* 0x0009900001107983 */ /* 0x000ee20000300800 */
[----:B----4-:R-:W-:-:S03]  /*66730*/  FMUL R9, R0, R8 ;  /* 0x0000000800097220 */ /* 0x010fc60000400000 */
[----:B------:R0:W1:Y:S04]  /*66740*/  LDS R8, [R26+0x40000] ;  /* 0x040000001a087984 */ /* 0x0000680000000800 */
[----:B------:R-:W-:Y:S04]  /*66750*/  STL [R1+0xac], R9 ;  /* 0x0000ac0901007387 */ /* 0x000fe80000100800 */
[----:B0-----:R-:W4:Y:S01]  /*66760*/  LDL.LU R26, [R1+0x994] ;  /* 0x00099400011a7983 */ /* 0x001f220000300800 */
[C---:B------:R-:W-:Y:S02]  /*66770*/  FMUL R7, R0.reuse, R7 ;  /* 0x0000000700077220 */ /* 0x040fe40000400000 */
[----:B------:R-:W-:-:S02]  /*66780*/  FMUL R6, R0, R6 ;  /* 0x0000000600067220 */ /* 0x000fc40000400000 */
[C---:B------:R-:W-:Y:S01]  /*66790*/  FMUL R5, R0.reuse, R5 ;  /* 0x0000000500057220 */ /* 0x040fe20000400000 */
[----:B-1----:R-:W-:Y:S01]  /*667a0*/  STL [R1+0x1c], R8 ;  /* 0x00001c0801007387 */ /* 0x002fe20000100800 */
[----:B------:R-:W-:-:S03]  /*667b0*/  FMUL R4, R0, R4 ;  /* 0x0000000400047220 */ /* 0x000fc60000400000 */
[----:B------:R-:W-:Y:S04]  /*667c0*/  STL [R1+0x98], R7 ;  /* 0x0000980701007387 */ /* 0x000fe80000100800 */
[----:B------:R-:W-:Y:S04]  /*667d0*/  STL [R1+0x9c], R6 ;  /* 0x00009c0601007387 */ /* 0x000fe80000100800 */
[----:B------:R-:W4:Y:S04]  /*667e0*/  LDL.LU R13, [R1+0x988] ;  /* 0x00098800010d7983 */ /* 0x000f280000300800 */
[----:B------:R-:W-:Y:S04]  /*667f0*/  STL [R1+0x88], R5 ;  /* 0x0000880501007387 */ /* 0x000fe80000100800 */
[----:B------:R-:W4:Y:S04]  /*66800*/  LDL.LU R25, [R1+0x98c] ;  /* 0x00098c0001197983 */ /* 0x000f280000300800 */
[----:B------:R2:W-:Y:S04]  /*66810*/  STL [R1+0x8c], R4 ;  /* 0x00008c0401007387 */ /* 0x0005e80000100800 */
[----:B------:R-:W4:Y:S04]  /*66820*/  LDL.LU R24, [R1+0x978] ;  /* 0x0009780001187983 */ /* 0x000f280000300800 */
[----:B------:R-:W4:Y:S04]  /*66830*/  LDL.LU R23, [R1+0x980] ;  /* 0x0009800001177983 */ /* 0x000f280000300800 */
[----:B------:R-:W4:Y:S04]  /*66840*/  LDL.LU R14, [R1+0x970] ;  /* 0x00097000010e7983 */ /* 0x000f280000300800 */
[----:B------:R-:W4:Y:S01]  /*66850*/  LDL.LU R15, [R1+0x974] ;  /* 0x00097400010f7983 */ /* 0x000f220000300800 */
[----:B------:R-:W-:Y:S01]  /*66860*/  F2FP.PACK_AB R29, R12, R29 ;  /* 0x0000001d0c1d723e */ /* 0x000fe200000000ff */
[----:B--2---:R-:W-:Y:S01]  /*66870*/  FMUL R4, R0, R3 ;  /* 0x0000000300047220 */ /* 0x004fe20000400000 */
[----:B------:R-:W-:-:S04]  /*66880*/  F2FP.PACK_AB R3, R10, R11 ;  /* 0x0000000b0a03723e */ /* 0x000fc800000000ff */
[----:B------:R-:W-:Y:S01]  /*66890*/  STL [R1+0x8], R4 ;  /* 0x0000080401007387 */ /* 0x000fe20000100800 */
[----:B---3--:R-:W-:Y:S01]  /*668a0*/  FMUL R0, R0, R2 ;  /* 0x0000000200007220 */ /* 0x008fe20000400000 */
[----:B------:R-:W-:-:S04]  /*668b0*/  F2FP.PACK_AB R2, R28, R22 ;  /* 0x000000161c02723e */ /* 0x000fc800000000ff */
[----:B------:R0:W-:Y:S04]  /*668c0*/  STL [R1+0xc], R0 ;  /* 0x00000c0001007387 */ /* 0x0001e80000100800 */
[----:B------:R-:W-:Y:S01]  /*668d0*/  STL [R1+0x18], R3 ;  /* 0x0000180301007387 */ /* 0x000fe20000100800 */
[----:B0-----:R-:W-:-:S03]  /*668e0*/  F2FP.PACK_AB R0, R27, R21 ;  /* 0x000000151b00723e */ /* 0x001fc600000000ff */
[----:B------:R0:W-:Y:S04]  /*668f0*/  STL [R1+0x14], R2 ;  /* 0x0000140201007387 */ /* 0x0001e80000100800 */
[----:B------:R-:W2:Y:S04]  /*66900*/  LDL.LU R22, [R1+0x964] ;  /* 0x0009640001167983 */ /* 0x000ea80000300800 */
[----:B------:R1:W-:Y:S04]  /*66910*/  STL [R1+0x10], R0 ;  /* 0x0000100001007387 */ /* 0x0003e80000100800 */
[----:B------:R-:W2:Y:S04]  /*66920*/  LDL.LU R12, [R1+0x968] ;  /* 0x00096800010c7983 */ /* 0x000ea80000300800 */
[----:B------:R-:W-:Y:S04]  /*66930*/  STL [R1+0x3a20], R29 ;  /* 0x003a201d01007387 */ /* 0x000fe80000100800 */
[----:B0-----:R-:W3:Y:S04]  /*66940*/  LDL.LU R2, [R1+0x958] ;  /* 0x0009580001027983 */ /* 0x001ee80000300800 */
[----:B------:R-:W3:Y:S01]  /*66950*/  LDL.LU R21, [R1+0x960] ;  /* 0x0009600001157983 */ /* 0x000ee20000300800 */
[----:B------:R-:W-:-:S03]  /*66960*/  F2FP.PACK_AB R28, R19, R20 ;  /* 0x00000014131c723e */ /* 0x000fc600000000ff */
[----:B------:R-:W3:Y:S04]  /*66970*/  LDL.LU R11, [R1+0x948] ;  /* 0x00094800010b7983 */ /* 0x000ee80000300800 */
[----:B------:R-:W3:Y:S01]  /*66980*/  LDL.LU R20, [R1+0x950] ;  /* 0x0009500001147983 */ /* 0x000ee20000300800 */
[----:B------:R-:W-:-:S03]  /*66990*/  F2FP.PACK_AB R27, R18, R17 ;  /* 0x00000011121b723e */ /* 0x000fc600000000ff */
[----:B------:R-:W-:Y:S04]  /*669a0*/  STL [R1+0x3a24], R28 ;  /* 0x003a241c01007387 */ /* 0x000fe80000100800 */
[----:B------:R-:W3:Y:S04]  /*669b0*/  LDL.LU R7, [R1+0x940] ;  /* 0x0009400001077983 */ /* 0x000ee80000300800 */
[----:B------:R-:W3:Y:S04]  /*669c0*/  LDL.LU R19, [R1+0x944] ;  /* 0x0009440001137983 */ /* 0x000ee80000300800 */
[----:B------:R-:W3:Y:S04]  /*669d0*/  LDL.LU R10, [R1+0x930] ;  /* 0x00093000010a7983 */ /* 0x000ee80000300800 */
[----:B------:R-:W3:Y:S04]  /*669e0*/  LDL.LU R18, [R1+0x938] ;  /* 0x0009380001127983 */ /* 0x000ee80000300800 */
[----:B------:R-:W-:Y:S04]  /*669f0*/  STL [R1+0x3a28], R27 ;  /* 0x003a281b01007387 */ /* 0x000fe80000100800 */
[----:B------:R-:W3:Y:S04]  /*66a00*/  LDL.LU R8, [R1+0x920] ;  /* 0x0009200001087983 */ /* 0x000ee80000300800 */
[----:B------:R-:W3:Y:S04]  /*66a10*/  LDL.LU R17, [R1+0x928] ;  /* 0x0009280001117983 */ /* 0x000ee80000300800 */
[----:B------:R-:W3:Y:S01]  /*66a20*/  LDL.LU R9, [R1+0x914] ;  /* 0x0009140001097983 */ /* 0x000ee20000300800 */
[----:B----4-:R-:W-:-:S03]  /*66a30*/  F2FP.PACK_AB R26, R16, R26 ;  /* 0x0000001a101a723e */ /* 0x010fc600000000ff */
[----:B------:R-:W4:Y:S04]  /*66a40*/  LDL.LU R16, [R1+0x91c] ;  /* 0x00091c0001107983 */ /* 0x000f280000300800 */
[----:B------:R-:W-:Y:S01]  /*66a50*/  STL [R1+0x3a18], R26 ;  /* 0x003a181a01007387 */ /* 0x000fe20000100800 */
[----:B------:R-:W-:-:S05]  /*66a60*/  F2FP.PACK_AB R25, R13, R25 ;  /* 0x000000190d19723e */ /* 0x000fca00000000ff */
[----:B------:R-:W-:Y:S01]  /*66a70*/  STL [R1+0x3a1c], R25 ;  /* 0x003a1c1901007387 */ /* 0x000fe20000100800 */
[----:B------:R-:W-:-:S05]  /*66a80*/  F2FP.PACK_AB R24, R24, R23 ;  /* 0x000000171818723e */ /* 0x000fca00000000ff */
[----:B------:R-:W-:Y:S01]  /*66a90*/  STL [R1+0x3a2c], R24 ;  /* 0x003a2c1801007387 */ /* 0x000fe20000100800 */
[----:B------:R-:W-:-:S03]  /*66aa0*/  F2FP.PACK_AB R23, R14, R15 ;  /* 0x0000000f0e17723e */ /* 0x000fc600000000ff */
[----:B------:R-:W4:Y:S04]  /*66ab0*/  LDL.LU R3, [R1+0x908] ;  /* 0x0009080001037983 */ /* 0x000f280000300800 */
[----:B------:R-:W4:Y:S04]  /*66ac0*/  LDL.LU R15, [R1+0x90c] ;  /* 0x00090c00010f7983 */ /* 0x000f280000300800 */
[----:B------:R-:W4:Y:S04]  /*66ad0*/  LDL.LU R4, [R1+0x8f8] ;  /* 0x0008f80001047983 */ /* 0x000f280000300800 */
[----:B------:R-:W4:Y:S04]  /*66ae0*/  LDL.LU R14, [R1+0x900] ;  /* 0x00090000010e7983 */ /* 0x000f280000300800 */
[----:B------:R-:W4:Y:S04]  /*66af0*/  LDL.LU R6, [R1+0x8ec] ;  /* 0x0008ec0001067983 */ /* 0x000f280000300800 */
[----:B------:R-:W4:Y:S04]  /*66b00*/  LDL.LU R13, [R1+0x8f4] ;  /* 0x0008f400010d7983 */ /* 0x000f280000300800 */
[----:B------:R-:W-:Y:S04]  /*66b10*/  STL [R1+0x3a30], R23 ;  /* 0x003a301701007387 */ /* 0x000fe80000100800 */
[----:B------:R-:W4:Y:S01]  /*66b20*/  LDL.LU R5, [R1+0x8e0] ;  /* 0x0008e00001057983 */ /* 0x000f220000300800 */
[----:B--2---:R-:W-:-:S03]  /*66b30*/  F2FP.PACK_AB R22, R22, R12 ;  /* 0x0000000c1616723e */ /* 0x004fc600000000ff */
[----:B------:R-:W2:Y:S04]  /*66b40*/  LDL.LU R12, [R1+0x8e8] ;  /* 0x0008e800010c7983 */ /* 0x000ea80000300800 */
[----:B------:R-:W-:Y:S01]  /*66b50*/  STL [R1+0x3a34], R22 ;  /* 0x003a341601007387 */ /* 0x000fe20000100800 */
[----:B---3--:R-:W-:-:S05]  /*66b60*/  F2FP.PACK_AB R21, R2, R21 ;  /* 0x000000150215723e */ /* 0x008fca00000000ff */
[----:B------:R0:W-:Y:S01]  /*66b70*/  STL [R1+0x3a38], R21 ;  /* 0x003a381501007387 */ /* 0x0001e20000100800 */
[----:B------:R-:W-:-:S03]  /*66b80*/  F2FP.PACK_AB R20, R11, R20 ;  /* 0x000000140b14723e */ /* 0x000fc600000000ff */
[----:B------:R-:W3:Y:S04]  /*66b90*/  LDL.LU R2, [R1+0x8cc] ;  /* 0x0008cc0001027983 */ /* 0x000ee80000300800 */
[----:B------:R-:W3:Y:S01]  /*66ba0*/  LDL.LU R11, [R1+0x8d4] ;  /* 0x0008d400010b7983 */ /* 0x000ee20000300800 */
[----:B------:R-:W-:-:S03]  /*66bb0*/  F2FP.PACK_AB R19, R7, R19 ;  /* 0x000000130713723e */ /* 0x000fc600000000ff */
[----:B------:R-:W-:Y:S04]  /*66bc0*/  STL [R1+0x3a3c], R20 ;  /* 0x003a3c1401007387 */ /* 0x000fe80000100800 */
[----:B------:R0:W-:Y:S01]  /*66bd0*/  STL [R1+0x3a40], R19 ;  /* 0x003a401301007387 */ /* 0x0001e20000100800 */
[----:B------:R-:W-:-:S03]  /*66be0*/  F2FP.PACK_AB R18, R10, R18 ;  /* 0x000000120a12723e */ /* 0x000fc600000000ff */
[----:B-1----:R-:W3:Y:S04]  /*66bf0*/  LDL.LU R0, [R1+0x8b4] ;  /* 0x0008b40001007983 */ /* 0x002ee80000300800 */
[----:B------:R-:W3:Y:S01]  /*66c00*/  LDL.LU R10, [R1+0x8bc] ;  /* 0x0008bc00010a7983 */ /* 0x000ee20000300800 */
[----:B------:R-:W-:-:S03]  /*66c10*/  F2FP.PACK_AB R17, R8, R17 ;  /* 0x000000110811723e */ /* 0x000fc600000000ff */
[----:B------:R-:W-:Y:S04]  /*66c20*/  STL [R1+0x3a44], R18 ;  /* 0x003a441201007387 */ /* 0x000fe80000100800 */
[----:B------:R-:W-:Y:S01]  /*66c30*/  STL [R1+0x3a48], R17 ;  /* 0x003a481101007387 */ /* 0x000fe20000100800 */
[----:B----4-:R-:W-:-:S03]  /*66c40*/  F2FP.PACK_AB R16, R9, R16 ;  /* 0x000000100910723e */ /* 0x010fc600000000ff */
[----:B0-----:R-:W4:Y:S04]  /*66c50*/  LDL.LU R21, [R1+0x8a8] ;  /* 0x0008a80001157983 */ /* 0x001f280000300800 */
[----:B------:R-:W4:Y:S04]  /*66c60*/  LDL.LU R9, [R1+0x8ac] ;  /* 0x0008ac0001097983 */ /* 0x000f280000300800 */
[----:B------:R-:W4:Y:S04]  /*66c70*/  LDL.LU R22, [R1+0x89c] ;  /* 0x00089c0001167983 */ /* 0x000f280000300800 */
[----:B------:R-:W4:Y:S04]  /*66c80*/  LDL.LU R8, [R1+0x8a4] ;  /* 0x0008a40001087983 */ /* 0x000f280000300800 */
[----:B------:R-:W4:Y:S04]  /*66c90*/  LDL.LU R27, [R1+0x884] ;  /* 0x00088400011b7983 */ /* 0x000f280000300800 */
[----:B------:R-:W4:Y:S04]  /*66ca0*/  LDL.LU R7, [R1+0x88c] ;  /* 0x00088c0001077983 */ /* 0x000f280000300800 */
[----:B------:R0:W-:Y:S01]  /*66cb0*/  STL [R1+0x3a4c], R16 ;  /* 0x003a4c1001007387 */ /* 0x0001e20000100800 */
[----:B------:R-:W-:-:S02]  /*66cc0*/  F2FP.PACK_AB R15, R3, R15 ;  /* 0x0000000f030f723e */ /* 0x000fc400000000ff */
[----:B------:R-:W-:-:S03]  /*66cd0*/  F2FP.PACK_AB R14, R4, R14 ;  /* 0x0000000e040e723e */ /* 0x000fc600000000ff */
[----:B------:R-:W-:Y:S04]  /*66ce0*/  STL [R1+0x3a50], R15 ;  /* 0x003a500f01007387 */ /* 0x000fe80000100800 */
[----:B------:R-:W-:Y:S01]  /*66cf0*/  STL [R1+0x3a54], R14 ;  /* 0x003a540e01007387 */ /* 0x000fe20000100800 */
[----:B------:R-:W-:-:S03]  /*66d00*/  F2FP.PACK_AB R13, R6, R13 ;  /* 0x0000000d060d723e */ /* 0x000fc600000000ff */
[----:B------:R-:W4:Y:S04]  /*66d10*/  LDL.LU R23, [R1+0x874] ;  /* 0x0008740001177983 */ /* 0x000f280000300800 */
[----:B------:R-:W4:Y:S04]  /*66d20*/  LDL.LU R6, [R1+0x878] ;  /* 0x0008780001067983 */ /* 0x000f280000300800 */
[----:B------:R-:W-:Y:S04]  /*66d30*/  STL [R1+0x3a58], R13 ;  /* 0x003a580d01007387 */ /* 0x000fe80000100800 */
[----:B------:R-:W4:Y:S01]  /*66d40*/  LDL.LU R24, [R1+0x864] ;  /* 0x0008640001187983 */ /* 0x000f220000300800 */
[----:B--2---:R-:W-:-:S03]  /*66d50*/  F2FP.PACK_AB R12, R5, R12 ;  /* 0x0000000c050c723e */ /* 0x004fc600000000ff */
[----:B------:R-:W2:Y:S04]  /*66d60*/  LDL.LU R5, [R1+0x86c] ;  /* 0x00086c0001057983 */ /* 0x000ea80000300800 */
[----:B------:R-:W2:Y:S04]  /*66d70*/  LDL.LU R29, [R1+0x854] ;  /* 0x00085400011d7983 */ /* 0x000ea80000300800 */
[----:B------:R-:W2:Y:S04]  /*66d80*/  LDL.LU R4, [R1+0x85c] ;  /* 0x00085c0001047983 */ /* 0x000ea80000300800 */
[----:B------:R-:W-:Y:S04]  /*66d90*/  STL [R1+0x3a5c], R12 ;  /* 0x003a5c0c01007387 */ /* 0x000fe80000100800 */
[----:B------:R-:W2:Y:S04]  /*66da0*/  LDL.LU R26, [R1+0x83c] ;  /* 0x00083c00011a7983 */ /* 0x000ea80000300800 */
[----:B------:R-:W2:Y:S01]  /*66db0*/  LDL.LU R3, [R1+0x844] ;  /* 0x0008440001037983 */ /* 0x000ea20000300800 */
[----:B---3--:R-:W-:-:S03]  /*66dc0*/  F2FP.PACK_AB R11, R2, R11 ;  /* 0x0000000b020b723e */ /* 0x008fc600000000ff */
[----:B------:R-:W3:Y:S04]  /*66dd0*/  LDL.LU R28, [R1+0x830] ;  /* 0x00083000011c7983 */ /* 0x000ee80000300800 */
[----:B------:R-:W3:Y:S04]  /*66de0*/  LDL.LU R2, [R1+0x838] ;  /* 0x0008380001027983 */ /* 0x000ee80000300800 */
[----:B------:R-:W-:Y:S04]  /*66df0*/  STL [R1+0x3a60], R11 ;  /* 0x003a600b01007387 */ /* 0x000fe80000100800 */
[----:B------:R-:W3:Y:S01]  /*66e00*/  LDL.LU R19, [R1+0x818] ;  /* 0x0008180001137983 */ /* 0x000ee20000300800 */
[----:B------:R-:W-:-:S03]  /*66e10*/  F2FP.PACK_AB R10, R0, R10 ;  /* 0x0000000a000a723e */ /* 0x000fc600000000ff */
[----:B------:R-:W3:Y:S04]  /*66e20*/  LDL.LU R0, [R1+0x828] ;  /* 0x0008280001007983 */ /* 0x000ee80000300800 */
[----:B------:R-:W3:Y:S04]  /*66e30*/  LDL.LU R20, [R1+0x1c] ;  /* 0x00001c0001147983 */ /* 0x000ee80000300800 */
[----:B------:R-:W3:Y:S04]  /*66e40*/  LDL R25, [R1+0x398] ;  /* 0x0003980001197983 */ /* 0x000ee80000100800 */
[----:B------:R-:W-:Y:S01]  /*66e50*/  STL [R1+0x3a64], R10 ;  /* 0x003a640a01007387 */ /* 0x000fe20000100800 */
[----:B----4-:R-:W-:-:S02]  /*66e60*/  F2FP.PACK_AB R9, R21, R9 ;  /* 0x000000091509723e */ /* 0x010fc400000000ff */
[----:B------:R-:W-:-:S03]  /*66e70*/  F2FP.PACK_AB R8, R22, R8 ;  /* 0x000000081608723e */ /* 0x000fc600000000ff */
[----:B------:R-:W-:Y:S04]  /*66e80*/  STL [R1+0x3a68], R9 ;  /* 0x003a680901007387 */ /* 0x000fe80000100800 */
[----:B------:R-:W-:Y:S01]  /*66e90*/  STL [R1+0x3a6c], R8 ;  /* 0x003a6c0801007387 */ /* 0x000fe20000100800 */
[----:B------:R-:W-:-:S03]  /*66ea0*/  F2FP.PACK_AB R7, R27, R7 ;  /* 0x000000071b07723e */ /* 0x000fc600000000ff */
[----:B0-----:R-:W4:Y:S04]  /*66eb0*/  LDL.LU R16, [R1+0x1078] ;  /* 0x0010780001107983 */ /* 0x001f280000300800 */
[----:B------:R-:W4:Y:S04]  /*66ec0*/  LDL.LU R17, [R1+0x1070] ;  /* 0x0010700001117983 */ /* 0x000f280000300800 */
[----:B------:R-:W4:Y:S04]  /*66ed0*/  LDL.LU R18, [R1+0x1068] ;  /* 0x0010680001127983 */ /* 0x000f280000300800 */
[----:B------:R-:W4:Y:S04]  /*66ee0*/  LDL.LU R21, [R1+0x1060] ;  /* 0x0010600001157983 */ /* 0x000f280000300800 */
[----:B------:R-:W4:Y:S04]  /*66ef0*/  LDL.LU R27, [R1+0x1058] ;  /* 0x00105800011b7983 */ /* 0x000f280000300800 */
[----:B------:R0:W-:Y:S04]  /*66f00*/  STL [R1+0x3a70], R7 ;  /* 0x003a700701007387 */ /* 0x0001e80000100800 */
[----:B0-----:R-:W4:Y:S04]  /*66f10*/  LDL.LU R7, [R1+0x130c] ;  /* 0x00130c0001077983 */ /* 0x001f280000300800 */
[----:B------:R-:W4:Y:S01]  /*66f20*/  LDL.LU R22, [R1+0x1050] ;  /* 0x0010500001167983 */ /* 0x000f220000300800 */
[----:B------:R-:W-:-:S03]  /*66f30*/  F2FP.PACK_AB R6, R23, R6 ;  /* 0x000000061706723e */ /* 0x000fc600000000ff */
[----:B------:R-:W4:Y:S04]  /*66f40*/  LDL.LU R23, [R1+0x9ec] ;  /* 0x0009ec0001177983 */ /* 0x000f280000300800 */
[----:B------:R-:W-:Y:S01]  /*66f50*/  STL [R1+0x3a74], R6 ;  /* 0x003a740601007387 */ /* 0x000fe20000100800 */
[----:B--2---:R-:W-:-:S03]  /*66f60*/  F2FP.PACK_AB R4, R29, R4 ;  /* 0x000000041d04723e */ /* 0x004fc600000000ff */
[----:B------:R-:W0:Y:S01]  /*66f70*/  S2R R29, SR_TID.X ;  /* 0x00000000001d7919 */ /* 0x000e220000002100 */
[----:B------:R-:W-:-:S05]  /*66f80*/  F2FP.PACK_AB R5, R24, R5 ;  /* 0x000000051805723e */ /* 0x000fca00000000ff */
[----:B------:R-:W-:Y:S01]  /*66f90*/  STL [R1+0x3a78], R5 ;  /* 0x003a780501007387 */ /* 0x000fe20000100800 */
[----:B---3--:R-:W-:Y:S02]  /*66fa0*/  F2FP.PACK_AB R2, R28, R2 ;  /* 0x000000021c02723e */ /* 0x008fe400000000ff */
[C---:B0-----:R-:W-:Y:S02]  /*66fb0*/  LOP3.LUT R28, R29.reuse, 0xff, RZ, 0xc0, !PT ;  /* 0x000000ff1d1c7812 */ /* 0x041fe400078ec0ff */
[C---:B------:R-:W-:Y:S02]  /*66fc0*/  LOP3.LUT R24, R29.reuse, 0xc0, RZ, 0xc0, !PT ;  /* 0x000000c01d187812 */ /* 0x040fe400078ec0ff */
[----:B------:R-:W-:-:S04]  /*66fd0*/  LOP3.LUT R29, R29, 0x1c, RZ, 0xc0, !PT ;  /* 0x0000001c1d1d7812 */ /* 0x000fc800078ec0ff */
[----:B------:R-:W-:Y:S02]  /*66fe0*/  LEA.HI R29, R29, 0xe8, RZ, 0x1e ;  /* 0x000000e81d1d7811 */ /* 0x000fe400078ff0ff */
[----:B------:R-:W-:Y:S01]  /*66ff0*/  F2FP.PACK_AB R3, R26, R3 ;  /* 0x000000031a03723e */ /* 0x000fe200000000ff */
[----:B------:R-:W-:Y:S02]  /*67000*/  STL [R1+0x3a7c], R4 ;  /* 0x003a7c0401007387 */ /* 0x000fe40000100800 */
[----:B------:R-:W-:Y:S02]  /*67010*/  IMAD.SHL.U32 R29, R29, 0x20, RZ ;  /* 0x000000201d1d7824 */ /* 0x000fe400078e00ff */
[----:B------:R-:W-:Y:S04]  /*67020*/  STL [R1+0x3a80], R3 ;  /* 0x003a800301007387 */ /* 0x000fe80000100800 */
[----:B------:R-:W-:Y:S04]  /*67030*/  STL [R1+0x3a84], R2 ;  /* 0x003a840201007387 */ /* 0x000fe80000100800 */
[----:B------:R0:W1:Y:S04]  /*67040*/  LDS R2, [R29+0x40000] ;  /* 0x040000001d027984 */ /* 0x0000680000000800 */
[----:B------:R-:W2:Y:S02]  /*67050*/  S2R R26, SR_TID.X ;  /* 0x00000000001a7919 */ /* 0x000ea40000002100 */
[----:B--2---:R-:W-:-:S04]  /*67060*/  LOP3.LUT R26, R26, 0x1c, RZ, 0xc0, !PT ;  /* 0x0000001c1a1a7812 */ /* 0x004fc800078ec0ff */
[----:B0-----:R-:W-:-:S04]  /*67070*/  LEA.HI R29, R26, 0xf0, RZ, 0x1e ;  /* 0x000000f01a1d7811 */ /* 0x001fc800078ff0ff */
[----:B------:R-:W-:-:S05]  /*67080*/  SHF.L.U32 R29, R29, 0x5, RZ ;  /* 0x000000051d1d7819 */ /* 0x000fca00000006ff */
[----:B------:R0:W2:Y:S01]  /*67090*/  LDS R3, [R29+0x40000] ;  /* 0x040000001d037984 */ /* 0x0000a20000000800 */
[----:B----4-:R-:W-:-:S05]  /*670a0*/  FFMA R7, R25, R7, R20 ;  /* 0x0000000719077223 */ /* 0x010fca0000000014 */
[----:B------:R3:W-:Y:S04]  /*670b0*/  STL [R1+0x130c], R7 ;  /* 0x00130c0701007387 */ /* 0x0007e80000100800 */
[----:B-1----:R-:W-:Y:S04]  /*670c0*/  STL [R1+0x110c], R2 ;  /* 0x00110c0201007387 */ /* 0x002fe80000100800 */
[----:B0-----:R-:W4:Y:S01]  /*670d0*/  LDL.LU R29, [R1+0x9e4] ;  /* 0x0009e400011d7983 */ /* 0x001f220000300800 */
[----:B------:R-:W-:-:S04]  /*670e0*/  LEA.HI R26, R26, 0xf8, RZ, 0x1e ;  /* 0x000000f81a1a7811 */ /* 0x000fc800078ff0ff */
[----:B------:R-:W-:-:S05]  /*670f0*/  SHF.L.U32 R26, R26, 0x5, RZ ;  /* 0x000000051a1a7819 */ /* 0x000fca00000006ff */
[----:B------:R-:W0:Y:S01]  /*67100*/  LDS R2, [R26+0x40000] ;  /* 0x040000001a027984 */ /* 0x000e220000000800 */
[----:B------:R-:W-:Y:S02]  /*67110*/  SHF.L.U32 R28, R28, 0x1, RZ ;  /* 0x000000011c1c7819 */ /* 0x000fe400000006ff */
[----:B------:R-:W-:Y:S02]  /*67120*/  SHF.R.U32.HI R24, RZ, 0x2, R24 ;  /* 0x00000002ff187819 */ /* 0x000fe40000011618 */
[----:B------:R-:W-:Y:S01]  /*67130*/  F2FP.PACK_AB R0, R19, R0 ;  /* 0x000000001300723e */ /* 0x000fe200000000ff */
[----:B--2---:R-:W-:Y:S01]  /*67140*/  STL [R1+0x1108], R3 ;  /* 0x0011080301007387 */ /* 0x004fe20000100800 */
[----:B---3--:R-:W-:-:S03]  /*67150*/  LOP3.LUT R7, R28, R24, RZ, 0x3c, !PT ;  /* 0x000000181c077212 */ /* 0x008fc600078e3cff */
[----:B------:R-:W-:Y:S06]  /*67160*/  BAR.SYNC.DEFER_BLOCKING 0x0 ;  /* 0x0000000000007b1d */ /* 0x000fec0000010000 */
[----:B------:R-:W2:Y:S04]  /*67170*/  LDL.LU R19, [R1+0x9dc] ;  /* 0x0009dc0001137983 */ /* 0x000ea80000300800 */
[----:B------:R-:W3:Y:S04]  /*67180*/  LDL.LU R20, [R1+0x9c4] ;  /* 0x0009c40001147983 */ /* 0x000ee80000300800 */
[----:B------:R-:W-:Y:S04]  /*67190*/  STS.U16 [R7+0x40000], R16 ;  /* 0x0400001007007388 */ /* 0x000fe80000000400 */
[----:B0-----:R-:W-:Y:S04]  /*671a0*/  STL [R1+0x1104], R2 ;  /* 0x0011040201007387 */ /* 0x001fe80000100800 */
[----:B------:R-:W3:Y:S04]  /*671b0*/  LDL.LU R25, [R1+0x9a4] ;  /* 0x0009a40001197983 */ /* 0x000ee80000300800 */
[----:B------:R-:W3:Y:S04]  /*671c0*/  LDL.LU R26, [R1+0x984] ;  /* 0x00098400011a7983 */ /* 0x000ee80000300800 */
[----:B------:R-:W-:Y:S04]  /*671d0*/  STS.U16 [R7+0x40400], R17 ;  /* 0x0404001107007388 */ /* 0x000fe80000000400 */
[----:B------:R-:W-:Y:S04]  /*671e0*/  STS.U16 [R7+0x40800], R18 ;  /* 0x0408001207007388 */ /* 0x000fe80000000400 */
[----:B------:R-:W-:Y:S04]  /*671f0*/  STS.U16 [R7+0x40c00], R21 ;  /* 0x040c001507007388 */ /* 0x000fe80000000400 */
[----:B------:R0:W-:Y:S04]  /*67200*/  STS.U16 [R7+0x41000], R27 ;  /* 0x0410001b07007388 */ /* 0x0001e80000000400 */
        /* <DEDUP_REMOVED lines=14> */
[----:B------:R0:W-:Y:S04]  /*672f0*/  STS.U16 [R7+0x41400], R22 ;  /* 0x0414001607007388 */ /* 0x0001e80000000400 */
[----:B------:R-:W3:Y:S04]  /*67300*/  LDL.LU R21, [R1+0x87c] ;  /* 0x00087c0001157983 */ /* 0x000ee80000300800 */
[----:B------:R1:W-:Y:S04]  /*67310*/  STS.U16 [R7+0x41800], R23 ;  /* 0x0418001707007388 */ /* 0x0003e80000000400 */
[----:B0-----:R-:W3:Y:S04]  /*67320*/  LDL.LU R22, [R1+0x868] ;  /* 0x0008680001167983 */ /* 0x001ee80000300800 */
[----:B-1----:R-:W3:Y:S04]  /*67330*/  LDL.LU R23, [R1+0x858] ;  /* 0x0008580001177983 */ /* 0x002ee80000300800 */
[----:B----4-:R0:W-:Y:S04]  /*67340*/  STS.U16 [R7+0x41c00], R29 ;  /* 0x041c001d07007388 */ /* 0x0101e80000000400 */
[----:B0-----:R-:W4:Y:S04]  /*67350*/  LDL.LU R29, [R1+0x84c] ;  /* 0x00084c00011d7983 */ /* 0x001f280000300800 */
[----:B--2---:R-:W-:Y:S04]  /*67360*/  STS.U16 [R7+0x42000], R19 ;  /* 0x0420001307007388 */ /* 0x004fe80000000400 */
[----:B---3--:R-:W-:Y:S04]  /*67370*/  STS.U16 [R7+0x42400], R20 ;  /* 0x0424001407007388 */ /* 0x008fe80000000400 */
[----:B------:R0:W-:Y:S04]  /*67380*/  STS.U16 [R7+0x42800], R25 ;  /* 0x0428001907007388 */ /* 0x0001e80000000400 */
[----:B------:R1:W-:Y:S04]  /*67390*/  STS.U16 [R7+0x42c00], R26 ;  /* 0x042c001a07007388 */ /* 0x0003e80000000400 */
[----:B0-----:R-:W2:Y:S04]  /*673a0*/  LDL.LU R25, [R1+0x840] ;  /* 0x0008400001197983 */ /* 0x001ea80000300800 */
[----:B------:R-:W3:Y:S04]  /*673b0*/  LDL.LU R16, [R1+0x82c] ;  /* 0x00082c0001107983 */ /* 0x000ee80000300800 */
[----:B------:R-:W3:Y:S04]  /*673c0*/  LDL.LU R17, [R1+0x820] ;  /* 0x0008200001117983 */ /* 0x000ee80000300800 */
[----:B------:R-:W3:Y:S04]  /*673d0*/  LDL.LU R18, [R1+0x814] ;  /* 0x0008140001127983 */ /* 0x000ee80000300800 */
[----:B------:R-:W3:Y:S04]  /*673e0*/  LDL.LU R19, [R1+0x80c] ;  /* 0x00080c0001137983 */ /* 0x000ee80000300800 */
[----:B-1----:R-:W3:Y:S04]  /*673f0*/  LDL.LU R26, [R1+0x804] ;  /* 0x00080400011a7983 */ /* 0x002ee80000300800 */
        /* <DEDUP_REMOVED lines=11> */
[----:B------:R-:W3:Y:S04]  /*674b0*/  LDL.LU R20, [R1+0x7fc] ;  /* 0x0007fc0001147983 */ /* 0x000ee80000300800 */
[----:B------:R-:W-:Y:S04]  /*674c0*/  STS.U16 [R7+0x45c00], R13 ;  /* 0x045c000d07007388 */ /* 0x000fe80000000400 */
[----:B0-----:R-:W3:Y:S04]  /*674d0*/  LDL.LU R27, [R1+0x7f4] ;  /* 0x0007f400011b7983 */ /* 0x001ee80000300800 */
[----:B------:R-:W-:Y:S04]  /*674e0*/  STS.U16 [R7+0x46000], R14 ;  /* 0x0460000e07007388 */ /* 0x000fe80000000400 */
[----:B------:R-:W-:Y:S04]  /*674f0*/  STS.U16 [R7+0x46400], R15 ;  /* 0x0464000f07007388 */ /* 0x000fe80000000400 */
[----:B------:R0:W-:Y:S04]  /*67500*/  STS.U16 [R7+0x46800], R21 ;  /* 0x0468001507007388 */ /* 0x0001e80000000400 */
[----:B------:R1:W-:Y:S04]  /*67510*/  STS.U16 [R7+0x46c00], R22 ;  /* 0x046c001607007388 */ /* 0x0003e80000000400 */
[----:B------:R1:W-:Y:S04]  /*67520*/  STS.U16 [R7+0x47000], R23 ;  /* 0x0470001707007388 */ /* 0x0003e80000000400 */
[----:B0-----:R-:W3:Y:S04]  /*67530*/  LDL.LU R21, [R1+0x7ec] ;  /* 0x0007ec0001157983 */ /* 0x001ee80000300800 */
[----:B-1----:R-:W3:Y:S04]  /*67540*/  LDL.LU R22, [R1+0x7e4] ;  /* 0x0007e40001167983 */ /* 0x002ee80000300800 */
[----:B------:R-:W3:Y:S04]  /*67550*/  LDL.LU R23, [R1+0x7dc] ;  /* 0x0007dc0001177983 */ /* 0x000ee80000300800 */
[----:B----4-:R0:W-:Y:S04]  /*67560*/  STS.U16 [R7+0x47400], R29 ;  /* 0x0474001d07007388 */ /* 0x0101e80000000400 */
[----:B0-----:R-:W4:Y:S04]  /*67570*/  LDL.LU R29, [R1+0x7d4] ;  /* 0x0007d400011d7983 */ /* 0x001f280000300800 */
[----:B--2---:R0:W-:Y:S04]  /*67580*/  STS.U16 [R7+0x47800], R25 ;  /* 0x0478001907007388 */ /* 0x0041e80000000400 */
[----:B---3--:R-:W-:Y:S04]  /*67590*/  STS.U16 [R7+0x47c00], R16 ;  /* 0x047c001007007388 */ /* 0x008fe80000000400 */
[----:B------:R-:W-:Y:S04]  /*675a0*/  STS.U16 [R7+0x48000], R17 ;  /* 0x0480001107007388 */ /* 0x000fe80000000400 */
[----:B0-----:R-:W2:Y:S04]  /*675b0*/  LDL.LU R25, [R1+0x7cc] ;  /* 0x0007cc0001197983 */ /* 0x001ea80000300800 */
        /* <DEDUP_REMOVED lines=17> */
[----:B------:R-:W-:Y:S04]  /*676d0*/  STS.U16 [R7+0x49000], R20 ;  /* 0x0490001407007388 */ /* 0x000fe80000000400 */
[----:B------:R-:W3:Y:S04]  /*676e0*/  LDL.LU R16, [R1+0x54] ;  /* 0x0000540001107983 */ /* 0x000ee80000300800 */
[----:B------:R0:W-:Y:S04]  /*676f0*/  STS.U16 [R7+0x49400], R27 ;  /* 0x0494001b07007388 */ /* 0x0001e80000000400 */
[----:B------:R-:W3:Y:S04]  /*67700*/  LDL.LU R17, [R1+0x4c] ;  /* 0x00004c0001117983 */ /* 0x000ee80000300800 */
[----:B------:R-:W-:Y:S04]  /*67710*/  STS.U16 [R7+0x49800], R21 ;  /* 0x0498001507007388 */ /* 0x000fe80000000400 */
[----:B0-----:R-:W3:Y:S04]  /*67720*/  LDL.LU R27, [R1+0x44] ;  /* 0x00004400011b7983 */ /* 0x001ee80000300800 */
[----:B------:R-:W-:Y:S04]  /*67730*/  STS.U16 [R7+0x49c00], R22 ;  /* 0x049c001607007388 */ /* 0x000fe80000000400 */
[----:B------:R-:W-:Y:S04]  /*67740*/  STS.U16 [R7+0x4a000], R23 ;  /* 0x04a0001707007388 */ /* 0x000fe80000000400 */
[----:B------:R-:W3:Y:S04]  /*67750*/  LDL.LU R18, [R1+0x3c] ;  /* 0x00003c0001127983 */ /* 0x000ee80000300800 */
[----:B----4-:R0:W-:Y:S04]  /*67760*/  STS.U16 [R7+0x4a400], R29 ;  /* 0x04a4001d07007388 */ /* 0x0101e80000000400 */
[----:B0-----:R-:W4:Y:S04]  /*67770*/  LDL.LU R29, [R1+0x34] ;  /* 0x00003400011d7983 */ /* 0x001f280000300800 */
[----:B------:R-:W4:Y:S04]  /*67780*/  LDL.LU R19, [R1+0x2c] ;  /* 0x00002c0001137983 */ /* 0x000f280000300800 */
[----:B------:R-:W4:Y:S04]  /*67790*/  LDL.LU R20, [R1+0x24] ;  /* 0x0000240001147983 */ /* 0x000f280000300800 */
[----:B------:R-:W4:Y:S04]  /*677a0*/  LDL.LU R21, [R1+0x1074] ;  /* 0x0010740001157983 */ /* 0x000f280000300800 */
[----:B------:R-:W4:Y:S01]  /*677b0*/  LDL.LU R22, [R1+0x106c] ;  /* 0x00106c0001167983 */ /* 0x000f220000300800 */
[----:B------:R-:W-:-:S03]  /*677c0*/  LOP3.LUT R24, R28, R24, RZ, 0x3c, !PT ;  /* 0x000000181c187212 */ /* 0x000fc600078e3cff */
[----:B--2---:R0:W-:Y:S04]  /*677d0*/  STS.U16 [R7+0x4a800], R25 ;  /* 0x04a8001907007388 */ /* 0x0041e80000000400 */
[----:B0-----:R-:W2:Y:S04]  /*677e0*/  LDL.LU R25, [R1+0x1064] ;  /* 0x0010640001197983 */ /* 0x001ea80000300800 */
[----:B------:R-:W2:Y:S04]  /*677f0*/  LDL.LU R23, [R1+0x105c] ;  /* 0x00105c0001177983 */ /* 0x000ea80000300800 */
[----:B---3--:R0:W-:Y:S04]  /*67800*/  STS.U16 [R7+0x4ac00], R26 ;  /* 0x04ac001a07007388 */ /* 0x0081e80000000400 */
        /* <DEDUP_REMOVED lines=13> */
[----:B0-----:R-:W3:Y:S04]  /*678e0*/  LDL.LU R26, [R1+0x1054] ;  /* 0x00105400011a7983 */ /* 0x001ee80000300800 */
[----:B------:R-:W-:Y:S04]  /*678f0*/  STS.U16 [R7+0x4e400], R16 ;  /* 0x04e4001007007388 */ /* 0x000fe80000000400 */
[----:B------:R-:W-:Y:S04]  /*67900*/  STS.U16 [R7+0x4e800], R17 ;  /* 0x04e8001107007388 */ /* 0x000fe80000000400 */
[----:B------:R0:W-:Y:S04]  /*67910*/  STS.U16 [R7+0x4ec00], R27 ;  /* 0x04ec001b07007388 */ /* 0x0001e80000000400 */
[----:B0-----:R-:W3:Y:S04]  /*67920*/  LDL.LU R27, [R1+0xcac] ;  /* 0x000cac00011b7983 */ /* 0x001ee80000300800 */
[----:B------:R-:W3:Y:S04]  /*67930*/  LDL.LU R28, [R1+0x9e8] ;  /* 0x0009e800011c7983 */ /* 0x000ee80000300800 */
[----:B------:R-:W-:Y:S04]  /*67940*/  STS.U16 [R7+0x4f000], R18 ;  /* 0x04f0001207007388 */ /* 0x000fe80000000400 */
[----:B----4-:R0:W-:Y:S04]  /*67950*/  STS.U16 [R7+0x4f400], R29 ;  /* 0x04f4001d07007388 */ /* 0x0101e80000000400 */
[----:B0-----:R-:W4:Y:S01]  /*67960*/  LDL.LU R29, [R1+0x9e0] ;  /* 0x0009e000011d7983 */ /* 0x001f220000300800 */
[----:B------:R-:W-:-:S03]  /*67970*/  LOP3.LUT R24, R24, 0x40, RZ, 0x3c, !PT ;  /* 0x0000004018187812 */ /* 0x000fc600078e3cff */
[----:B------:R-:W-:Y:S04]  /*67980*/  STS.U16 [R7+0x4f800], R19 ;  /* 0x04f8001307007388 */ /* 0x000fe80000000400 */
[----:B------:R-:W-:Y:S04]  /*67990*/  STS.U16 [R7+0x4fc00], R20 ;  /* 0x04fc001407007388 */ /* 0x000fe80000000400 */
[----:B------:R-:W-:Y:S04]  /*679a0*/  STS.U16 [R24+0x40200], R21 ;  /* 0x0402001518007388 */ /* 0x000fe80000000400 */
[----:B------:R-:W-:Y:S04]  /*679b0*/  STS.U16 [R24+0x40600], R22 ;  /* 0x0406001618007388 */ /* 0x000fe80000000400 */
[----:B--2---:R0:W-:Y:S04]  /*679c0*/  STS.U16 [R24+0x40a00], R25 ;  /* 0x040a001918007388 */ /* 0x0041e80000000400 */
        /* <DEDUP_REMOVED lines=14> */
[----:B------:R-:W-:Y:S04]  /*67ab0*/  STS.U16 [R24+0x40e00], R23 ;  /* 0x040e001718007388 */ /* 0x000fe80000000400 */
[----:B------:R-:W2:Y:S04]  /*67ac0*/  LDL.LU R15, [R1+0x8b0] ;  /* 0x0008b000010f7983 */ /* 0x000ea80000300800 */
[----:B---3--:R0:W-:Y:S04]  /*67ad0*/  STS.U16 [R24+0x41200], R26 ;  /* 0x0412001a18007388 */ /* 0x0081e80000000400 */
[----:B------:R-:W3:Y:S04]  /*67ae0*/  LDL.LU R16, [R1+0x898] ;  /* 0x0008980001107983 */ /* 0x000ee80000300800 */
[----:B0-----:R-:W3:Y:S04]  /*67af0*/  LDL.LU R26, [R1+0x890] ;  /* 0x00089000011a7983 */ /* 0x001ee80000300800 */
[----:B------:R-:W3:Y:S04]  /*67b00*/  LDL.LU R17, [R1+0x880] ;  /* 0x0008800001117983 */ /* 0x000ee80000300800 */
[----:B------:R-:W3:Y:S04]  /*67b10*/  LDL.LU R18, [R1+0x870] ;  /* 0x0008700001127983 */ /* 0x000ee80000300800 */
[----:B------:R0:W-:Y:S04]  /*67b20*/  STS.U16 [R24+0x41600], R27 ;  /* 0x0416001b18007388 */ /* 0x0001e80000000400 */
[----:B------:R1:W-:Y:S04]  /*67b30*/  STS.U16 [R24+0x41a00], R28 ;  /* 0x041a001c18007388 */ /* 0x0003e80000000400 */
[----:B0-----:R-:W3:Y:S04]  /*67b40*/  LDL.LU R27, [R1+0x860] ;  /* 0x00086000011b7983 */ /* 0x001ee80000300800 */
[----:B-1----:R-:W3:Y:S04]  /*67b50*/  LDL.LU R28, [R1+0x850] ;  /* 0x00085000011c7983 */ /* 0x002ee80000300800 */
[----:B------:R-:W3:Y:S04]  /*67b60*/  LDL.LU R19, [R1+0x848] ;  /* 0x0008480001137983 */ /* 0x000ee80000300800 */
[----:B------:R-:W3:Y:S04]  /*67b70*/  LDL.LU R20, [R1+0x834] ;  /* 0x0008340001147983 */ /* 0x000ee80000300800 */
[----:B------:R-:W3:Y:S04]  /*67b80*/  LDL.LU R21, [R1+0x824] ;  /* 0x0008240001157983 */ /* 0x000ee80000300800 */
[----:B------:R-:W3:Y:S04]  /*67b90*/  LDL.LU R22, [R1+0x81c] ;  /* 0x00081c0001167983 */ /* 0x000ee80000300800 */
[----:B----4-:R0:W-:Y:S04]  /*67ba0*/  STS.U16 [R24+0x41e00], R29 ;  /* 0x041e001d18007388 */ /* 0x0101e80000000400 */
[----:B0-----:R-:W4:Y:S04]  /*67bb0*/  LDL.LU R29, [R1+0x810] ;  /* 0x00081000011d7983 */ /* 0x001f280000300800 */
[----:B------:R-:W4:Y:S04]  /*67bc0*/  LDL.LU R23, [R1+0x808] ;  /* 0x0008080001177983 */ /* 0x000f280000300800 */
[----:B--2---:R0:W-:Y:S04]  /*67bd0*/  STS.U16 [R24+0x42200], R25 ;  /* 0x0422001918007388 */ /* 0x0041e80000000400 */
[----:B------:R-:W-:Y:S04]  /*67be0*/  STS.U16 [R24+0x42600], R2 ;  /* 0x0426000218007388 */ /* 0x000fe80000000400 */
[----:B------:R-:W-:Y:S04]  /*67bf0*/  STS.U16 [R24+0x42a00], R3 ;  /* 0x042a000318007388 */ /* 0x000fe80000000400 */
[----:B------:R-:W-:Y:S04]  /*67c00*/  STS.U16 [R24+0x42e00], R4 ;  /* 0x042e000418007388 */ /* 0x000fe80000000400 */
[----:B------:R-:W-:Y:S04]  /*67c10*/  STS.U16 [R24+0x43200], R5 ;  /* 0x0432000518007388 */ /* 0x000fe80000000400 */
[----:B0-----:R-:W2:Y:S04]  /*67c20*/  LDL.LU R25, [R1+0x800] ;  /* 0x0008000001197983 */ /* 0x001ea80000300800 */
        /* <DEDUP_REMOVED lines=11> */
[----:B------:R0:W-:Y:S04]  /*67ce0*/  STS.U16 [R24+0x46200], R26 ;  /* 0x0462001a18007388 */ /* 0x0001e80000000400 */
[----:B------:R-:W-:Y:S04]  /*67cf0*/  STS.U16 [R24+0x46600], R17 ;  /* 0x0466001118007388 */ /* 0x000fe80000000400 */
[----:B------:R-:W-:Y:S04]  /*67d00*/  STS.U16 [R24+0x46a00], R18 ;  /* 0x046a001218007388 */ /* 0x000fe80000000400 */
[----:B0-----:R-:W3:Y:S04]  /*67d10*/  LDL.LU R26, [R1+0x7f8] ;  /* 0x0007f800011a7983 */ /* 0x001ee80000300800 */
[----:B------:R0:W-:Y:S04]  /*67d20*/  STS.U16 [R24+0x46e00], R27 ;  /* 0x046e001b18007388 */ /* 0x0001e80000000400 */
[----:B------:R1:W-:Y:S04]  /*67d30*/  STS.U16 [R24+0x47200], R28 ;  /* 0x0472001c18007388 */ /* 0x0003e80000000400 */
[----:B------:R-:W-:Y:S04]  /*67d40*/  STS.U16 [R24+0x47600], R19 ;  /* 0x0476001318007388 */ /* 0x000fe80000000400 */
[----:B------:R-:W-:Y:S04]  /*67d50*/  STS.U16 [R24+0x47a00], R20 ;  /* 0x047a001418007388 */ /* 0x000fe80000000400 */
[----:B0-----:R-:W3:Y:S04]  /*67d60*/  LDL.LU R27, [R1+0x7f0] ;  /* 0x0007f000011b7983 */ /* 0x001ee80000300800 */
[----:B------:R-:W-:Y:S04]  /*67d70*/  STS.U16 [R24+0x47e00], R21 ;  /* 0x047e001518007388 */ /* 0x000fe80000000400 */
[----:B------:R-:W-:Y:S04]  /*67d80*/  STS.U16 [R24+0x48200], R22 ;  /* 0x0482001618007388 */ /* 0x000fe80000000400 */
[----:B-1----:R-:W3:Y:S04]  /*67d90*/  LDL.LU R28, [R1+0x7e8] ;  /* 0x0007e800011c7983 */ /* 0x002ee80000300800 */
[----:B----4-:R0:W-:Y:S04]  /*67da0*/  STS.U16 [R24+0x48600], R29 ;  /* 0x0486001d18007388 */ /* 0x0101e80000000400 */
        /* <DEDUP_REMOVED lines=18> */
[----:B------:R-:W-:Y:S04]  /*67ed0*/  STS.U16 [R24+0x48a00], R23 ;  /* 0x048a001718007388 */ /* 0x000fe80000000400 */
[----:B------:R-:W4:Y:S04]  /*67ee0*/  LDL.LU R18, [R1+0x50] ;  /* 0x0000500001127983 */ /* 0x000f280000300800 */
[----:B--2---:R0:W-:Y:S04]  /*67ef0*/  STS.U16 [R24+0x48e00], R25 ;  /* 0x048e001918007388 */ /* 0x0041e80000000400 */
[----:B------:R-:W2:Y:S04]  /*67f00*/  LDL.LU R21, [R1+0x48] ;  /* 0x0000480001157983 */ /* 0x000ea80000300800 */
[----:B0-----:R-:W2:Y:S04]  /*67f10*/  LDL.LU R25, [R1+0x40] ;  /* 0x0000400001197983 */ /* 0x001ea80000300800 */
[----:B------:R-:W2:Y:S04]  /*67f20*/  LDL.LU R19, [R1+0x38] ;  /* 0x0000380001137983 */ /* 0x000ea80000300800 */
[----:B------:R-:W2:Y:S04]  /*67f30*/  LDL.LU R22, [R1+0x30] ;  /* 0x0000300001167983 */ /* 0x000ea80000300800 */
[----:B------:R-:W2:Y:S04]  /*67f40*/  LDL.LU R23, [R1+0x28] ;  /* 0x0000280001177983 */ /* 0x000ea80000300800 */
[----:B---3--:R-:W-:Y:S04]  /*67f50*/  STS.U16 [R24+0x49200], R26 ;  /* 0x0492001a18007388 */ /* 0x008fe80000000400 */
[----:B------:R0:W-:Y:S04]  /*67f60*/  STS.U16 [R24+0x49600], R27 ;  /* 0x0496001b18007388 */ /* 0x0001e80000000400 */
[----:B0-----:R-:W3:Y:S04]  /*67f70*/  LDL.LU R27, [R1+0x20] ;  /* 0x00002000011b7983 */ /* 0x001ee80000300800 */
[----:B------:R0:W-:Y:S04]  /*67f80*/  STS.U16 [R24+0x49a00], R28 ;  /* 0x049a001c18007388 */ /* 0x0001e80000000400 */
[----:B------:R-:W3:Y:S04]  /*67f90*/  LDL.LU R26, [R1+0x18] ;  /* 0x00001800011a7983 */ /* 0x000ee80000300800 */
[----:B0-----:R-:W3:Y:S04]  /*67fa0*/  LDL.LU R28, [R1+0x14] ;  /* 0x00001400011c7983 */ /* 0x001ee80000300800 */
[----:B----4-:R0:W-:Y:S04]  /*67fb0*/  STS.U16 [R24+0x49e00], R29 ;  /* 0x049e001d18007388 */ /* 0x0101e80000000400 */
[----:B0-----:R-:W4:Y:S04]  /*67fc0*/  LDL.LU R29, [R1+0x10] ;  /* 0x00001000011d7983 */ /* 0x001f280000300800 */
        /* <DEDUP_REMOVED lines=16> */
[----:B0-----:R-:W4:Y:S04]  /*680d0*/  LDL.LU R2, [R1+0x3a84] ;  /* 0x003a840001027983 */ /* 0x001f280000300800 */
[----:B-1----:R-:W0:Y:S04]  /*680e0*/  S2R R20, SR_TID.X ;  /* 0x0000000000147919 */ /* 0x002e280000002100 */
[----:B------:R-:W-:Y:S04]  /*680f0*/  STS.U16 [R24+0x4e200], R17 ;  /* 0x04e2001118007388 */ /* 0x000fe80000000400 */
[----:B------:R-:W4:Y:S04]  /*68100*/  LDL.LU R3, [R1+0x3a80] ;  /* 0x003a800001037983 */ /* 0x000f280000300800 */
[----:B------:R-:W-:Y:S04]  /*68110*/  STS.U16 [R24+0x4e600], R18 ;  /* 0x04e6001218007388 */ /* 0x000fe80000000400 */
[----:B------:R-:W4:Y:S04]  /*68120*/  LDL.LU R4, [R1+0x3a7c] ;  /* 0x003a7c0001047983 */ /* 0x000f280000300800 */
[----:B--2---:R0:W-:Y:S04]  /*68130*/  STS.U16 [R24+0x4ea00], R21 ;  /* 0x04ea001518007388 */ /* 0x0041e80000000400 */
[----:B------:R-:W2:Y:S04]  /*68140*/  LDL.LU R5, [R1+0x3a78] ;  /* 0x003a780001057983 */ /* 0x000ea80000300800 */
[----:B------:R1:W-:Y:S04]  /*68150*/  STS.U16 [R24+0x4ee00], R25 ;  /* 0x04ee001918007388 */ /* 0x0003e80000000400 */
[----:B------:R-:W2:Y:S01]  /*68160*/  LDL.LU R6, [R1+0x3a74] ;  /* 0x003a740001067983 */ /* 0x000ea20000300800 */
[----:B0-----:R-:W-:-:S03]  /*68170*/  LOP3.LUT R21, R20, 0xe0, RZ, 0xc0, !PT ;  /* 0x000000e014157812 */ /* 0x001fc600078ec0ff */
[----:B------:R-:W2:Y:S01]  /*68180*/  LDL.LU R7, [R1+0x3a70] ;  /* 0x003a700001077983 */ /* 0x000ea20000300800 */
[----:B-1----:R-:W-:-:S03]  /*68190*/  IMAD.SHL.U32 R25, R20, 0x4, RZ ;  /* 0x0000000414197824 */ /* 0x002fc600078e00ff */
[----:B------:R-:W2:Y:S01]  /*681a0*/  LDL.LU R8, [R1+0x3a6c] ;  /* 0x003a6c0001087983 */ /* 0x000ea20000300800 */
[----:B------:R-:W-:-:S03]  /*681b0*/  LOP3.LUT R20, R20, 0x1c, RZ, 0xc0, !PT ;  /* 0x0000001c14147812 */ /* 0x000fc600078ec0ff */
[----:B------:R-:W2:Y:S01]  /*681c0*/  LDL.LU R9, [R1+0x3a68] ;  /* 0x003a680001097983 */ /* 0x000ea20000300800 */
[----:B------:R-:W-:-:S03]  /*681d0*/  LOP3.LUT R25, R25, 0x7c, RZ, 0xc0, !PT ;  /* 0x0000007c19197812 */ /* 0x000fc600078ec0ff */
[----:B------:R-:W2:Y:S04]  /*681e0*/  LDL.LU R10, [R1+0x3a64] ;  /* 0x003a6400010a7983 */ /* 0x000ea80000300800 */
[----:B------:R-:W2:Y:S01]  /*681f0*/  LDL.LU R11, [R1+0x3a60] ;  /* 0x003a6000010b7983 */ /* 0x000ea20000300800 */
[----:B------:R-:W-:-:S03]  /*68200*/  SHF.R.U32.HI R21, RZ, 0x1, R21 ;  /* 0x00000001ff157819 */ /* 0x000fc60000011615 */
[----:B------:R-:W2:Y:S01]  /*68210*/  LDL.LU R12, [R1+0x3a5c] ;  /* 0x003a5c00010c7983 */ /* 0x000ea20000300800 */
[----:B------:R-:W-:-:S03]  /*68220*/  LEA R25, R20, R25, 0x5 ;  /* 0x0000001914197211 */ /* 0x000fc600078e28ff */
[----:B------:R-:W2:Y:S04]  /*68230*/  LDL.LU R13, [R1+0x3a58] ;  /* 0x003a5800010d7983 */ /* 0x000ea80000300800 */
[----:B------:R-:W2:Y:S04]  /*68240*/  LDL.LU R14, [R1+0x3a54] ;  /* 0x003a5400010e7983 */ /* 0x000ea80000300800 */
[----:B------:R-:W2:Y:S01]  /*68250*/  LDL.LU R15, [R1+0x3a50] ;  /* 0x003a5000010f7983 */ /* 0x000ea20000300800 */
[----:B------:R-:W-:-:S03]  /*68260*/  LOP3.LUT R25, R25, R21, RZ, 0x3c, !PT ;  /* 0x0000001519197212 */ /* 0x000fc600078e3cff */
[----:B------:R-:W2:Y:S04]  /*68270*/  LDL.LU R16, [R1+0x3a4c] ;  /* 0x003a4c0001107983 */ /* 0x000ea80000300800 */
[----:B------:R-:W2:Y:S04]  /*68280*/  LDL.LU R17, [R1+0x3a48] ;  /* 0x003a480001117983 */ /* 0x000ea80000300800 */
[----:B------:R-:W2:Y:S04]  /*68290*/  LDL.LU R18, [R1+0x3a44] ;  /* 0x003a440001127983 */ /* 0x000ea80000300800 */
[----:B------:R0:W-:Y:S04]  /*682a0*/  STS.U16 [R24+0x4f200], R19 ;  /* 0x04f2001318007388 */ /* 0x0001e80000000400 */
[----:B------:R1:W-:Y:S04]  /*682b0*/  STS.U16 [R24+0x4f600], R22 ;  /* 0x04f6001618007388 */ /* 0x0003e80000000400 */
[----:B0-----:R-:W2:Y:S04]  /*682c0*/  LDL.LU R19, [R1+0x3a40] ;  /* 0x003a400001137983 */ /* 0x001ea80000300800 */
[----:B------:R-:W2:Y:S04]  /*682d0*/  LDL.LU R20, [R1+0x3a3c] ;  /* 0x003a3c0001147983 */ /* 0x000ea80000300800 */
[----:B------:R-:W2:Y:S04]  /*682e0*/  LDL.LU R21, [R1+0x3a38] ;  /* 0x003a380001157983 */ /* 0x000ea80000300800 */
[----:B-1----:R-:W2:Y:S04]  /*682f0*/  LDL.LU R22, [R1+0x3a34] ;  /* 0x003a340001167983 */ /* 0x002ea80000300800 */
[----:B------:R0:W-:Y:S04]  /*68300*/  STS.U16 [R24+0x4fa00], R23 ;  /* 0x04fa001718007388 */ /* 0x0001e80000000400 */
[----:B---3--:R1:W-:Y:S04]  /*68310*/  STS.U16 [R24+0x4fe00], R27 ;  /* 0x04fe001b18007388 */ /* 0x0083e80000000400 */
[----:B------:R-:W-:Y:S04]  /*68320*/  STS [R25+0x50000], R26 ;  /* 0x0500001a19007388 */ /* 0x000fe80000000800 */
[----:B0-----:R-:W3:Y:S04]  /*68330*/  LDL.LU R23, [R1+0x3a30] ;  /* 0x003a300001177983 */ /* 0x001ee80000300800 */
[----:B-1----:R-:W2:Y:S04]  /*68340*/  LDL.LU R24, [R1+0x3a2c] ;  /* 0x003a2c0001187983 */ /* 0x002ea80000300800 */
[----:B------:R-:W2:Y:S04]  /*68350*/  LDL.LU R27, [R1+0x3a28] ;  /* 0x003a2800011b7983 */ /* 0x000ea80000300800 */
[----:B------:R0:W-:Y:S04]  /*68360*/  STS [R25+0x50400], R28 ;  /* 0x0504001c19007388 */ /* 0x0001e80000000800 */
[----:B0-----:R-:W2:Y:S04]  /*68370*/  LDL.LU R28, [R1+0x3a24] ;  /* 0x003a2400011c7983 */ /* 0x001ea80000300800 */
[----:B----4-:R0:W-:Y:S04]  /*68380*/  STS [R25+0x50800], R29 ;  /* 0x0508001d19007388 */ /* 0x0101e80000000800 */
[----:B0-----:R-:W4:Y:S04]  /*68390*/  LDL.LU R29, [R1+0x3a20] ;  /* 0x003a2000011d7983 */ /* 0x001f280000300800 */
[----:B------:R-:W0:Y:S04]  /*683a0*/  S2R R26, SR_TID.X ;  /* 0x00000000001a7919 */ /* 0x000e280000002100 */
[----:B----4-:R0:W-:Y:S04]  /*683b0*/  STS [R25+0x50c00], R29 ;  /* 0x050c001d19007388 */ /* 0x0101e80000000800 */
[----:B--2---:R1:W-:Y:S04]  /*683c0*/  STS [R25+0x51000], R28 ;  /* 0x0510001c19007388 */ /* 0x0043e80000000800 */
[----:B------:R2:W-:Y:S01]  /*683d0*/  STS [R25+0x51400], R27 ;  /* 0x0514001b19007388 */ /* 0x0005e20000000800 */
[----:B0-----:R-:W-:-:S03]  /*683e0*/  LOP3.LUT R29, R26, 0xe0, RZ, 0xc0, !PT ;  /* 0x000000e01a1d7812 */ /* 0x001fc600078ec0ff */
[----:B-1----:R-:W4:Y:S04]  /*683f0*/  LDL R28, [R1+0x1080] ;  /* 0x00108000011c7983 */ /* 0x002f280000100800 */
[----:B--2---:R-:W0:Y:S01]  /*68400*/  S2R R27, SR_TID.X ;  /* 0x00000000001b7919 */ /* 0x004e220000002100 */
[----:B------:R-:W-:-:S03]  /*68410*/  LOP3.LUT R26, R26, 0x1c, RZ, 0xc0, !PT ;  /* 0x0000001c1a1a7812 */ /* 0x000fc600078ec0ff */
[----:B------:R-:W2:Y:S01]  /*68420*/  LDL.LU R25, [R1+0x3a1c] ;  /* 0x003a1c0001197983 */ /* 0x000ea20000300800 */
[----:B0-----:R-:W-:-:S04]  /*68430*/  SHF.L.U32 R27, R27, 0x2, RZ ;  /* 0x000000021b1b7819 */ /* 0x001fc800000006ff */
[----:B------:R-:W-:-:S05]  /*68440*/  LOP3.LUT R27, R27, 0x7c, RZ, 0xc0, !PT ;  /* 0x0000007c1b1b7812 */ /* 0x000fca00078ec0ff */
[----:B------:R-:W-:Y:S02]  /*68450*/  IMAD R27, R26, 0x20, R27 ;  /* 0x000000201a1b7824 */ /* 0x000fe400078e021b */
[----:B------:R-:W2:Y:S01]  /*68460*/  LDL.LU R26, [R1+0x3a18] ;  /* 0x003a1800011a7983 */ /* 0x000ea20000300800 */
[----:B------:R-:W-:-:S04]  /*68470*/  SHF.R.U32.HI R29, RZ, 0x1, R29 ;  /* 0x00000001ff1d7819 */ /* 0x000fc8000001161d */
[----:B------:R-:W-:Y:S02]  /*68480*/  LOP3.LUT R27, R27, R29, RZ, 0x3c, !PT ;  /* 0x0000001d1b1b7212 */ /* 0x000fe400078e3cff */
[----:B------:R-:W0:Y:S02]  /*68490*/  S2R R29, SR_TID.X ;  /* 0x00000000001d7919 */ /* 0x000e240000002100 */
[----:B0-----:R-:W-:-:S04]  /*684a0*/  LOP3.LUT R29, R29, 0x7, RZ, 0xc0, !PT ;  /* 0x000000071d1d7812 */ /* 0x001fc800078ec0ff */
[----:B------:R-:W-:Y:S01]  /*684b0*/  SHF.L.U32 R29, R29, 0x4, RZ ;  /* 0x000000041d1d7819 */ /* 0x000fe200000006ff */
[----:B--2---:R-:W-:Y:S04]  /*684c0*/  STS [R27+0x51800], R26 ;  /* 0x0518001a1b007388 */ /* 0x004fe80000000800 */
[----:B------:R-:W-:Y:S04]  /*684d0*/  STS [R27+0x51c00], R25 ;  /* 0x051c00191b007388 */ /* 0x000fe80000000800 */
[----:B------:R-:W-:Y:S04]  /*684e0*/  STS [R27+0x52000], R24 ;  /* 0x052000181b007388 */ /* 0x000fe80000000800 */
[----:B---3--:R-:W-:Y:S04]  /*684f0*/  STS [R27+0x52400], R23 ;  /* 0x052400171b007388 */ /* 0x008fe80000000800 */
[----:B------:R-:W-:Y:S04]  /*68500*/  STS [R27+0x52800], R22 ;  /* 0x052800161b007388 */ /* 0x000fe80000000800 */
        /* <DEDUP_REMOVED lines=21> */
[----:B------:R-:W-:Y:S06]  /*68660*/  BAR.SYNC.DEFER_BLOCKING 0x0 ;  /* 0x0000000000007b1d */ /* 0x000fec0000010000 */
[----:B----4-:R-:W0:Y:S04]  /*68670*/  LDSM.16.M88.4 R4, [R28+0x40000] ;  /* 0x040000001c04783b */ /* 0x010e280000000200 */
[----:B------:R-:W-:Y:S04]  /*68680*/  LDSM.16.M88.4 R12, [R28+0x44000] ;  /* 0x044000001c0c783b */ /* 0x000fe80000000200 */
[----:B0-----:R-:W-:Y:S01]  /*68690*/  STL.64 [R1+0x70], R4 ;  /* 0x0000700401007387 */ /* 0x001fe20000100a00 */
[----:B------:R-:W-:Y:S01]  /*686a0*/  IMAD.MOV.U32 R2, RZ, RZ, R4 ;  /* 0x000000ffff027224 */ /* 0x000fe200078e0004 */
[----:B------:R-:W-:-:S02]  /*686b0*/  MOV R0, R5 ;  /* 0x0000000500007202 */ /* 0x000fc40000000f00 */
[----:B------:R-:W-:Y:S04]  /*686c0*/  STL.64 [R1+0x78], R6 ;  /* 0x0000780601007387 */ /* 0x000fe80000100a00 */
[----:B------:R-:W0:Y:S04]  /*686d0*/  LDSM.16.M88.4 R4, [R28+0x42000] ;  /* 0x042000001c04783b */ /* 0x000e280000000200 */
[----:B0-----:R-:W-:Y:S01]  /*686e0*/  STL.64 [R1+0x60], R4 ;  /* 0x0000600401007387 */ /* 0x001fe20000100a00 */
[----:B------:R-:W-:Y:S01]  /*686f0*/  MOV R8, R4 ;  /* 0x0000000400087202 */ /* 0x000fe20000000f00 */
[----:B------:R-:W-:-:S02]  /*68700*/  IMAD.MOV.U32 R3, RZ, RZ, R5 ;  /* 0x000000ffff037224 */ /* 0x000fc400078e0005 */
[----:B------:R-:W-:Y:S04]  /*68710*/  STL.64 [R1+0x68], R6 ;  /* 0x0000680601007387 */ /* 0x000fe80000100a00 */
[----:B------:R-:W0:Y:S04]  /*68720*/  LDSM.16.M88.4 R4, [R28+0x48000] ;  /* 0x048000001c04783b */ /* 0x000e280000000200 */
[----:B------:R-:W-:Y:S04]  /*68730*/  STL.64 [R1+0x50], R12 ;  /* 0x0000500c01007387 */ /* 0x000fe80000100a00 */
[----:B------:R-:W-:Y:S04]  /*68740*/  STL.64 [R1+0x58], R14 ;  /* 0x0000580e01007387 */ /* 0x000fe80000100a00 */
[----:B0-----:R-:W-:Y:S01]  /*68750*/  STL.64 [R1+0x30], R4 ;  /* 0x0000300401007387 */ /* 0x001fe20000100a00 */
[----:B------:R-:W-:-:S02]  /*68760*/  MOV R10, R4 ;  /* 0x00000004000a7202 */ /* 0x000fc40000000f00 */
[----:B------:R-:W-:Y:S01]  /*68770*/  MOV R9, R5 ;  /* 0x0000000500097202 */ /* 0x000fe20000000f00 */
[----:B------:R-:W-:Y:S04]  /*68780*/  STL.64 [R1+0x38], R6 ;  /* 0x0000380601007387 */ /* 0x000fe80000100a00 */
[----:B------:R-:W0:Y:S04]  /*68790*/  LDSM.16.M88.4 R4, [R28+0x4a000] ;  /* 0x04a000001c04783b */ /* 0x000e280000000200 */
[----:B------:R-:W1:Y:S04]  /*687a0*/  S2R R26, SR_TID.X ;  /* 0x00000000001a7919 */ /* 0x000e680000002100 */
[----:B0-----:R-:W-:Y:S01]  /*687b0*/  STL.64 [R1+0x20], R4 ;  /* 0x0000200401007387 */ /* 0x001fe20000100a00 */
[----:B------:R-:W-:Y:S01]  /*687c0*/  IMAD.MOV.U32 R12, RZ, RZ, R4 ;  /* 0x000000ffff0c7224 */ /* 0x000fe200078e0004 */
[----:B------:R-:W-:-:S02]  /*687d0*/  MOV R11, R5 ;  /* 0x00000005000b7202 */ /* 0x000fc40000000f00 */
[----:B------:R-:W-:Y:S04]  /*687e0*/  STL.64 [R1+0x28], R6 ;  /* 0x0000280601007387 */ /* 0x000fe80000100a00 */
[----:B------:R-:W0:Y:S01]  /*687f0*/  LDSM.16.M88.4 R4, [R28+0x4c000] ;  /* 0x04c000001c04783b */ /* 0x000e220000000200 */
[----:B-1----:R-:W-:-:S04]  /*68800*/  SHF.L.U32 R25, R26, 0x7, RZ ;  /* 0x000000071a197819 */ /* 0x002fc800000006ff */
[----:B------:R-:W-:-:S04]  /*68810*/  LOP3.LUT R29, R29, 0x780, R25, 0xf8, !PT ;  /* 0x000007801d1d7812 */ /* 0x000fc800078ef819 */
[----:B------:R-:W-:Y:S02]  /*68820*/  LOP3.LUT R29, R29, 0x10, R26, 0x78, !PT ;  /* 0x000000101d1d7812 */ /* 0x000fe400078e781a */
[----:B------:R-:W1:Y:S04]  /*68830*/  LDSM.16.M88.4 R24, [R28+0x46000] ;  /* 0x046000001c18783b */ /* 0x000e680000000200 */
[----:B------:R-:W-:Y:S04]  /*68840*/  LDSM.16.M88.4 R20, [R29+0x50000] ;  /* 0x050000001d14783b */ /* 0x000fe80000000200 */
[----:B------:R-:W-:Y:S04]  /*68850*/  LDSM.16.M88.4 R16, [R29+0x51000] ;  /* 0x051000001d10783b */ /* 0x000fe80000000200 */
[----:B0-----:R-:W-:Y:S01]  /*68860*/  STL.64 [R1+0x10], R4 ;  /* 0x0000100401007387 */ /* 0x001fe20000100a00 */
[----:B------:R-:W-:Y:S01]  /*68870*/  MOV R14, R4 ;  /* 0x00000004000e7202 */ /* 0x000fe20000000f00 */
[----:B------:R-:W-:-:S02]  /*68880*/  IMAD.MOV.U32 R13, RZ, RZ, R5 ;  /* 0x000000ffff0d7224 */ /* 0x000fc400078e0005 */
[----:B------:R-:W-:Y:S04]  /*68890*/  STL.64 [R1+0x18], R6 ;  /* 0x0000180601007387 */ /* 0x000fe80000100a00 */
[----:B------:R-:W0:Y:S04]  /*688a0*/  LDSM.16.M88.4 R4, [R28+0x4e000] ;  /* 0x04e000001c04783b */ /* 0x000e280000000200 */
[----:B-1----:R-:W-:Y:S04]  /*688b0*/  STL.64 [R1+0x40], R24 ;  /* 0x0000401801007387 */ /* 0x002fe80000100a00 */
[----:B------:R-:W-:Y:S04]  /*688c0*/  STL.64 [R1+0x48], R26 ;  /* 0x0000481a01007387 */ /* 0x000fe80000100a00 */
[----:B------:R-:W-:Y:S04]  /*688d0*/  STL.64 [R1+0x39d8], R24 ;  /* 0x0039d81801007387 */ /* 0x000fe80000100a00 */
[----:B0-----:R-:W-:Y:S04]  /*688e0*/  STL [R1+0x328c], R6 ;  /* 0x00328c0601007387 */ /* 0x001fe80000100800 */
[----:B------:R-:W-:Y:S04]  /*688f0*/  STL [R1+0x3288], R7 ;  /* 0x0032880701007387 */ /* 0x000fe80000100800 */
[----:B------:R0:W-:Y:S02]  /*68900*/  STL.64 [R1+0x3990], R4 ;  /* 0x0039900401007387 */ /* 0x0001e40000100a00 */
[----:B0-----:R-:W-:-:S02]  /*68910*/  MOV R4, R14 ;  /* 0x0000000e00047202 */ /* 0x001fc40000000f00 */
[----:B------:R-:W-:-:S05]  /*68920*/  MOV R5, R13 ;  /* 0x0000000d00057202 */ /* 0x000fca0000000f00 */
[----:B------:R0:W-:Y:S02]  /*68930*/  STL.64 [R1+0x39a8], R4 ;  /* 0x0039a80401007387 */ /* 0x0001e40000100a00 */
[----:B0-----:R-:W-:Y:S02]  /*68940*/  IMAD.MOV.U32 R4, RZ, RZ, R12 ;  /* 0x000000ffff047224 */ /* 0x001fe400078e000c */
[----:B------:R-:W0:Y:S01]  /*68950*/  LDSM.16.M88.4 R12, [R29+0x50800] ;  /* 0x050800001d0c783b */ /* 0x000e220000000200 */
[----:B------:R-:W-:-:S05]  /*68960*/  MOV R5, R11 ;  /* 0x0000000b00057202 */ /* 0x000fca0000000f00 */
[----:B------:R-:W-:Y:S04]  /*68970*/  STL.64 [R1+0x39c0], R4 ;  /* 0x0039c00401007387 */ /* 0x000fe80000100a00 */
[----:B0-----:R-:W-:Y:S04]  /*68980*/  STL.64 [R1+0x39a0], R14 ;  /* 0x0039a00e01007387 */ /* 0x001fe80000100a00 */
[----:B------:R0:W-:Y:S04]  /*68990*/  STL.64 [R1+0x3998], R12 ;  /* 0x0039980c01007387 */ /* 0x0001e80000100a00 */
[----:B0-----:R-:W2:Y:S04]  /*689a0*/  LDL.LU R12, [R1+0x710] ;  /* 0x00071000010c7983 */ /* 0x001ea80000300800 */
[----:B------:R-:W2:Y:S04]  /*689b0*/  LDL.LU R13, [R1+0x714] ;  /* 0x00071400010d7983 */ /* 0x000ea80000300800 */
[----:B------:R-:W3:Y:S04]  /*689c0*/  LDL.LU R14, [R1+0x718] ;  /* 0x00071800010e7983 */ /* 0x000ee80000300800 */
[----:B------:R-:W3:Y:S04]  /*689d0*/  LDL.LU R15, [R1+0x71c] ;  /* 0x00071c00010f7983 */ /* 0x000ee80000300800 */
[----:B------:R-:W4:Y:S01]  /*689e0*/  LDL.64 R24, [R1+0x50] ;  /* 0x0000500001187983 */ /* 0x000f220000100a00 */
[----:B------:R-:W-:Y:S01]  /*689f0*/  MOV R4, R10 ;  /* 0x0000000a00047202 */ /* 0x000fe20000000f00 */
[----:B------:R-:W-:-:S02]  /*68a00*/  IMAD.MOV.U32 R5, RZ, RZ, R9 ;  /* 0x000000ffff057224 */ /* 0x000fc400078e0009 */
[----:B----4-:R0:W-:Y:S02]  /*68a10*/  STL.64 [R1+0x39e8], R24 ;  /* 0x0039e81801007387 */ /* 0x0101e40000100a00 */
[----:B0-----:R-:W-:Y:S02]  /*68a20*/  MOV R24, R8 ;  /* 0x0000000800187202 */ /* 0x001fe40000000f00 */
[----:B------:R-:W-:Y:S01]  /*68a30*/  MOV R25, R3 ;  /* 0x0000000300197202 */ /* 0x000fe20000000f00 */
[----:B------:R-:W0:Y:S04]  /*68a40*/  LDSM.16.M88.4 R8, [R29+0x51800] ;  /* 0x051800001d08783b */ /* 0x000e280000000200 */
[----:B------:R-:W-:Y:S04]  /*68a50*/  STL.64 [R1+0x3a00], R24 ;  /* 0x003a001801007387 */ /* 0x000fe80000100a00 */
[----:B------:R1:W-:Y:S04]  /*68a60*/  STL.64 [R1+0x39e0], R4 ;  /* 0x0039e00401007387 */ /* 0x0003e80000100a00 */
[----:B-1----:R-:W4:Y:S04]  /*68a70*/  LDL.LU R4, [R1+0x750] ;  /* 0x0007500001047983 */ /* 0x002f280000300800 */
[----:B------:R-:W4:Y:S04]  /*68a80*/  LDL.LU R5, [R1+0x754] ;  /* 0x0007540001057983 */ /* 0x000f280000300800 */
[----:B------:R-:W2:Y:S04]  /*68a90*/  LDL.LU R6, [R1+0x758] ;  /* 0x0007580001067983 */ /* 0x000ea80000300800 */
[----:B------:R-:W2:Y:S04]  /*68aa0*/  LDL.LU R7, [R1+0x75c] ;  /* 0x00075c0001077983 */ /* 0x000ea80000300800 */
[----:B--2---:R-:W-:Y:S04]  /*68ab0*/  STL.64 [R1+0x39f8], R6 ;  /* 0x0039f80601007387 */ /* 0x004fe80000100a00 */
[----:B----4-:R1:W-:Y:S04]  /*68ac0*/  STL.64 [R1+0x39f0], R4 ;  /* 0x0039f00401007387 */ /* 0x0103e80000100a00 */
[----:B-1----:R-:W2:Y:S04]  /*68ad0*/  LDL.LU R4, [R1+0x760] ;  /* 0x0007600001047983 */ /* 0x002ea80000300800 */
[----:B------:R-:W2:Y:S04]  /*68ae0*/  LDL.LU R5, [R1+0x764] ;  /* 0x0007640001057983 */ /* 0x000ea80000300800 */
[----:B------:R-:W4:Y:S04]  /*68af0*/  LDL.LU R6, [R1+0x768] ;  /* 0x0007680001067983 */ /* 0x000f280000300800 */
[----:B------:R-:W4:Y:S04]  /*68b00*/  LDL.LU R7, [R1+0x76c] ;  /* 0x00076c0001077983 */ /* 0x000f280000300800 */
[----:B----4-:R-:W-:Y:S04]  /*68b10*/  STL.64 [R1+0x3a10], R6 ;  /* 0x003a100601007387 */ /* 0x010fe80000100a00 */
[----:B--2---:R1:W-:Y:S04]  /*68b20*/  STL.64 [R1+0x3a08], R4 ;  /* 0x003a080401007387 */ /* 0x0043e80000100a00 */
[----:B-1----:R-:W2:Y:S04]  /*68b30*/  LDL.LU R4, [R1+0x770] ;  /* 0x0007700001047983 */ /* 0x002ea80000300800 */
[----:B------:R-:W2:Y:S04]  /*68b40*/  LDL.LU R5, [R1+0x774] ;  /* 0x0007740001057983 */ /* 0x000ea80000300800 */
[----:B------:R-:W2:Y:S04]  /*68b50*/  LDL.LU R6, [R1+0x778] ;  /* 0x0007780001067983 */ /* 0x000ea80000300800 */
[----:B------:R-:W2:Y:S04]  /*68b60*/  LDL.LU R7, [R1+0x77c] ;  /* 0x00077c0001077983 */ /* 0x000ea80000300800 */
[----:B---3--:R-:W-:Y:S04]  /*68b70*/  STL.64 [R1+0x39b8], R14 ;  /* 0x0039b80e01007387 */ /* 0x008fe80000100a00 */
[----:B------:R1:W-:Y:S04]  /*68b80*/  STL.64 [R1+0x39b0], R12 ;  /* 0x0039b00c01007387 */ /* 0x0003e80000100a00 */
[----:B-1----:R-:W3:Y:S04]  /*68b90*/  LDL.LU R12, [R1+0x720] ;  /* 0x00072000010c7983 */ /* 0x002ee80000300800 */
[----:B------:R-:W3:Y:S04]  /*68ba0*/  LDL.LU R13, [R1+0x724] ;  /* 0x00072400010d7983 */ /* 0x000ee80000300800 */
[----:B------:R-:W4:Y:S04]  /*68bb0*/  LDL.LU R14, [R1+0x728] ;  /* 0x00072800010e7983 */ /* 0x000f280000300800 */
[----:B------:R-:W4:Y:S01]  /*68bc0*/  LDL.LU R15, [R1+0x72c] ;  /* 0x00072c00010f7983 */ /* 0x000f220000300800 */
[----:B------:R-:W-:Y:S01]  /*68bd0*/  IMAD.MOV.U32 R24, RZ, RZ, R2 ;  /* 0x000000ffff187224 */ /* 0x000fe200078e0002 */
[----:B------:R-:W-:-:S07]  /*68be0*/  MOV R25, R0 ;  /* 0x0000000000197202 */ /* 0x000fce0000000f00 */
[C---:B--2---:R-:W-:Y:S01]  /*68bf0*/  HMMA.16816.F32 R24, R20.reuse, R24, R4 ;  /* 0x000000181418723c */ /* 0x044fe20000001804 */
[----:B----4-:R-:W-:Y:S04]  /*68c00*/  STL.64 [R1+0x39d0], R14 ;  /* 0x0039d00e01007387 */ /* 0x010fe80000100a00 */
[----:B---3--:R1:W-:Y:S04]  /*68c10*/  STL.64 [R1+0x39c8], R12 ;  /* 0x0039c80c01007387 */ /* 0x0083e80000100a00 */
[----:B-1----:R-:W2:Y:S04]  /*68c20*/  LDL.LU R12, [R1+0x730] ;  /* 0x00073000010c7983 */ /* 0x002ea80000300800 */
[----:B------:R-:W2:Y:S04]  /*68c30*/  LDL.LU R13, [R1+0x734] ;  /* 0x00073400010d7983 */ /* 0x000ea80000300800 */
[----:B------:R-:W2:Y:S04]  /*68c40*/  LDL.LU R14, [R1+0x738] ;  /* 0x00073800010e7983 */ /* 0x000ea80000300800 */
[----:B------:R-:W2:Y:S04]  /*68c50*/  LDL.LU R15, [R1+0x73c] ;  /* 0x00073c00010f7983 */ /* 0x000ea80000300800 */
[----:B------:R-:W-:Y:S04]  /*68c60*/  STL [R1+0x3910], R19 ;  /* 0x0039101301007387 */ /* 0x000fe80000100800 */
[----:B------:R-:W-:Y:S04]  /*68c70*/  STL [R1+0x3988], R18 ;  /* 0x0039881201007387 */ /* 0x000fe80000100800 */
[----:B------:R1:W-:Y:S04]  /*68c80*/  STL.64 [R1+0x3980], R16 ;  /* 0x0039801001007387 */ /* 0x0003e80000100a00 */
[----:B-1----:R-:W3:Y:S04]  /*68c90*/  LDL.LU R16, [R1+0x740] ;  /* 0x0007400001107983 */ /* 0x002ee80000300800 */
[----:B------:R-:W3:Y:S04]  /*68ca0*/  LDL.LU R17, [R1+0x744] ;  /* 0x0007440001117983 */ /* 0x000ee80000300800 */
[----:B------:R-:W3:Y:S04]  /*68cb0*/  LDL.LU R18, [R1+0x748] ;  /* 0x0007480001127983 */ /* 0x000ee80000300800 */
[----:B------:R-:W3:Y:S04]  /*68cc0*/  LDL.LU R19, [R1+0x74c] ;  /* 0x00074c0001137983 */ /* 0x000ee80000300800 */
[----:B0-----:R-:W-:Y:S04]  /*68cd0*/  STL.64 [R1+0x3888], R10 ;  /* 0x0038880a01007387 */ /* 0x001fe80000100a00 */
[----:B------:R0:W-:Y:S04]  /*68ce0*/  STL.64 [R1+0x3880], R8 ;  /* 0x0038800801007387 */ /* 0x0001e80000100a00 */
[----:B0-----:R-:W4:Y:S04]  /*68cf0*/  LDL.LU R8, [R1+0x700] ;  /* 0x0007000001087983 */ /* 0x001f280000300800 */
[----:B------:R-:W4:Y:S04]  /*68d00*/  LDL.LU R9, [R1+0x704] ;  /* 0x0007040001097983 */ /* 0x000f280000300800 */
[----:B------:R-:W4:Y:S04]  /*68d10*/  LDL.LU R10, [R1+0x708] ;  /* 0x00070800010a7983 */ /* 0x000f280000300800 */
[----:B------:R-:W4:Y:S04]  /*68d20*/  LDL.LU R11, [R1+0x70c] ;  /* 0x00070c00010b7983 */ /* 0x000f280000300800 */
[----:B------:R-:W2:Y:S04]  /*68d30*/  LDL.LU.64 R6, [R1+0x3a10] ;  /* 0x003a100001067983 */ /* 0x000ea80000300a00 */
[----:B------:R-:W2:Y:S04]  /*68d40*/  LDL.LU.64 R4, [R1+0x3a08] ;  /* 0x003a080001047983 */ /* 0x000ea80000300a00 */
[----:B------:R0:W-:Y:S04]  /*68d50*/  STL.64 [R1+0xa40], R24 ;  /* 0x000a401801007387 */ /* 0x0001e80000100a00 */
[----:B------:R2:W-:Y:S04]  /*68d60*/  STL.64 [R1+0xa48], R26 ;  /* 0x000a481a01007387 */ /* 0x0005e80000100a00 */
[----:B0-----:R-:W2:Y:S02]  /*68d70*/  LDL.LU.64 R24, [R1+0x3a00] ;  /* 0x003a000001187983 */ /* 0x001ea40000300a00 */
[C---:B--2---:R-:W-:Y:S02]  /*68d80*/  HMMA.16816.F32 R24, R20.reuse, R24, R4 ;  /* 0x000000181418723c */ /* 0x044fe40000001804 */
[----:B------:R-:W2:Y:S04]  /*68d90*/  LDL.LU.64 R6, [R1+0x39f8] ;  /* 0x0039f80001067983 */ /* 0x000ea80000300a00 */
[----:B------:R-:W2:Y:S11]  /*68da0*/  LDL.LU.64 R4, [R1+0x39f0] ;  /* 0x0039f00001047983 */ /* 0x000eb60000300a00 */
[----:B------:R-:W-:Y:S06]  /*68db0*/  @!UPT UIADD3 URZ, URZ, URZ, URZ ;  /* 0x0000003f3f3ff290 */ /* 0x000fec000fffe03f */
[----:B------:R0:W-:Y:S04]  /*68dc0*/  STL.64 [R1+0xa30], R24 ;  /* 0x000a301801007387 */ /* 0x0001e80000100a00 */
[----:B------:R-:W-:Y:S04]  /*68dd0*/  STL.64 [R1+0xa38], R26 ;  /* 0x000a381a01007387 */ /* 0x000fe80000100a00 */
[----:B0-----:R-:W2:Y:S02]  /*68de0*/  LDL.LU.64 R24, [R1+0x39e8] ;  /* 0x0039e80001187983 */ /* 0x001ea40000300a00 */
[C---:B--2---:R-:W-:Y:S01]  /*68df0*/  HMMA.16816.F32 R4, R20.reuse, R24, R4 ;  /* 0x000000181404723c */ /* 0x044fe20000001804 */
[----:B------:R-:W-:Y:S01]  /*68e00*/  MOV R2, R24 ;  /* 0x0000001800027202 */ /* 0x000fe20000000f00 */
[----:B------:R-:W-:Y:S11]  /*68e10*/  IMAD.MOV.U32 R0, RZ, RZ, R25 ;  /* 0x000000ffff007224 */ /* 0x000ff600078e0019 */
[----:B------:R-:W-:Y:S10]  /*68e20*/  @!UPT UIADD3 URZ, URZ, URZ, URZ ;  /* 0x0000003f3f3ff290 */ /* 0x000ff4000fffe03f */
[----:B------:R0:W-:Y:S04]  /*68e30*/  STL.64 [R1+0xa20], R4 ;  /* 0x000a200401007387 */ /* 0x0001e80000100a00 */
[----:B------:R-:W-:Y:S04]  /*68e40*/  STL.64 [R1+0xa28], R6 ;  /* 0x000a280601007387 */ /* 0x000fe80000100a00 */
[----:B0-----:R-:W2:Y:S04]  /*68e50*/  LDL.LU.64 R4, [R1+0x39e0] ;  /* 0x0039e00001047983 */ /* 0x001ea80000300a00 */
[----:B------:R-:W3:Y:S02]  /*68e60*/  LDL.LU.64 R24, [R1+0x39d8] ;  /* 0x0039d80001187983 */ /* 0x000ee40000300a00 */
[----:B---3--:R-:W-:Y:S02]  /*68e70*/  HMMA.16816.F32 R16, R20, R24, R16 ;  /* 0x000000181410723c */ /* 0x008fe40000001810 */
[----:B------:R0:W-:Y:S05]  /*68e80*/  STL.64 [R1+0x3950], R24 ;  /* 0x0039501801007387 */ /* 0x0001ea0000100a00 */
[----:B0-----:R-:W-:-:S02]  /*68e90*/  MOV R24, R2 ;  /* 0x0000000200187202 */ /* 0x001fc40000000f00 */
[----:B------:R-:W-:Y:S11]  /*68ea0*/  MOV R25, R0 ;  /* 0x0000000000197202 */ /* 0x000ff60000000f00 */
[----:B------:R-:W-:Y:S03]  /*68eb0*/  @!UPT UIADD3 URZ, URZ, URZ, URZ ;  /* 0x0000003f3f3ff290 */ /* 0x000fe6000fffe03f */
[----:B------:R0:W-:Y:S04]  /*68ec0*/  STL.64 [R1+0xa10], R16 ;  /* 0x000a101001007387 */ /* 0x0001e80000100a00 */
[----:B------:R1:W-:Y:S04]  /*68ed0*/  STL.64 [R1+0xa18], R18 ;  /* 0x000a181201007387 */ /* 0x0003e80000100a00 */
[----:B0-----:R-:W3:Y:S04]  /*68ee0*/  LDL.LU R16, [R1+0x6c0] ;  /* 0x0006c00001107983 */ /* 0x001ee80000300800 */
[----:B------:R-:W3:Y:S04]  /*68ef0*/  LDL.LU R17, [R1+0x6c4] ;  /* 0x0006c40001117983 */ /* 0x000ee80000300800 */
[----:B-1----:R-:W3:Y:S04]  /*68f00*/  LDL.LU R18, [R1+0x6c8] ;  /* 0x0006c80001127983 */ /* 0x002ee80000300800 */
[----:B------:R-:W3:Y:S04]  /*68f10*/  LDL.LU R19, [R1+0x6cc] ;  /* 0x0006cc0001137983 */ /* 0x000ee80000300800 */
[----:B------:R0:W-:Y:S04]  /*68f20*/  STL.64 [R1+0x3960], R24 ;  /* 0x0039601801007387 */ /* 0x0001e80000100a00 */
[----:B0-----:R-:W3:Y:S01]  /*68f30*/  LDL.64 R24, [R1+0x60] ;  /* 0x0000600001187983 */ /* 0x001ee20000100a00 */
[C---:B--2---:R-:W-:Y:S03]  /*68f40*/  HMMA.16816.F32 R4, R20.reuse, R4, R12 ;  /* 0x000000041404723c */ /* 0x044fe6000000180c */
[----:B---3--:R0:W-:Y:S04]  /*68f50*/  STL.64 [R1+0x3978], R24 ;  /* 0x0039781801007387 */ /* 0x0081e80000100a00 */
[----:B0-----:R-:W2:Y:S04]  /*68f60*/  LDL.64 R24, [R1+0x70] ;  /* 0x0000700001187983 */ /* 0x001ea80000100a00 */
[----:B------:R-:W3:Y:S04]  /*68f70*/  LDL.LU.64 R14, [R1+0x39d0] ;  /* 0x0039d000010e7983 */ /* 0x000ee80000300a00 */
[----:B------:R-:W3:Y:S08]  /*68f80*/  LDL.LU.64 R12, [R1+0x39c8] ;  /* 0x0039c800010c7983 */ /* 0x000ef00000300a00 */
[----:B------:R0:W-:Y:S04]  /*68f90*/  STL.64 [R1+0xa00], R4 ;  /* 0x000a000401007387 */ /* 0x0001e80000100a00 */
[----:B------:R3:W-:Y:S04]  /*68fa0*/  STL.64 [R1+0xa08], R6 ;  /* 0x000a080601007387 */ /* 0x0007e80000100a00 */
[----:B0-----:R-:W3:Y:S02]  /*68fb0*/  LDL.LU.64 R4, [R1+0x39c0] ;  /* 0x0039c00001047983 */ /* 0x001ee40000300a00 */
[C---:B---3--:R-:W-:Y:S02]  /*68fc0*/  HMMA.16816.F32 R4, R20.reuse, R4, R12 ;  /* 0x000000041404723c */ /* 0x048fe4000000180c */
[----:B------:R-:W3:Y:S04]  /*68fd0*/  LDL.LU.64 R14, [R1+0x39b8] ;  /* 0x0039b800010e7983 */ /* 0x000ee80000300a00 */
[----:B------:R-:W3:Y:S11]  /*68fe0*/  LDL.LU.64 R12, [R1+0x39b0] ;  /* 0x0039b000010c7983 */ /* 0x000ef60000300a00 */
[----:B------:R-:W-:Y:S06]  /*68ff0*/  @!UPT UIADD3 URZ, URZ, URZ, URZ ;  /* 0x0000003f3f3ff290 */ /* 0x000fec000fffe03f */
[----:B------:R0:W-:Y:S04]  /*69000*/  STL.64 [R1+0x9f0], R4 ;  /* 0x0009f00401007387 */ /* 0x0001e80000100a00 */
[----:B------:R3:W-:Y:S04]  /*69010*/  STL.64 [R1+0x9f8], R6 ;  /* 0x0009f80601007387 */ /* 0x0007e80000100a00 */
[----:B0-----:R-:W3:Y:S02]  /*69020*/  LDL.LU.64 R4, [R1+0x39a8] ;  /* 0x0039a80001047983 */ /* 0x001ee40000300a00 */
[C---:B---3--:R-:W-:Y:S02]  /*69030*/  HMMA.16816.F32 R4, R20.reuse, R4, R12 ;  /* 0x000000041404723c */ /* 0x048fe4000000180c */
[----:B------:R-:W2:Y:S04]  /*69040*/  LDL.LU.64 R14, [R1+0x39a0] ;  /* 0x0039a000010e7983 */ /* 0x000ea80000300a00 */
[----:B------:R-:W2:Y:S11]  /*69050*/  LDL.LU.64 R12, [R1+0x3998] ;  /* 0x00399800010c7983 */ /* 0x000eb60000300a00 */
[----:B------:R-:W-:Y:S06]  /*69060*/  @!UPT UIADD3 URZ, URZ, URZ, URZ ;  /* 0x0000003f3f3ff290 */ /* 0x000fec000fffe03f */
[----:B------:R0:W-:Y:S04]  /*69070*/  STL.64 [R1+0x9e0], R4 ;  /* 0x0009e00401007387 */ /* 0x0001e80000100a00 */
[----:B------:R-:W-:Y:S04]  /*69080*/  STL.64 [R1+0x9e8], R6 ;  /* 0x0009e80601007387 */ /* 0x000fe80000100a00 */
[----:B0-----:R-:W4:Y:S02]  /*69090*/  LDL.LU.64 R4, [R1+0x3990] ;  /* 0x0039900001047983 */ /* 0x001f240000300a00 */
[----:B----4-:R-:W-:Y:S11]  /*690a0*/  HMMA.16816.F32 R8, R20, R4, R8 ;  /* 0x000000041408723c */ /* 0x010ff60000001808 */
[----:B------:R-:W-:Y:S11]  /*690b0*/  @!UPT UIADD3 URZ, URZ, URZ, URZ ;  /* 0x0000003f3f3ff290 */ /* 0x000ff6000fffe03f */
[----:B------:R-:W-:Y:S01]  /*690c0*/  @!UPT UIADD3 URZ, URZ, URZ, URZ ;  /* 0x0000003f3f3ff290 */ /* 0x000fe2000fffe03f */
[----:B------:R-:W-:Y:S04]  /*690d0*/  STL.64 [R1+0x930], R8 ;  /* 0x0009300801007387 */ /* 0x000fe80000100a00 */
[----:B------:R-:W-:Y:S04]  /*690e0*/  STL [R1+0x938], R10 ;  /* 0x0009380a01007387 */ /* 0x000fe80000100800 */
[----:B------:R0:W-:Y:S04]  /*690f0*/  STL.64 [R1+0x3958], R4 ;  /* 0x0039580401007387 */ /* 0x0001e80000100a00 */
[----:B0-----:R-:W3:Y:S04]  /*69100*/  LDL.LU R4, [R1+0x6a0] ;  /* 0x0006a00001047983 */ /* 0x001ee80000300800 */
[----:B------:R-:W3:Y:S04]  /*69110*/  LDL.LU R5, [R1+0x6a4] ;  /* 0x0006a40001057983 */ /* 0x000ee80000300800 */
[----:B------:R-:W4:Y:S04]  /*69120*/  LDL.LU R6, [R1+0x6a8] ;  /* 0x0006a80001067983 */ /* 0x000f280000300800 */
[----:B------:R-:W4:Y:S01]  /*69130*/  LDL.LU R7, [R1+0x6ac] ;  /* 0x0006ac0001077983 */ /* 0x000f220000300800 */
[----:B------:R-:W-:Y:S01]  /*69140*/  IMAD.MOV.U32 R3, RZ, RZ, R11 ;  /* 0x000000ffff037224 */ /* 0x000fe200078e000b */
[----:B--2---:R-:W-:Y:S02]  /*69150*/  HMMA.16816.F32 R16, R12, R24, R16 ;  /* 0x000000180c10723c */ /* 0x004fe40000001810 */
[----:B----4-:R-:W-:Y:S04]  /*69160*/  STL.64 [R1+0x3970], R6 ;  /* 0x0039700601007387 */ /* 0x010fe80000100a00 */
[----:B---3--:R0:W-:Y:S04]  /*69170*/  STL.64 [R1+0x3968], R4 ;  /* 0x0039680401007387 */ /* 0x0081e80000100a00 */
[----:B0-----:R-:W2:Y:S04]  /*69180*/  LDL.LU R4, [R1+0x6b0] ;  /* 0x0006b00001047983 */ /* 0x001ea80000300800 */
[----:B------:R-:W2:Y:S04]  /*69190*/  LDL.LU R5, [R1+0x6b4] ;  /* 0x0006b40001057983 */ /* 0x000ea80000300800 */
[----:B------:R-:W2:Y:S04]  /*691a0*/  LDL.LU R6, [R1+0x6b8] ;  /* 0x0006b80001067983 */ /* 0x000ea80000300800 */
[----:B------:R-:W2:Y:S04]  /*691b0*/  LDL.LU R7, [R1+0x6bc] ;  /* 0x0006bc0001077983 */ /* 0x000ea80000300800 */
[----:B------:R-:W3:Y:S04]  /*691c0*/  LDL.LU R8, [R1+0x680] ;  /* 0x0006800001087983 */ /* 0x000ee80000300800 */
[----:B------:R-:W3:Y:S04]  /*691d0*/  LDL.LU R9, [R1+0x684] ;  /* 0x0006840001097983 */ /* 0x000ee80000300800 */
[----:B------:R-:W4:Y:S04]  /*691e0*/  LDL.LU R10, [R1+0x688] ;  /* 0x00068800010a7983 */ /* 0x000f280000300800 */
[----:B------:R-:W4:Y:S01]  /*691f0*/  LDL.LU R11, [R1+0x68c] ;  /* 0x00068c00010b7983 */ /* 0x000f220000300800 */
[----:B------:R-:W-:-:S03]  /*69200*/  MOV R28, R25 ;  /* 0x00000019001c7202 */ /* 0x000fc60000000f00 */
[----:B----4-:R-:W-:Y:S04]  /*69210*/  STL.64 [R1+0x3948], R10 ;  /* 0x0039480a01007387 */ /* 0x010fe80000100a00 */
[----:B---3--:R0:W-:Y:S04]  /*69220*/  STL.64 [R1+0x3940], R8 ;  /* 0x0039400801007387 */ /* 0x0081e80000100a00 */
[----:B0-----:R-:W3:Y:S04]  /*69230*/  LDL.LU R8, [R1+0x690] ;  /* 0x0006900001087983 */ /* 0x001ee80000300800 */
[----:B------:R-:W3:Y:S04]  /*69240*/  LDL.LU R9, [R1+0x694] ;  /* 0x0006940001097983 */ /* 0x000ee80000300800 */
[----:B------:R-:W3:Y:S04]  /*69250*/  LDL.LU R10, [R1+0x698] ;  /* 0x00069800010a7983 */ /* 0x000ee80000300800 */
[----:B------:R-:W3:Y:S04]  /*69260*/  LDL.LU R11, [R1+0x69c] ;  /* 0x00069c00010b7983 */ /* 0x000ee80000300800 */
[----:B------:R-:W4:Y:S04]  /*69270*/  LDL.64 R20, [R1+0x30] ;  /* 0x0000300001147983 */ /* 0x000f280000100a00 */
[----:B------:R-:W-:Y:S04]  /*69280*/  STL [R1+0x3290], R3 ;  /* 0x0032900301007387 */ /* 0x000fe80000100800 */
[----:B------:R-:W-:Y:S04]  /*69290*/  STL.64 [R1+0x920], R16 ;  /* 0x0009201001007387 */ /* 0x000fe80000100a00 */
[----:B------:R0:W-:Y:S04]  /*692a0*/  STL.64 [R1+0x928], R18 ;  /* 0x0009281201007387 */ /* 0x0001e80000100a00 */
[----:B0-----:R-:W2:Y:S04]  /*692b0*/  LDL.LU R18, [R1+0x3988] ;  /* 0x0039880001127983 */ /* 0x001ea80000300800 */
[----:B------:R-:W3:Y:S01]  /*692c0*/  LDL.LU.64 R16, [R1+0x3980] ;  /* 0x0039800001107983 */ /* 0x000ee20000300a00 */
[----:B------:R-:W-:-:S03]  /*692d0*/  MOV R19, R24 ;  /* 0x0000001800137202 */ /* 0x000fc60000000f00 */
[----:B------:R-:W4:Y:S04]  /*692e0*/  LDL.LU.64 R24, [R1+0x3978] ;  /* 0x0039780001187983 */ /* 0x000f280000300a00 */
[----:B--2---:R-:W-:Y:S04]  /*692f0*/  STL.64 [R1+0x3920], R18 ;  /* 0x0039201201007387 */ /* 0x004fe80000100a00 */
[----:B---3--:R0:W-:Y:S04]  /*69300*/  STL.64 [R1+0x3918], R16 ;  /* 0x0039181001007387 */ /* 0x0081e80000100a00 */
[----:B0-----:R-:W2:Y:S01]  /*69310*/  LDL.64 R16, [R1+0x10] ;  /* 0x0000100001107983 */ /* 0x001ea20000100a00 */
[C---:B----4-:R-:W-:Y:S01]  /*69320*/  HMMA.16816.F32 R4, R12.reuse, R24, R4 ;  /* 0x000000180c04723c */ /* 0x050fe20000001804 */
[----:B------:R-:W-:Y:S01]  /*69330*/  IMAD.MOV.U32 R2, RZ, RZ, R24 ;  /* 0x000000ffff027224 */ /* 0x000fe200078e0018 */
[----:B------:R-:W-:Y:S01]  /*69340*/  MOV R0, R25 ;  /* 0x0000001900007202 */ /* 0x000fe20000000f00 */
[----:B--2---:R0:W-:Y:S04]  /*69350*/  STL.64 [R1+0x3928], R16 ;  /* 0x0039281001007387 */ /* 0x0041e80000100a00 */
[----:B0-----:R-:W2:Y:S11]  /*69360*/  LDL.64 R16, [R1+0x20] ;  /* 0x0000200001107983 */ /* 0x001eb60000100a00 */
[----:B------:R-:W-:Y:S05]  /*69370*/  @!UPT UIADD3 URZ, URZ, URZ, URZ ;  /* 0x0000003f3f3ff290 */ /* 0x000fea000fffe03f */
[----:B------:R-:W-:Y:S04]  /*69380*/  STL.64 [R1+0x910], R4 ;  /* 0x0009100401007387 */ /* 0x000fe80000100a00 */
[----:B------:R0:W-:Y:S04]  /*69390*/  STL.64 [R1+0x918], R6 ;  /* 0x0009180601007387 */ /* 0x0001e80000100a00 */
[----:B0-----:R-:W3:Y:S04]  /*693a0*/  LDL.LU.64 R6, [R1+0x3970] ;  /* 0x0039700001067983 */ /* 0x001ee80000300a00 */
[----:B------:R-:W3:Y:S04]  /*693b0*/  LDL.LU.64 R4, [R1+0x3968] ;  /* 0x0039680001047983 */ /* 0x000ee80000300a00 */
[----:B------:R-:W3:Y:S02]  /*693c0*/  LDL.LU.64 R24, [R1+0x3960] ;  /* 0x0039600001187983 */ /* 0x000ee40000300a00 */
[C---:B---3--:R-:W-:Y:S02]  /*693d0*/  HMMA.16816.F32 R24, R12.reuse, R24, R4 ;  /* 0x000000180c18723c */ /* 0x048fe40000001804 */
[----:B------:R-:W3:Y:S11]  /*693e0*/  LDL.LU.64 R4, [R1+0x3958] ;  /* 0x0039580001047983 */ /* 0x000ef60000300a00 */
[----:B------:R-:W-:Y:S10]  /*693f0*/  @!UPT UIADD3 URZ, URZ, URZ, URZ ;  /* 0x0000003f3f3ff290 */ /* 0x000ff4000fffe03f */
[----:B------:R0:W-:Y:S04]  /*69400*/  STL.64 [R1+0x900], R24 ;  /* 0x0009001801007387 */ /* 0x0001e80000100a00 */
[----:B------:R-:W-:Y:S04]  /*69410*/  STL.64 [R1+0x908], R26 ;  /* 0x0009081a01007387 */ /* 0x000fe80000100a00 */
[----:B0-----:R-:W4:Y:S02]  /*69420*/  LDL.LU.64 R24, [R1+0x3950] ;  /* 0x0039500001187983 */ /* 0x001f240000300a00 */
[C---:B----4-:R-:W-:Y:S11]  /*69430*/  HMMA.16816.F32 R8, R12.reuse, R24, R8 ;  /* 0x000000180c08723c */ /* 0x050ff60000001808 */
[----:B------:R-:W-:Y:S11]  /*69440*/  @!UPT UIADD3 URZ, URZ, URZ, URZ ;  /* 0x0000003f3f3ff290 */ /* 0x000ff6000fffe03f */
[----:B------:R-:W-:Y:S01]  /*69450*/  @!UPT UIADD3 URZ, URZ, URZ, URZ ;  /* 0x0000003f3f3ff290 */ /* 0x000fe2000fffe03f */
[----:B------:R0:W-:Y:S01]  /*69460*/  STL [R1+0x8f0], R8 ;  /* 0x0008f00801007387 */ /* 0x0001e20000100800 */
[----:B------:R-:W-:Y:S01]  /*69470*/  IMAD.MOV.U32 R6, RZ, RZ, R10 ;  /* 0x000000ffff067224 */ /* 0x000fe200078e000a */
[----:B------:R-:W-:Y:S02]  /*69480*/  MOV R7, R11 ;  /* 0x0000000b00077202 */ /* 0x000fe40000000f00 */
[----:B------:R-:W-:Y:S01]  /*69490*/  MOV R3, R9 ;  /* 0x0000000900037202 */ /* 0x000fe20000000f00 */
[----:B------:R-:W4:Y:S04]  /*694a0*/  LDL.LU.64 R10, [R1+0x3948] ;  /* 0x00394800010a7983 */ /* 0x000f280000300a00 */
[----:B0-----:R-:W4:Y:S04]  /*694b0*/  LDL.LU.64 R8, [R1+0x3940] ;  /* 0x0039400001087983 */ /* 0x001f280000300a00 */
        /* <DEDUP_REMOVED lines=11> */
[----:B----4-:R-:W-:Y:S03]  /*69570*/  HMMA.16816.F32 R8, R12, R20, R8 ;  /* 0x000000140c08723c */ /* 0x010fe60000001808 */
[----:B------:R-:W-:Y:S04]  /*69580*/  STL [R1+0x32e0], R7 ;  /* 0x0032e00701007387 */ /* 0x000fe80000100800 */
[----:B------:R-:W-:Y:S04]  /*69590*/  STL [R1+0x32ac], R6 ;  /* 0x0032ac0601007387 */ /* 0x000fe80000100800 */
[----:B------:R-:W-:Y:S11]  /*695a0*/  STL [R1+0x32a8], R3 ;  /* 0x0032a80301007387 */ /* 0x000ff60000100800 */
[----:B------:R-:W-:Y:S01]  /*695b0*/  @!UPT UIADD3 URZ, URZ, URZ, URZ ;  /* 0x0000003f3f3ff290 */ /* 0x000fe2000fffe03f */
[----:B------:R0:W-:Y:S02]  /*695c0*/  STL.64 [R1+0x8e0], R8 ;  /* 0x0008e00801007387 */ /* 0x0001e40000100a00 */
[----:B0-----:R-:W-:Y:S01]  /*695d0*/  MOV R9, R20 ;  /* 0x0000001400097202 */ /* 0x001fe20000000f00 */
[----:B------:R-:W-:Y:S02]  /*695e0*/  IMAD.MOV.U32 R8, RZ, RZ, R21 ;  /* 0x000000ffff087224 */ /* 0x000fe400078e0015 */
[----:B------:R-:W0:Y:S04]  /*695f0*/  LDSM.16.M88.4 R20, [R29+0x52000] ;  /* 0x052000001d14783b */ /* 0x000e280000000200 */
[----:B------:R-:W-:Y:S01]  /*69600*/  STL.64 [R1+0x8e8], R10 ;  /* 0x0008e80a01007387 */ /* 0x000fe20000100a00 */
[----:B------:R-:W-:-:S02]  /*69610*/  MOV R6, R16 ;  /* 0x0000001000067202 */ /* 0x000fc40000000f00 */
[----:B------:R-:W-:Y:S01]  /*69620*/  MOV R3, R17 ;  /* 0x0000001100037202 */ /* 0x000fe20000000f00 */
[----:B0-----:R-:W-:Y:S04]  /*69630*/  STL.64 [R1+0x3818], R22 ;  /* 0x0038181601007387 */ /* 0x001fe80000100a00 */
[----:B------:R0:W-:Y:S04]  /*69640*/  STL.64 [R1+0x3810], R20 ;  /* 0x0038101401007387 */ /* 0x0001e80000100a00 */
[----:B0-----:R-:W3:Y:S04]  /*69650*/  LDL.LU R20, [R1+0x6d0] ;  /* 0x0006d00001147983 */ /* 0x001ee80000300800 */
[----:B------:R-:W3:Y:S04]  /*69660*/  LDL.LU R21, [R1+0x6d4] ;  /* 0x0006d40001157983 */ /* 0x000ee80000300800 */
[----:B------:R-:W3:Y:S04]  /*69670*/  LDL.LU R22, [R1+0x6d8] ;  /* 0x0006d80001167983 */ /* 0x000ee80000300800 */
[----:B------:R-:W3:Y:S01]  /*69680*/  LDL.LU R23, [R1+0x6dc] ;  /* 0x0006dc0001177983 */ /* 0x000ee20000300800 */
[C---:B--2---:R-:W-:Y:S11]  /*69690*/  HMMA.16816.F32 R24, R12.reuse, R16, R24 ;  /* 0x000000100c18723c */ /* 0x044ff60000001818 */
[----:B------:R-:W-:Y:S11]  /*696a0*/  @!UPT UIADD3 URZ, URZ, URZ, URZ ;  /* 0x0000003f3f3ff290 */ /* 0x000ff6000fffe03f */
[----:B------:R-:W-:Y:S01]  /*696b0*/  @!UPT UIADD3 URZ, URZ, URZ, URZ ;  /* 0x0000003f3f3ff290 */ /* 0x000fe2000fffe03f */
[----:B------:R-:W-:Y:S04]  /*696c0*/  STL.64 [R1+0x8d0], R24 ;  /* 0x0008d01801007387 */ /* 0x000fe80000100a00 */
[----:B------:R0:W-:Y:S04]  /*696d0*/  STL.64 [R1+0x8d8], R26 ;  /* 0x0008d81a01007387 */ /* 0x0001e80000100a00 */
[----:B0-----:R-:W2:Y:S04]  /*696e0*/  LDL.LU.64 R26, [R1+0x3938] ;  /* 0x00393800011a7983 */ /* 0x001ea80000300a00 */
[----:B------:R-:W2:Y:S04]  /*696f0*/  LDL.LU.64 R24, [R1+0x3930] ;  /* 0x0039300001187983 */ /* 0x000ea80000300a00 */
[----:B------:R-:W2:Y:S01]  /*69700*/  LDL.LU.64 R16, [R1+0x3928] ;  /* 0x0039280001107983 */ /* 0x000ea20000300a00 */
[C---:B---3--:R-:W-:Y:S08]  /*69710*/  HMMA.16816.F32 R20, R12.reuse, R4, R20 ;  /* 0x000000040c14723c */ /* 0x048ff00000001814 */
[----:B--2---:R-:W-:Y:S01]  /*69720*/  HMMA.16816.F32 R24, R12, R16, R24 ;  /* 0x000000100c18723c */ /* 0x004fe20000001818 */
[----:B------:R-:W-:-:S06]  /*69730*/  MOV R7, R17 ;  /* 0x0000001100077202 */ /* 0x000fcc0000000f00 */
[----:B------:R-:W-:Y:S01]  /*69740*/  MOV R12, R9 ;  /* 0x00000009000c7202 */ /* 0x000fe20000000f00 */
[----:B------:R-:W-:Y:S11]  /*69750*/  IMAD.MOV.U32 R13, RZ, RZ, R8 ;  /* 0x000000ffff0d7224 */ /* 0x000ff600078e0008 */
[----:B------:R-:W-:Y:S04]  /*69760*/  @!UPT UIADD3 URZ, URZ, URZ, URZ ;  /* 0x0000003f3f3ff290 */ /* 0x000fe8000fffe03f */
[----:B------:R0:W-:Y:S04]  /*69770*/  STL.64 [R1+0x8c0], R24 ;  /* 0x0008c01801007387 */ /* 0x0001e80000100a00 */
[----:B------:R-:W-:Y:S04]  /*69780*/  STL.64 [R1+0x8c8], R26 ;  /* 0x0008c81a01007387 */ /* 0x000fe80000100a00 */
[----:B------:R-:W2:Y:S01]  /*69790*/  LDL.LU.64 R18, [R1+0x3920] ;  /* 0x0039200001127983 */ /* 0x000ea20000300a00 */
[----:B0-----:R-:W-:-:S03]  /*697a0*/  IMAD.MOV.U32 R24, RZ, RZ, R16 ;  /* 0x000000ffff187224 */ /* 0x001fc600078e0010 */
[----:B------:R-:W3:Y:S04]  /*697b0*/  LDL.LU.64 R16, [R1+0x3918] ;  /* 0x0039180001107983 */ /* 0x000ee80000300a00 */
[----:B------:R-:W-:Y:S04]  /*697c0*/  STL.64 [R1+0x3890], R4 ;  /* 0x0038900401007387 */ /* 0x000fe80000100a00 */
[----:B------:R0:W-:Y:S04]  /*697d0*/  STL.64 [R1+0x810], R20 ;  /* 0x0008101401007387 */ /* 0x0001e80000100a00 */
[----:B------:R1:W-:Y:S04]  /*697e0*/  STL.64 [R1+0x818], R22 ;  /* 0x0008181601007387 */ /* 0x0003e80000100a00 */
[----:B------:R-:W-:Y:S04]  /*697f0*/  STL.64 [R1+0x38c8], R12 ;  /* 0x0038c80c01007387 */ /* 0x000fe80000100a00 */
[----:B0-----:R-:W4:Y:S04]  /*69800*/  LDL.LU R20, [R1+0x5a0] ;  /* 0x0005a00001147983 */ /* 0x001f280000300800 */
[----:B------:R-:W4:Y:S04]  /*69810*/  LDL.LU R21, [R1+0x5a4] ;  /* 0x0005a40001157983 */ /* 0x000f280000300800 */
[----:B-1----:R-:W2:Y:S04]  /*69820*/  LDL.LU R22, [R1+0x5a8] ;  /* 0x0005a80001167983 */ /* 0x002ea80000300800 */
[----:B------:R-:W2:Y:S04]  /*69830*/  LDL.LU R23, [R1+0x5ac] ;  /* 0x0005ac0001177983 */ /* 0x000ea80000300800 */
[----:B------:R-:W2:Y:S04]  /*69840*/  LDL.LU R8, [R1+0x600] ;  /* 0x0006000001087983 */ /* 0x000ea80000300800 */
[----:B------:R-:W2:Y:S04]  /*69850*/  LDL.LU R9, [R1+0x604] ;  /* 0x0006040001097983 */ /* 0x000ea80000300800 */
[----:B------:R-:W2:Y:S04]  /*69860*/  LDL.LU R10, [R1+0x608] ;  /* 0x00060800010a7983 */ /* 0x000ea80000300800 */
[----:B------:R-:W2:Y:S01]  /*69870*/  LDL.LU R11, [R1+0x60c] ;  /* 0x00060c00010b7983 */ /* 0x000ea20000300800 */
[----:B------:R-:W-:-:S02]  /*69880*/  MOV R4, R24 ;  /* 0x0000001800047202 */ /* 0x000fc40000000f00 */
[----:B------:R-:W-:Y:S01]  /*69890*/  MOV R5, R7 ;  /* 0x0000000700057202 */ /* 0x000fe20000000f00 */
[----:B--2---:R-:W-:Y:S04]  /*698a0*/  STL.64 [R1+0x38a0], R10 ;  /* 0x0038a00a01007387 */ /* 0x004fe80000100a00 */
[----:B------:R0:W-:Y:S04]  /*698b0*/  STL.64 [R1+0x3898], R8 ;  /* 0x0038980801007387 */ /* 0x0001e80000100a00 */
[----:B------:R-:W-:Y:S04]  /*698c0*/  STL.64 [R1+0x38a8], R4 ;  /* 0x0038a80401007387 */ /* 0x000fe80000100a00 */
[----:B0-----:R-:W2:Y:S04]  /*698d0*/  LDL.LU R8, [R1+0x610] ;  /* 0x0006100001087983 */ /* 0x001ea80000300800 */
[----:B------:R-:W2:Y:S04]  /*698e0*/  LDL.LU R9, [R1+0x614] ;  /* 0x0006140001097983 */ /* 0x000ea80000300800 */
[----:B------:R-:W2:Y:S04]  /*698f0*/  LDL.LU R10, [R1+0x618] ;  /* 0x00061800010a7983 */ /* 0x000ea80000300800 */
[----:B------:R-:W2:Y:S04]  /*69900*/  LDL.LU R11, [R1+0x61c] ;  /* 0x00061c00010b7983 */ /* 0x000ea80000300800 */
[----:B------:R-:W2:Y:S04]  /*69910*/  LDL.64 R24, [R1+0x50] ;  /* 0x0000500001187983 */ /* 0x000ea80000100a00 */
[----:B--2---:R0:W-:Y:S04]  /*69920*/  STL.64 [R1+0x38e8], R24 ;  /* 0x0038e81801007387 */ /* 0x0041e80000100a00 */
[----:B------:R-:W2:Y:S04]  /*69930*/  LDL.LU R12, [R1+0x640] ;  /* 0x00064000010c7983 */ /* 0x000ea80000300800 */
[----:B------:R-:W2:Y:S04]  /*69940*/  LDL.LU R13, [R1+0x644] ;  /* 0x00064400010d7983 */ /* 0x000ea80000300800 */
[----:B------:R-:W2:Y:S04]  /*69950*/  LDL.LU R14, [R1+0x648] ;  /* 0x00064800010e7983 */ /* 0x000ea80000300800 */
[----:B------:R-:W2:Y:S04]  /*69960*/  LDL.LU R15, [R1+0x64c] ;  /* 0x00064c00010f7983 */ /* 0x000ea80000300800 */
[----:B0-----:R-:W2:Y:S04]  /*69970*/  LDL.LU R24, [R1+0x660] ;  /* 0x0006600001187983 */ /* 0x001ea80000300800 */
[----:B------:R-:W2:Y:S04]  /*69980*/  LDL.LU R25, [R1+0x664] ;  /* 0x0006640001197983 */ /* 0x000ea80000300800 */
[----:B------:R-:W2:Y:S04]  /*69990*/  LDL.LU R26, [R1+0x668] ;  /* 0x00066800011a7983 */ /* 0x000ea80000300800 */
[----:B------:R-:W2:Y:S04]  /*699a0*/  LDL.LU R27, [R1+0x66c] ;  /* 0x00066c00011b7983 */ /* 0x000ea80000300800 */
[----:B--2---:R-:W-:Y:S04]  /*699b0*/  STL.64 [R1+0x38f8], R26 ;  /* 0x0038f81a01007387 */ /* 0x004fe80000100a00 */
[----:B------:R0:W-:Y:S02]  /*699c0*/  STL.64 [R1+0x38f0], R24 ;  /* 0x0038f01801007387 */ /* 0x0001e40000100a00 */
[----:B0-----:R-:W-:-:S02]  /*699d0*/  IMAD.MOV.U32 R24, RZ, RZ, R19 ;  /* 0x000000ffff187224 */ /* 0x001fc400078e0013 */
[----:B------:R-:W3:Y:S04]  /*699e0*/  LDL.LU R19, [R1+0x3910] ;  /* 0x0039100001137983 */ /* 0x000ee80000300800 */
[----:B------:R-:W-:Y:S04]  /*699f0*/  STL.64 [R1+0x38e0], R14 ;  /* 0x0038e00e01007387 */ /* 0x000fe80000100a00 */
        /* <DEDUP_REMOVED lines=9> */
[----:B0-----:R-:W3:Y:S04]  /*69a90*/  LDL.LU R12, [R1+0x670] ;  /* 0x00067000010c7983 */ /* 0x001ee80000300800 */
[----:B------:R-:W3:Y:S04]  /*69aa0*/  LDL.LU R13, [R1+0x674] ;  /* 0x00067400010d7983 */ /* 0x000ee80000300800 */
[----:B------:R-:W3:Y:S04]  /*69ab0*/  LDL.LU R14, [R1+0x678] ;  /* 0x00067800010e7983 */ /* 0x000ee80000300800 */
[----:B------:R-:W3:Y:S04]  /*69ac0*/  LDL.LU R15, [R1+0x67c] ;  /* 0x00067c00010f7983 */ /* 0x000ee80000300800 */
[----:B------:R-:W-:Y:S04]  /*69ad0*/  STL.64 [R1+0x38b8], R10 ;  /* 0x0038b80a01007387 */ /* 0x000fe80000100a00 */
[----:B------:R-:W-:Y:S04]  /*69ae0*/  STL.64 [R1+0x38b0], R8 ;  /* 0x0038b00801007387 */ /* 0x000fe80000100a00 */
[----:B------:R0:W-:Y:S04]  /*69af0*/  STL.64 [R1+0x38c0], R4 ;  /* 0x0038c00401007387 */ /* 0x0001e80000100a00 */
        /* <DEDUP_REMOVED lines=8> */
[----:B------:R-:W-:Y:S04]  /*69b80*/  STL.64 [R1+0x3848], R22 ;  /* 0x0038481601007387 */ /* 0x000fe80000100a00 */
[----:B----4-:R0:W-:Y:S04]  /*69b90*/  STL.64 [R1+0x3840], R20 ;  /* 0x0038401401007387 */ /* 0x0101e80000100a00 */
[----:B0-----:R-:W4:Y:S04]  /*69ba0*/  LDL.LU R20, [R1+0x560] ;  /* 0x0005600001147983 */ /* 0x001f280000300800 */
[----:B------:R-:W4:Y:S04]  /*69bb0*/  LDL.LU R21, [R1+0x564] ;  /* 0x0005640001157983 */ /* 0x000f280000300800 */
[----:B------:R-:W2:Y:S04]  /*69bc0*/  LDL.LU R22, [R1+0x568] ;  /* 0x0005680001167983 */ /* 0x000ea80000300800 */
[----:B------:R-:W2:Y:S01]  /*69bd0*/  LDL.LU R23, [R1+0x56c] ;  /* 0x00056c0001177983 */ /* 0x000ea20000300800 */
[----:B------:R-:W-:-:S07]  /*69be0*/  MOV R25, R28 ;  /* 0x0000001c00197202 */ /* 0x000fce0000000f00 */
[----:B---3--:R-:W-:Y:S01]  /*69bf0*/  HMMA.16816.F32 R24, R16, R24, R12 ;  /* 0x000000181018723c */ /* 0x008fe2000000180c */
[----:B--2---:R-:W-:Y:S04]  /*69c00*/  STL.64 [R1+0x3858], R22 ;  /* 0x0038581601007387 */ /* 0x004fe80000100a00 */
[----:B----4-:R-:W-:Y:S04]  /*69c10*/  STL.64 [R1+0x3850], R20 ;  /* 0x0038501401007387 */ /* 0x010fe80000100a00 */
[----:B------:R-:W2:Y:S04]  /*69c20*/  LDL.LU.64 R14, [R1+0x3908] ;  /* 0x00390800010e7983 */ /* 0x000ea80000300a00 */
[----:B------:R-:W2:Y:S10]  /*69c30*/  LDL.LU.64 R12, [R1+0x3900] ;  /* 0x00390000010c7983 */ /* 0x000eb40000300a00 */
[----:B------:R-:W-:Y:S04]  /*69c40*/  STL.64 [R1+0x800], R24 ;  /* 0x0008001801007387 */ /* 0x000fe80000100a00 */
[----:B------:R0:W-:Y:S04]  /*69c50*/  STL.64 [R1+0x808], R26 ;  /* 0x0008081a01007387 */ /* 0x0001e80000100a00 */
[----:B0-----:R-:W3:Y:S04]  /*69c60*/  LDL.LU.64 R26, [R1+0x38f8] ;  /* 0x0038f800011a7983 */ /* 0x001ee80000300a00 */
[----:B------:R-:W3:Y:S01]  /*69c70*/  LDL.LU.64 R24, [R1+0x38f0] ;  /* 0x0038f00001187983 */ /* 0x000ee20000300a00 */
[----:B------:R-:W-:-:S02]  /*69c80*/  MOV R20, R2 ;  /* 0x0000000200147202 */ /* 0x000fc40000000f00 */
[----:B------:R-:W-:-:S07]  /*69c90*/  MOV R21, R0 ;  /* 0x0000000000157202 */ /* 0x000fce0000000f00 */
[C---:B---3--:R-:W-:Y:S11]  /*69ca0*/  HMMA.16816.F32 R24, R16.reuse, R20, R24 ;  /* 0x000000141018723c */ /* 0x048ff60000001818 */
[----:B------:R-:W-:Y:S11]  /*69cb0*/  @!UPT UIADD3 URZ, URZ, URZ, URZ ;  /* 0x0000003f3f3ff290 */ /* 0x000ff6000fffe03f */
[----:B------:R-:W-:Y:S01]  /*69cc0*/  @!UPT UIADD3 URZ, URZ, URZ, URZ ;  /* 0x0000003f3f3ff290 */ /* 0x000fe2000fffe03f */
[----:B------:R0:W-:Y:S04]  /*69cd0*/  STL.64 [R1+0x7f0], R24 ;  /* 0x0007f01801007387 */ /* 0x0001e80000100a00 */
[----:B------:R-:W-:Y:S04]  /*69ce0*/  STL.64 [R1+0x7f8], R26 ;  /* 0x0007f81a01007387 */ /* 0x000fe80000100a00 */
[----:B0-----:R-:W2:Y:S04]  /*69cf0*/  LDL.LU.64 R24, [R1+0x38e8] ;  /* 0x0038e80001187983 */ /* 0x001ea80000300a00 */
[----:B------:R0:W-:Y:S04]  /*69d00*/  STL.64 [R1+0x3868], R20 ;  /* 0x0038681401007387 */ /* 0x0001e80000100a00 */
[----:B0-----:R-:W3:Y:S01]  /*69d10*/  LDL.64 R20, [R1+0x70] ;  /* 0x0000700001147983 */ /* 0x001ee20000100a00 */
[C---:B--2---:R-:W-:Y:S01]  /*69d20*/  HMMA.16816.F32 R12, R16.reuse, R24, R12 ;  /* 0x00000018100c723c */ /* 0x044fe2000000180c */
[----:B------:R-:W-:Y:S01]  /*69d30*/  IMAD.MOV.U32 R2, RZ, RZ, R24 ;  /* 0x000000ffff027224 */ /* 0x000fe200078e0018 */
[----:B------:R-:W-:Y:S11]  /*69d40*/  MOV R0, R25 ;  /* 0x0000001900007202 */ /* 0x000ff60000000f00 */
[----:B------:R-:W-:Y:S10]  /*69d50*/  @!UPT UIADD3 URZ, URZ, URZ, URZ ;  /* 0x0000003f3f3ff290 */ /* 0x000ff4000fffe03f */
[----:B------:R-:W-:Y:S04]  /*69d60*/  STL.64 [R1+0x7e0], R12 ;  /* 0x0007e00c01007387 */ /* 0x000fe80000100a00 */
[----:B------:R0:W-:Y:S04]  /*69d70*/  STL.64 [R1+0x7e8], R14 ;  /* 0x0007e80e01007387 */ /* 0x0001e80000100a00 */
[----:B0-----:R-:W2:Y:S04]  /*69d80*/  LDL.LU.64 R14, [R1+0x38e0] ;  /* 0x0038e000010e7983 */ /* 0x001ea80000300a00 */
[----:B------:R-:W2:Y:S04]  /*69d90*/  LDL.LU.64 R12, [R1+0x38d8] ;  /* 0x0038d800010c7983 */ /* 0x000ea80000300a00 */
[----:B------:R-:W2:Y:S02]  /*69da0*/  LDL.LU.64 R24, [R1+0x38d0] ;  /* 0x0038d00001187983 */ /* 0x000ea40000300a00 */
[C---:B--2---:R-:W-:Y:S11]  /*69db0*/  HMMA.16816.F32 R12, R16.reuse, R24, R12 ;  /* 0x00000018100c723c */ /* 0x044ff6000000180c */
[----:B------:R-:W-:Y:S11]  /*69dc0*/  @!UPT UIADD3 URZ, URZ, URZ, URZ ;  /* 0x0000003f3f3ff290 */ /* 0x000ff6000fffe03f */
[----:B------:R-:W-:Y:S01]  /*69dd0*/  @!UPT UIADD3 URZ, URZ, URZ, URZ ;  /* 0x0000003f3f3ff290 */ /* 0x000fe2000fffe03f */
[----:B------:R0:W-:Y:S04]  /*69de0*/  STL.64 [R1+0x7d0], R12 ;  /* 0x0007d00c01007387 */ /* 0x0001e80000100a00 */
[----:B------:R-:W-:Y:S04]  /*69df0*/  STL.64 [R1+0x7d8], R14 ;  /* 0x0007d80e01007387 */ /* 0x000fe80000100a00 */
[----:B0-----:R-:W2:Y:S04]  /*69e00*/  LDL.LU.64 R12, [R1+0x38c8] ;  /* 0x0038c800010c7983 */ /* 0x001ea80000300a00 */
[----:B------:R0:W-:Y:S04]  /*69e10*/  STL.64 [R1+0x3860], R24 ;  /* 0x0038601801007387 */ /* 0x0001e80000100a00 */
[----:B0-----:R-:W4:Y:S04]  /*69e20*/  LDL.LU R24, [R1+0x570] ;  /* 0x0005700001187983 */ /* 0x001f280000300800 */
[----:B------:R-:W4:Y:S04]  /*69e30*/  LDL.LU R25, [R1+0x574] ;  /* 0x0005740001197983 */ /* 0x000f280000300800 */
[----:B------:R-:W3:Y:S04]  /*69e40*/  LDL.LU R26, [R1+0x578] ;  /* 0x00057800011a7983 */ /* 0x000ee80000300800 */
[----:B------:R-:W3:Y:S01]  /*69e50*/  LDL.LU R27, [R1+0x57c] ;  /* 0x00057c00011b7983 */ /* 0x000ee20000300800 */
[C---:B--2---:R-:W-:Y:S03]  /*69e60*/  HMMA.16816.F32 R4, R16.reuse, R12, R4 ;  /* 0x0000000c1004723c */ /* 0x044fe60000001804 */
[----:B---3--:R-:W-:Y:S04]  /*69e70*/  STL.64 [R1+0x3878], R26 ;  /* 0x0038781a01007387 */ /* 0x008fe80000100a00 */
[----:B----4-:R0:W-:Y:S04]  /*69e80*/  STL.64 [R1+0x3870], R24 ;  /* 0x0038701801007387 */ /* 0x0101e80000100a00 */
[----:B0-----:R-:W2:Y:S04]  /*69e90*/  LDL.LU R24, [R1+0x580] ;  /* 0x0005800001187983 */ /* 0x001ea80000300800 */
[----:B------:R-:W2:Y:S04]  /*69ea0*/  LDL.LU R25, [R1+0x584] ;  /* 0x0005840001197983 */ /* 0x000ea80000300800 */
[----:B------:R-:W2:Y:S04]  /*69eb0*/  LDL.LU R26, [R1+0x588] ;  /* 0x00058800011a7983 */ /* 0x000ea80000300800 */
[----:B------:R-:W2:Y:S04]  /*69ec0*/  LDL.LU R27, [R1+0x58c] ;  /* 0x00058c00011b7983 */ /* 0x000ea80000300800 */
[----:B------:R0:W-:Y:S04]  /*69ed0*/  STL.64 [R1+0x8b0], R4 ;  /* 0x0008b00401007387 */ /* 0x0001e80000100a00 */
[----:B------:R1:W-:Y:S04]  /*69ee0*/  STL.64 [R1+0x8b8], R6 ;  /* 0x0008b80601007387 */ /* 0x0003e80000100a00 */
[----:B0-----:R-:W1:Y:S02]  /*69ef0*/  LDL.LU.64 R4, [R1+0x38c0] ;  /* 0x0038c00001047983 */ /* 0x001e640000300a00 */
[C---:B-1----:R-:W-:Y:S02]  /*69f00*/  HMMA.16816.F32 R4, R16.reuse, R4, R8 ;  /* 0x000000041004723c */ /* 0x042fe40000001808 */
[----:B------:R-:W3:Y:S04]  /*69f10*/  LDL.LU.64 R10, [R1+0x38b8] ;  /* 0x0038b800010a7983 */ /* 0x000ee80000300a00 */
[----:B------:R-:W3:Y:S11]  /*69f20*/  LDL.LU.64 R8, [R1+0x38b0] ;  /* 0x0038b00001087983 */ /* 0x000ef60000300a00 */
[----:B------:R-:W-:Y:S06]  /*69f30*/  @!UPT UIADD3 URZ, URZ, URZ, URZ ;  /* 0x0000003f3f3ff290 */ /* 0x000fec000fffe03f */
        /* <DEDUP_REMOVED lines=8> */
[----:B------:R-:W-:Y:S04]  /*69fc0*/  STL.64 [R1+0xb08], R6 ;  /* 0x000b080601007387 */ /* 0x000fe80000100a00 */
[----:B0-----:R-:W3:Y:S02]  /*69fd0*/  LDL.LU.64 R4, [R1+0x3890] ;  /* 0x0038900001047983 */ /* 0x001ee40000300a00 */
[----:B---3--:R-:W-:Y:S02]  /*69fe0*/  HMMA.16816.F32 R16, R16, R4, R8 ;  /* 0x000000041010723c */ /* 0x008fe40000001808 */
[----:B------:R-:W2:Y:S04]  /*69ff0*/  LDL.LU.64 R10, [R1+0x3888] ;  /* 0x00388800010a7983 */ /* 0x000ea80000300a00 */
[----:B------:R-:W2:Y:S11]  /*6a000*/  LDL.LU.64 R8, [R1+0x3880] ;  /* 0x0038800001087983 */ /* 0x000eb60000300a00 */
[----:B------:R-:W-:Y:S06]  /*6a010*/  @!UPT UIADD3 URZ, URZ, URZ, URZ ;  /* 0x0000003f3f3ff290 */ /* 0x000fec000fffe03f */
[----:B------:R0:W-:Y:S04]  /*6a020*/  STL.64 [R1+0xaf0], R16 ;  /* 0x000af01001007387 */ /* 0x0001e80000100a00 */
[----:B------:R1:W-:Y:S04]  /*6a030*/  STL.64 [R1+0xaf8], R18 ;  /* 0x000af81201007387 */ /* 0x0003e80000100a00 */
[----:B0-----:R-:W3:Y:S04]  /*6a040*/  LDL.LU R16, [R1+0x550] ;  /* 0x0005500001107983 */ /* 0x001ee80000300800 */
[----:B------:R-:W3:Y:S04]  /*6a050*/  LDL.LU R17, [R1+0x554] ;  /* 0x0005540001117983 */ /* 0x000ee80000300800 */
[----:B-1----:R-:W3:Y:S04]  /*6a060*/  LDL.LU R18, [R1+0x558] ;  /* 0x0005580001127983 */ /* 0x002ee80000300800 */
[----:B------:R-:W3:Y:S04]  /*6a070*/  LDL.LU R19, [R1+0x55c] ;  /* 0x00055c0001137983 */ /* 0x000ee80000300800 */
[----:B------:R0:W-:Y:S02]  /*6a080*/  STL.64 [R1+0x3820], R4 ;  /* 0x0038200401007387 */ /* 0x0001e40000100a00 */
[----:B0-----:R-:W-:Y:S01]  /*6a090*/  MOV R4, R2 ;  /* 0x0000000200047202 */ /* 0x001fe20000000f00 */
[----:B------:R-:W-:Y:S01]  /*6a0a0*/  IMAD.MOV.U32 R5, RZ, RZ, R0 ;  /* 0x000000ffff057224 */ /* 0x000fe200078e0000 */
[----:B------:R-:W-:-:S02]  /*6a0b0*/  MOV R2, R20 ;  /* 0x0000001400027202 */ /* 0x000fc40000000f00 */
[----:B------:R-:W-:Y:S01]  /*6a0c0*/  MOV R0, R21 ;  /* 0x0000001500007202 */ /* 0x000fe20000000f00 */
[C---:B--2---:R-:W-:Y:S11]  /*6a0d0*/  HMMA.16816.F32 R24, R8.reuse, R20, R24 ;  /* 0x000000140818723c */ /* 0x044ff60000001818 */
[----:B------:R-:W-:Y:S11]  /*6a0e0*/  @!UPT UIADD3 URZ, URZ, URZ, URZ ;  /* 0x0000003f3f3ff290 */ /* 0x000ff6000fffe03f */
[----:B------:R-:W-:Y:S01]  /*6a0f0*/  @!UPT UIADD3 URZ, URZ, URZ, URZ ;  /* 0x0000003f3f3ff290 */ /* 0x000fe2000fffe03f */
[----:B------:R-:W-:Y:S04]  /*6a100*/  STL.64 [R1+0xbe0], R24 ;  /* 0x000be01801007387 */ /* 0x000fe80000100a00 */
[----:B------:R0:W-:Y:S04]  /*6a110*/  STL.64 [R1+0xbe8], R26 ;  /* 0x000be81a01007387 */ /* 0x0001e80000100a00 */
[----:B0-----:R-:W2:Y:S04]  /*6a120*/  LDL.LU.64 R26, [R1+0x3878] ;  /* 0x00387800011a7983 */ /* 0x001ea80000300a00 */
[----:B------:R-:W2:Y:S04]  /*6a130*/  LDL.LU.64 R24, [R1+0x3870] ;  /* 0x0038700001187983 */ /* 0x000ea80000300a00 */
[----:B------:R-:W2:Y:S02]  /*6a140*/  LDL.LU.64 R20, [R1+0x3868] ;  /* 0x0038680001147983 */ /* 0x000ea40000300a00 */
[C---:B--2---:R-:W-:Y:S02]  /*6a150*/  HMMA.16816.F32 R20, R8.reuse, R20, R24 ;  /* 0x000000140814723c */ /* 0x044fe40000001818 */
[----:B------:R-:W3:Y:S11]  /*6a160*/  LDL.LU.64 R24, [R1+0x3860] ;  /* 0x0038600001187983 */ /* 0x000ef60000300a00 */
[----:B------:R-:W-:Y:S10]  /*6a170*/  @!UPT UIADD3 URZ, URZ, URZ, URZ ;  /* 0x0000003f3f3ff290 */ /* 0x000ff4000fffe03f */
[----:B------:R-:W-:Y:S04]  /*6a180*/  STL.64 [R1+0xbd0], R20 ;  /* 0x000bd01401007387 */ /* 0x000fe80000100a00 */
[----:B------:R0:W-:Y:S04]  /*6a190*/  STL.64 [R1+0xbd8], R22 ;  /* 0x000bd81601007387 */ /* 0x0001e80000100a00 */
[----:B0-----:R-:W2:Y:S04]  /*6a1a0*/  LDL.LU.64 R22, [R1+0x3858] ;  /* 0x0038580001167983 */ /* 0x001ea80000300a00 */
[----:B------:R-:W2:Y:S02]  /*6a1b0*/  LDL.LU.64 R20, [R1+0x3850] ;  /* 0x0038500001147983 */ /* 0x000ea40000300a00 */
[C---:B--2---:R-:W-:Y:S02]  /*6a1c0*/  HMMA.16816.F32 R4, R8.reuse, R4, R20 ;  /* 0x000000040804723c */ /* 0x044fe40000001814 */
[----:B------:R-:W2:Y:S04]  /*6a1d0*/  LDL.LU.64 R22, [R1+0x3848] ;  /* 0x0038480001167983 */ /* 0x000ea80000300a00 */
[----:B------:R-:W2:Y:S11]  /*6a1e0*/  LDL.LU.64 R20, [R1+0x3840] ;  /* 0x0038400001147983 */ /* 0x000eb60000300a00 */
[----:B------:R-:W-:Y:S06]  /*6a1f0*/  @!UPT UIADD3 URZ, URZ, URZ, URZ ;  /* 0x0000003f3f3ff290 */ /* 0x000fec000fffe03f */
[----:B------:R-:W-:Y:S04]  /*6a200*/  STL.64 [R1+0xbc0], R4 ;  /* 0x000bc00401007387 */ /* 0x000fe80000100a00 */
[----:B------:R3:W-:Y:S02]  /*6a210*/  STL.64 [R1+0xbc8], R6 ;  /* 0x000bc80601007387 */ /* 0x0007e40000100a00 */
[C---:B---3--:R-:W-:Y:S02]  /*6a220*/  HMMA.16816.F32 R4, R8.reuse, R24, R16 ;  /* 0x000000180804723c */ /* 0x048fe40000001810 */
[----:B------:R-:W0:Y:S04]  /*6a230*/  LDSM.16.M88.4 R24, [R29+0x52800] ;  /* 0x052800001d18783b */ /* 0x000e280000000200 */
[----:B------:R-:W1:Y:S04]  /*6a240*/  LDSM.16.M88.4 R16, [R29+0x53000] ;  /* 0x053000001d10783b */ /* 0x000e680000000200 */
[----:B0-----:R-:W-:Y:S11]  /*6a250*/  STL.64 [R1+0x37a0], R26 ;  /* 0x0037a01a01007387 */ /* 0x001ff60000100a00 */
[----:B------:R-:W-:Y:S02]  /*6a260*/  @!UPT UIADD3 URZ, URZ, URZ, URZ ;  /* 0x0000003f3f3ff290 */ /* 0x000fe4000fffe03f */
[----:B------:R-:W-:Y:S04]  /*6a270*/  STL.64 [R1+0xbb0], R4 ;  /* 0x000bb00401007387 */ /* 0x000fe80000100a00 */
[----:B------:R-:W-:Y:S04]  /*6a280*/  STL.64 [R1+0xbb8], R6 ;  /* 0x000bb80601007387 */ /* 0x000fe80000100a00 */
[----:B------:R0:W-:Y:S04]  /*6a290*/  STL.64 [R1+0x3798], R24 ;  /* 0x0037981801007387 */ /* 0x0001e80000100a00 */
[----:B0-----:R-:W3:Y:S04]  /*6a2a0*/  LDL.LU R24, [R1+0x590] ;  /* 0x0005900001187983 */ /* 0x001ee80000300800 */
[----:B------:R-:W3:Y:S04]  /*6a2b0*/  LDL.LU R25, [R1+0x594] ;  /* 0x0005940001197983 */ /* 0x000ee80000300800 */
[----:B------:R-:W4:Y:S04]  /*6a2c0*/  LDL.LU R26, [R1+0x598] ;  /* 0x00059800011a7983 */ /* 0x000f280000300800 */
[----:B------:R-:W4:Y:S04]  /*6a2d0*/  LDL.LU R27, [R1+0x59c] ;  /* 0x00059c00011b7983 */ /* 0x000f280000300800 */
[----:B----4-:R-:W-:Y:S04]  /*6a2e0*/  STL.64 [R1+0x37b8], R26 ;  /* 0x0037b81a01007387 */ /* 0x010fe80000100a00 */
[----:B---3--:R0:W-:Y:S04]  /*6a2f0*/  STL.64 [R1+0x37b0], R24 ;  /* 0x0037b01801007387 */ /* 0x0081e80000100a00 */
[----:B0-----:R-:W3:Y:S04]  /*6a300*/  LDL.64 R24, [R1+0x40] ;  /* 0x0000400001187983 */ /* 0x001ee80000100a00 */
[----:B---3--:R0:W-:Y:S04]  /*6a310*/  STL.64 [R1+0x37c8], R24 ;  /* 0x0037c81801007387 */ /* 0x0081e80000100a00 */
[----:B0-----:R-:W3:Y:S01]  /*6a320*/  LDL.64 R24, [R1+0x50] ;  /* 0x0000500001187983 */ /* 0x001ee20000100a00 */
[----:B--2---:R-:W-:Y:S03]  /*6a330*/  HMMA.16816.F32 R4, R8, R12, R20 ;  /* 0x0000000c0804723c */ /* 0x004fe60000001814 */
[----:B---3--:R0:W-:Y:S04]  /*6a340*/  STL.64 [R1+0x37e0], R24 ;  /* 0x0037e01801007387 */ /* 0x0081e80000100a00 */
[----:B0-----:R-:W2:Y:S04]  /*6a350*/  LDL.64 R24, [R1+0x60] ;  /* 0x0000600001187983 */ /* 0x001ea80000100a00 */
[----:B--2---:R0:W-:Y:S11]  /*6a360*/  STL.64 [R1+0x37f8], R24 ;  /* 0x0037f81801007387 */ /* 0x0041f60000100a00 */
[----:B------:R-:W-:Y:S01]  /*6a370*/  @!UPT UIADD3 URZ, URZ, URZ, URZ ;  /* 0x0000003f3f3ff290 */ /* 0x000fe2000fffe03f */
[----:B------:R-:W-:Y:S04]  /*6a380*/  STL.64 [R1+0xba0], R4 ;  /* 0x000ba00401007387 */ /* 0x000fe80000100a00 */
[----:B------:R-:W-:Y:S01]  /*6a390*/  STL.64 [R1+0xba8], R6 ;  /* 0x000ba80601007387 */ /* 0x000fe20000100a00 */
[----:B0-----:R-:W-:Y:S01]  /*6a3a0*/  IMAD.MOV.U32 R24, RZ, RZ, R2 ;  /* 0x000000ffff187224 */ /* 0x001fe200078e0002 */
[----:B------:R-:W-:-:S05]  /*6a3b0*/  MOV R25, R0 ;  /* 0x0000000000197202 */ /* 0x000fca0000000f00 */
[----:B------:R0:W-:Y:S04]  /*6a3c0*/  STL.64 [R1+0x3828], R24 ;  /* 0x0038281801007387 */ /* 0x0001e80000100a00 */
        /* <DEDUP_REMOVED lines=10> */
[----:B------:R-:W3:Y:S04]  /*6a470*/  LDL.64 R4, [R1+0x10] ;  /* 0x0000100001047983 */ /* 0x000ee80000100a00 */
[----:B------:R-:W4:Y:S04]  /*6a480*/  LDL.LU R20, [R1+0x5d0] ;  /* 0x0005d00001147983 */ /* 0x000f280000300800 */
[----:B------:R-:W4:Y:S04]  /*6a490*/  LDL.LU R21, [R1+0x5d4] ;  /* 0x0005d40001157983 */ /* 0x000f280000300800 */
[----:B------:R-:W4:Y:S04]  /*6a4a0*/  LDL.LU R22, [R1+0x5d8] ;  /* 0x0005d80001167983 */ /* 0x000f280000300800 */
[----:B------:R-:W4:Y:S04]  /*6a4b0*/  LDL.LU R23, [R1+0x5dc] ;  /* 0x0005dc0001177983 */ /* 0x000f280000300800 */
        /* <DEDUP_REMOVED lines=23> */
[----:B-1----:R-:W-:Y:S04]  /*6a630*/  STL.64 [R1+0x3710], R18 ;  /* 0x0037101201007387 */ /* 0x002fe80000100a00 */
[----:B------:R0:W-:Y:S04]  /*6a640*/  STL.64 [R1+0x3708], R16 ;  /* 0x0037081001007387 */ /* 0x0001e80000100a00 */
[----:B0-----:R-:W2:Y:S02]  /*6a650*/  LDL.64 R16, [R1+0x20] ;  /* 0x0000200001107983 */ /* 0x001ea40000100a00 */
[C---:B--2---:R-:W-:Y:S11]  /*6a660*/  HMMA.16816.F32 R24, R8.reuse, R16, R24 ;  /* 0x000000100818723c */ /* 0x044ff60000001818 */
[----:B------:R-:W-:Y:S11]  /*6a670*/  @!UPT UIADD3 URZ, URZ, URZ, URZ ;  /* 0x0000003f3f3ff290 */ /* 0x000ff6000fffe03f */
[----:B------:R-:W-:Y:S01]  /*6a680*/  @!UPT UIADD3 URZ, URZ, URZ, URZ ;  /* 0x0000003f3f3ff290 */ /* 0x000fe2000fffe03f */
[----:B------:R-:W-:Y:S04]  /*6a690*/  STL.64 [R1+0xb90], R24 ;  /* 0x000b901801007387 */ /* 0x000fe80000100a00 */
[----:B------:R0:W-:Y:S04]  /*6a6a0*/  STL.64 [R1+0xb98], R26 ;  /* 0x000b981a01007387 */ /* 0x0001e80000100a00 */
[----:B0-----:R-:W2:Y:S04]  /*6a6b0*/  LDL.LU.64 R26, [R1+0x3838] ;  /* 0x00383800011a7983 */ /* 0x001ea80000300a00 */
[----:B------:R-:W2:Y:S01]  /*6a6c0*/  LDL.LU.64 R24, [R1+0x3830] ;  /* 0x0038300001187983 */ /* 0x000ea20000300a00 */
[----:B---3--:R-:W-:Y:S01]  /*6a6d0*/  MOV R18, R4 ;  /* 0x0000000400127202 */ /* 0x008fe20000000f00 */
[----:B------:R-:W-:Y:S01]  /*6a6e0*/  IMAD.MOV.U32 R7, RZ, RZ, R5 ;  /* 0x000000ffff077224 */ /* 0x000fe200078e0005 */
[C---:B--2---:R-:W-:Y:S11]  /*6a6f0*/  HMMA.16816.F32 R24, R8.reuse, R4, R24 ;  /* 0x000000040818723c */ /* 0x044ff60000001818 */
[----:B------:R-:W-:Y:S11]  /*6a700*/  @!UPT UIADD3 URZ, URZ, URZ, URZ ;  /* 0x0000003f3f3ff290 */ /* 0x000ff6000fffe03f */
[----:B------:R-:W-:Y:S01]  /*6a710*/  @!UPT UIADD3 URZ, URZ, URZ, URZ ;  /* 0x0000003f3f3ff290 */ /* 0x000fe2000fffe03f */
[----:B------:R0:W-:Y:S04]  /*6a720*/  STL.64 [R1+0xb80], R24 ;  /* 0x000b801801007387 */ /* 0x0001e80000100a00 */
[----:B------:R-:W-:Y:S04]  /*6a730*/  STL.64 [R1+0xb88], R26 ;  /* 0x000b881a01007387 */ /* 0x000fe80000100a00 */
[----:B0-----:R-:W2:Y:S04]  /*6a740*/  LDL.LU.64 R24, [R1+0x3828] ;  /* 0x0038280001187983 */ /* 0x001ea80000300a00 */
[----:B------:R-:W4:Y:S02]  /*6a750*/  LDL.LU.64 R4, [R1+0x3820] ;  /* 0x0038200001047983 */ /* 0x000f240000300a00 */
[----:B----4-:R-:W-:Y:S02]  /*6a760*/  HMMA.16816.F32 R8, R8, R4, R20 ;  /* 0x000000040808723c */ /* 0x010fe40000001814 */
        /* <DEDUP_REMOVED lines=9> */
[----:B------:R-:W-:Y:S01]  /*6a800*/  STL.64 [R1+0x37a8], R4 ;  /* 0x0037a80401007387 */ /* 0x000fe20000100a00 */
[C---:B--2---:R-:W-:Y:S03]  /*6a810*/  HMMA.16816.F32 R24, R20.reuse, R24, R12 ;  /* 0x000000181418723c */ /* 0x044fe6000000180c */
[----:B------:R-:W2:Y:S04]  /*6a820*/  LDL.LU.64 R14, [R1+0x3808] ;  /* 0x00380800010e7983 */ /* 0x000ea80000300a00 */
[----:B------:R-:W2:Y:S11]  /*6a830*/  LDL.LU.64 R12, [R1+0x3800] ;  /* 0x00380000010c7983 */ /* 0x000eb60000300a00 */
[----:B------:R-:W-:Y:S05]  /*6a840*/  @!UPT UIADD3 URZ, URZ, URZ, URZ ;  /* 0x0000003f3f3ff290 */ /* 0x000fea000fffe03f */
[----:B------:R0:W-:Y:S04]  /*6a850*/  STL.64 [R1+0xad0], R24 ;  /* 0x000ad01801007387 */ /* 0x0001e80000100a00 */
[----:B------:R-:W-:Y:S04]  /*6a860*/  STL.64 [R1+0xad8], R26 ;  /* 0x000ad81a01007387 */ /* 0x000fe80000100a00 */
[----:B0-----:R-:W2:Y:S02]  /*6a870*/  LDL.LU.64 R24, [R1+0x37f8] ;  /* 0x0037f80001187983 */ /* 0x001ea40000300a00 */
[----:B--2---:R-:W-:Y:S01]  /*6a880*/  HMMA.16816.F32 R12, R20, R24, R12 ;  /* 0x00000018140c723c */ /* 0x004fe2000000180c */
[----:B------:R-:W-:-:S02]  /*6a890*/  MOV R2, R24 ;  /* 0x0000001800027202 */ /* 0x000fc40000000f00 */
[----:B------:R-:W-:Y:S11]  /*6a8a0*/  MOV R0, R25 ;  /* 0x0000001900007202 */ /* 0x000ff60000000f00 */
[----:B------:R-:W-:Y:S09]  /*6a8b0*/  @!UPT UIADD3 URZ, URZ, URZ, URZ ;  /* 0x0000003f3f3ff290 */ /* 0x000ff2000fffe03f */
[----:B------:R-:W-:Y:S04]  /*6a8c0*/  STL.64 [R1+0xac0], R12 ;  /* 0x000ac00c01007387 */ /* 0x000fe80000100a00 */
[----:B------:R0:W-:Y:S04]  /*6a8d0*/  STL.64 [R1+0xac8], R14 ;  /* 0x000ac80e01007387 */ /* 0x0001e80000100a00 */
[----:B0-----:R-:W2:Y:S04]  /*6a8e0*/  LDL.LU.64 R14, [R1+0x37f0] ;  /* 0x0037f000010e7983 */ /* 0x001ea80000300a00 */
[----:B------:R-:W2:Y:S04]  /*6a8f0*/  LDL.LU.64 R12, [R1+0x37e8] ;  /* 0x0037e800010c7983 */ /* 0x000ea80000300a00 */
[----:B------:R-:W2:Y:S02]  /*6a900*/  LDL.LU.64 R24, [R1+0x37e0] ;  /* 0x0037e00001187983 */ /* 0x000ea40000300a00 */
        /* <DEDUP_REMOVED lines=9> */
[----:B--2---:R-:W-:Y:S11]  /*6a9a0*/  HMMA.16816.F32 R12, R20, R24, R12 ;  /* 0x00000018140c723c */ /* 0x004ff6000000180c */
[----:B------:R-:W-:Y:S11]  /*6a9b0*/  @!UPT UIADD3 URZ, URZ, URZ, URZ ;  /* 0x0000003f3f3ff290 */ /* 0x000ff6000fffe03f */
[----:B------:R-:W-:Y:S01]  /*6a9c0*/  @!UPT UIADD3 URZ, URZ, URZ, URZ ;  /* 0x0000003f3f3ff290 */ /* 0x000fe2000fffe03f */
[----:B------:R0:W-:Y:S04]  /*6a9d0*/  STL.64 [R1+0xaa0], R12 ;  /* 0x000aa00c01007387 */ /* 0x0001e80000100a00 */
[----:B------:R-:W-:Y:S04]  /*6a9e0*/  STL.64 [R1+0xaa8], R14 ;  /* 0x000aa80e01007387 */ /* 0x000fe80000100a00 */
[----:B0-----:R-:W3:Y:S01]  /*6a9f0*/  LDL.LU.64 R12, [R1+0x37c0] ;  /* 0x0037c000010c7983 */ /* 0x001ee20000300a00 */
[----:B------:R-:W-:Y:S01]  /*6aa00*/  MOV R6, R24 ;  /* 0x0000001800067202 */ /* 0x000fe20000000f00 */
[----:B------:R-:W-:-:S02]  /*6aa10*/  IMAD.MOV.U32 R5, RZ, RZ, R25 ;  /* 0x000000ffff057224 */ /* 0x000fc400078e0019 */
[----:B------:R-:W2:Y:S04]  /*6aa20*/  LDL.LU.64 R26, [R1+0x37b8] ;  /* 0x0037b800011a7983 */ /* 0x000ea80000300a00 */
[----:B------:R-:W2:Y:S01]  /*6aa30*/  LDL.LU.64 R24, [R1+0x37b0] ;  /* 0x0037b00001187983 */ /* 0x000ea20000300a00 */
[C---:B---3--:R-:W-:Y:S03]  /*6aa40*/  HMMA.16816.F32 R8, R20.reuse, R12, R8 ;  /* 0x0000000c1408723c */ /* 0x048fe60000001808 */
[----:B------:R-:W0:Y:S04]  /*6aa50*/  LDSM.16.M88.4 R12, [R29+0x53800] ;  /* 0x053800001d0c783b */ /* 0x000e280000000200 */
[----:B0-----:R-:W-:Y:S11]  /*6aa60*/  STL.64 [R1+0x36a0], R14 ;  /* 0x0036a00e01007387 */ /* 0x001ff60000100a00 */
[----:B------:R-:W-:Y:S05]  /*6aa70*/  @!UPT UIADD3 URZ, URZ, URZ, URZ ;  /* 0x0000003f3f3ff290 */ /* 0x000fea000fffe03f */
[----:B------:R-:W-:Y:S04]  /*6aa80*/  STL.64 [R1+0xa90], R8 ;  /* 0x000a900801007387 */ /* 0x000fe80000100a00 */
[----:B------:R2:W-:Y:S02]  /*6aa90*/  STL.64 [R1+0xa98], R10 ;  /* 0x000a980a01007387 */ /* 0x0005e40000100a00 */
[----:B--2---:R-:W-:Y:S02]  /*6aaa0*/  HMMA.16816.F32 R8, R20, R16, R24 ;  /* 0x000000101408723c */ /* 0x004fe40000001818 */
[----:B------:R0:W-:Y:S04]  /*6aab0*/  STL.64 [R1+0x3698], R12 ;  /* 0x0036980c01007387 */ /* 0x0001e80000100a00 */
[----:B------:R1:W-:Y:S01]  /*6aac0*/  STL.64 [R1+0x3728], R16 ;  /* 0x0037281001007387 */ /* 0x0003e20000100a00 */
[----:B0-----:R-:W-:-:S03]  /*6aad0*/  MOV R12, R18 ;  /* 0x00000012000c7202 */ /* 0x001fc60000000f00 */
[----:B-1----:R-:W2:Y:S11]  /*6aae0*/  LDL.LU R16, [R1+0x4b0] ;  /* 0x0004b00001107983 */ /* 0x002eb60000300800 */
[----:B------:R-:W-:Y:S02]  /*6aaf0*/  @!UPT UIADD3 URZ, URZ, URZ, URZ ;  /* 0x0000003f3f3ff290 */ /* 0x000fe4000fffe03f */
[----:B------:R-:W-:Y:S04]  /*6ab00*/  STL.64 [R1+0xa80], R8 ;  /* 0x000a800801007387 */ /* 0x000fe80000100a00 */
[----:B------:R-:W-:Y:S04]  /*6ab10*/  STL.64 [R1+0xa88], R10 ;  /* 0x000a880a01007387 */ /* 0x000fe80000100a00 */
[----:B------:R-:W2:Y:S04]  /*6ab20*/  LDL.LU R17, [R1+0x4b4] ;  /* 0x0004b40001117983 */ /* 0x000ea80000300800 */
[----:B------:R-:W3:Y:S04]  /*6ab30*/  LDL.LU R18, [R1+0x4b8] ;  /* 0x0004b80001127983 */ /* 0x000ee80000300800 */
[----:B------:R-:W3:Y:S04]  /*6ab40*/  LDL.LU R19, [R1+0x4bc] ;  /* 0x0004bc0001137983 */ /* 0x000ee80000300800 */
[----:B------:R-:W0:Y:S04]  /*6ab50*/  LDSM.16.M88.4 R8, [R29+0x54000] ;  /* 0x054000001d08783b */ /* 0x000e280000000200 */
[----:B---3--:R-:W-:Y:S04]  /*6ab60*/  STL.64 [R1+0x3738], R18 ;  /* 0x0037381201007387 */ /* 0x008fe80000100a00 */
[----:B--2---:R1:W-:Y:S02]  /*6ab70*/  STL.64 [R1+0x3730], R16 ;  /* 0x0037301001007387 */ /* 0x0043e40000100a00 */
[----:B-1----:R-:W-:Y:S01]  /*6ab80*/  IMAD.MOV.U32 R16, RZ, RZ, R6 ;  /* 0x000000ffff107224 */ /* 0x002fe200078e0006 */
[----:B------:R-:W-:-:S05]  /*6ab90*/  MOV R17, R5 ;  /* 0x0000000500117202 */ /* 0x000fca0000000f00 */
[----:B------:R1:W-:Y:S02]  /*6aba0*/  STL.64 [R1+0x3750], R16 ;  /* 0x0037501001007387 */ /* 0x0003e40000100a00 */
[----:B-1----:R-:W-:Y:S01]  /*6abb0*/  MOV R16, R4 ;  /* 0x0000000400107202 */ /* 0x002fe20000000f00 */
[----:B------:R-:W-:-:S05]  /*6abc0*/  IMAD.MOV.U32 R17, RZ, RZ, R3 ;  /* 0x000000ffff117224 */ /* 0x000fca00078e0003 */
[----:B------:R1:W-:Y:S02]  /*6abd0*/  STL.64 [R1+0x3768], R16 ;  /* 0x0037681001007387 */ /* 0x0003e40000100a00 */
[----:B-1----:R-:W-:Y:S02]  /*6abe0*/  MOV R16, R2 ;  /* 0x0000000200107202 */ /* 0x002fe40000000f00 */
[----:B------:R-:W-:-:S05]  /*6abf0*/  MOV R17, R0 ;  /* 0x0000000000117202 */ /* 0x000fca0000000f00 */
[----:B------:R1:W-:Y:S04]  /*6ac00*/  STL.64 [R1+0x3780], R16 ;  /* 0x0037801001007387 */ /* 0x0003e80000100a00 */
[----:B-1----:R-:W2:Y:S04]  /*6ac10*/  LDL.64 R16, [R1+0x70] ;  /* 0x0000700001107983 */ /* 0x002ea80000100a00 */
[----:B0-----:R-:W-:Y:S04]  /*6ac20*/  STL.64 [R1+0x3628], R10 ;  /* 0x0036280a01007387 */ /* 0x001fe80000100a00 */
[----:B------:R0:W-:Y:S04]  /*6ac30*/  STL.64 [R1+0x3620], R8 ;  /* 0x0036200801007387 */ /* 0x0001e80000100a00 */
[----:B0-----:R-:W3:Y:S04]  /*6ac40*/  LDL.LU R8, [R1+0x480] ;  /* 0x0004800001087983 */ /* 0x001ee80000300800 */
[----:B------:R-:W3:Y:S04]  /*6ac50*/  LDL.LU R9, [R1+0x484] ;  /* 0x0004840001097983 */ /* 0x000ee80000300800 */
[----:B------:R-:W4:Y:S04]  /*6ac60*/  LDL.LU R10, [R1+0x488] ;  /* 0x00048800010a7983 */ /* 0x000f280000300800 */
[----:B------:R-:W4:Y:S04]  /*6ac70*/  LDL.LU R11, [R1+0x48c] ;  /* 0x00048c00010b7983 */ /* 0x000f280000300800 */
[----:B------:R-:W2:Y:S04]  /*6ac80*/  LDL.LU R24, [R1+0x5b0] ;  /* 0x0005b00001187983 */ /* 0x000ea80000300800 */
[----:B------:R-:W2:Y:S04]  /*6ac90*/  LDL.LU R25, [R1+0x5b4] ;  /* 0x0005b40001197983 */ /* 0x000ea80000300800 */
[----:B------:R-:W2:Y:S01]  /*6aca0*/  LDL.LU R26, [R1+0x5b8] ;  /* 0x0005b800011a7983 */ /* 0x000ea20000300800 */
[----:B------:R-:W-:-:S03]  /*6acb0*/  MOV R13, R7 ;  /* 0x00000007000d7202 */ /* 0x000fc60000000f00 */
[----:B------:R-:W2:Y:S04]  /*6acc0*/  LDL.LU R27, [R1+0x5bc] ;  /* 0x0005bc00011b7983 */ /* 0x000ea80000300800 */
[----:B------:R-:W2:Y:S04]  /*6acd0*/  LDL.LU R4, [R1+0x5c0] ;  /* 0x0005c00001047983 */ /* 0x000ea80000300800 */
[----:B------:R-:W2:Y:S04]  /*6ace0*/  LDL.LU R5, [R1+0x5c4] ;  /* 0x0005c40001057983 */ /* 0x000ea80000300800 */
[----:B------:R-:W2:Y:S04]  /*6acf0*/  LDL.LU R6, [R1+0x5c8] ;  /* 0x0005c80001067983 */ /* 0x000ea80000300800 */
[----:B------:R-:W2:Y:S04]  /*6ad00*/  LDL.LU R7, [R1+0x5cc] ;  /* 0x0005cc0001077983 */ /* 0x000ea80000300800 */
[----:B----4-:R-:W-:Y:S04]  /*6ad10*/  STL.64 [R1+0x3720], R10 ;  /* 0x0037200a01007387 */ /* 0x010fe80000100a00 */
[----:B---3--:R0:W-:Y:S04]  /*6ad20*/  STL.64 [R1+0x3718], R8 ;  /* 0x0037180801007387 */ /* 0x0081e80000100a00 */
[----:B0-----:R-:W3:Y:S04]  /*6ad30*/  LDL.LU R8, [R1+0x4a0] ;  /* 0x0004a00001087983 */ /* 0x001ee80000300800 */
[----:B------:R-:W3:Y:S04]  /*6ad40*/  LDL.LU R9, [R1+0x4a4] ;  /* 0x0004a40001097983 */ /* 0x000ee80000300800 */
[----:B------:R-:W4:Y:S04]  /*6ad50*/  LDL.LU R10, [R1+0x4a8] ;  /* 0x0004a800010a7983 */ /* 0x000f280000300800 */
[----:B------:R-:W4:Y:S04]  /*6ad60*/  LDL.LU R11, [R1+0x4ac] ;  /* 0x0004ac00010b7983 */ /* 0x000f280000300800 */
        /* <DEDUP_REMOVED lines=11> */
[----:B------:R-:W4:Y:S01]  /*6ae20*/  LDL.LU R11, [R1+0x4dc] ;  /* 0x0004dc00010b7983 */ /* 0x000f220000300800 */
[C---:B--2---:R-:W-:Y:S03]  /*6ae30*/  HMMA.16816.F32 R4, R20.reuse, R12, R4 ;  /* 0x0000000c1404723c */ /* 0x044fe60000001804 */
[----:B----4-:R-:W-:Y:S04]  /*6ae40*/  STL.64 [R1+0x3778], R10 ;  /* 0x0037780a01007387 */ /* 0x010fe80000100a00 */
[----:B---3--:R0:W-:Y:S04]  /*6ae50*/  STL.64 [R1+0x3770], R8 ;  /* 0x0037700801007387 */ /* 0x0081e80000100a00 */
        /* <DEDUP_REMOVED lines=10> */
[----:B------:R0:W-:Y:S04]  /*6af00*/  STL.64 [R1+0xa70], R4 ;  /* 0x000a700401007387 */ /* 0x0001e80000100a00 */
[----:B------:R1:W-:Y:S04]  /*6af10*/  STL.64 [R1+0xa78], R6 ;  /* 0x000a780601007387 */ /* 0x0003e80000100a00 */
[----:B0-----:R-:W3:Y:S02]  /*6af20*/  LDL.LU.64 R4, [R1+0x37a8] ;  /* 0x0037a80001047983 */ /* 0x001ee40000300a00 */
[----:B---3--:R-:W-:Y:S02]  /*6af30*/  HMMA.16816.F32 R20, R20, R4, R24 ;  /* 0x000000041414723c */ /* 0x008fe40000001818 */
[----:B------:R-:W2:Y:S04]  /*6af40*/  LDL.LU.64 R26, [R1+0x37a0] ;  /* 0x0037a000011a7983 */ /* 0x000ea80000300a00 */
[----:B------:R-:W2:Y:S01]  /*6af50*/  LDL.LU.64 R24, [R1+0x3798] ;  /* 0x0037980001187983 */ /* 0x000ea20000300a00 */
[----:B-1----:R-:W-:Y:S01]  /*6af60*/  IMAD.MOV.U32 R6, RZ, RZ, R16 ;  /* 0x000000ffff067224 */ /* 0x002fe200078e0010 */
[----:B------:R-:W-:Y:S11]  /*6af70*/  MOV R3, R17 ;  /* 0x0000001100037202 */ /* 0x000ff60000000f00 */
[----:B------:R-:W-:Y:S04]  /*6af80*/  @!UPT UIADD3 URZ, URZ, URZ, URZ ;  /* 0x0000003f3f3ff290 */ /* 0x000fe8000fffe03f */
[----:B------:R0:W-:Y:S04]  /*6af90*/  STL.64 [R1+0x9c0], R20 ;  /* 0x0009c01401007387 */ /* 0x0001e80000100a00 */
[----:B------:R-:W-:Y:S04]  /*6afa0*/  STL.64 [R1+0x9c8], R22 ;  /* 0x0009c81601007387 */ /* 0x000fe80000100a00 */
[----:B0-----:R-:W3:Y:S01]  /*6afb0*/  LDL.64 R20, [R1+0x30] ;  /* 0x0000300001147983 */ /* 0x001ee20000100a00 */
        /* <DEDUP_REMOVED lines=9> */
[----:B------:R-:W2:Y:S04]  /*6b050*/  LDL.LU.64 R10, [R1+0x3778] ;  /* 0x00377800010a7983 */ /* 0x000ea80000300a00 */
[----:B------:R-:W2:Y:S11]  /*6b060*/  LDL.LU.64 R8, [R1+0x3770] ;  /* 0x0037700001087983 */ /* 0x000eb60000300a00 */
[----:B------:R-:W-:Y:S06]  /*6b070*/  @!UPT UIADD3 URZ, URZ, URZ, URZ ;  /* 0x0000003f3f3ff290 */ /* 0x000fec000fffe03f */
        /* <DEDUP_REMOVED lines=14> */
[----:B------:R-:W-:Y:S04]  /*6b160*/  STL.64 [R1+0x980], R16 ;  /* 0x0009801001007387 */ /* 0x000fe80000100a00 */
[----:B------:R0:W-:Y:S04]  /*6b170*/  STL.64 [R1+0x988], R18 ;  /* 0x0009881201007387 */ /* 0x0001e80000100a00 */
[----:B0-----:R-:W3:Y:S04]  /*6b180*/  LDL.LU.64 R18, [R1+0x3738] ;  /* 0x0037380001127983 */ /* 0x001ee80000300a00 */
[----:B------:R-:W3:Y:S02]  /*6b190*/  LDL.LU.64 R16, [R1+0x3730] ;  /* 0x0037300001107983 */ /* 0x000ee40000300a00 */
[C---:B---3--:R-:W-:Y:S11]  /*6b1a0*/  HMMA.16816.F32 R16, R24.reuse, R20, R16 ;  /* 0x000000141810723c */ /* 0x048ff60000001810 */
[----:B------:R-:W-:Y:S11]  /*6b1b0*/  @!UPT UIADD3 URZ, URZ, URZ, URZ ;  /* 0x0000003f3f3ff290 */ /* 0x000ff6000fffe03f */
[----:B------:R-:W-:Y:S01]  /*6b1c0*/  @!UPT UIADD3 URZ, URZ, URZ, URZ ;  /* 0x0000003f3f3ff290 */ /* 0x000fe2000fffe03f */
[----:B------:R0:W-:Y:S04]  /*6b1d0*/  STL.64 [R1+0x970], R16 ;  /* 0x0009701001007387 */ /* 0x0001e80000100a00 */
[----:B------:R-:W-:Y:S04]  /*6b1e0*/  STL.64 [R1+0x978], R18 ;  /* 0x0009781201007387 */ /* 0x000fe80000100a00 */
[----:B0-----:R-:W2:Y:S04]  /*6b1f0*/  LDL.LU.64 R16, [R1+0x3728] ;  /* 0x0037280001107983 */ /* 0x001ea80000300a00 */
        /* <DEDUP_REMOVED lines=11> */
[----:B------:R-:W2:Y:S01]  /*6b2b0*/  LDL.LU.64 R8, [R1+0x3718] ;  /* 0x0037180001087983 */ /* 0x000ea20000300a00 */
[C---:B---3--:R-:W-:Y:S01]  /*6b2c0*/  HMMA.16816.F32 R20, R24.reuse, R12, R20 ;  /* 0x0000000c1814723c */ /* 0x048fe20000001814 */
[----:B------:R-:W-:Y:S01]  /*6b2d0*/  MOV R2, R16 ;  /* 0x0000001000027202 */ /* 0x000fe20000000f00 */
[----:B------:R-:W-:Y:S01]  /*6b2e0*/  IMAD.MOV.U32 R0, RZ, RZ, R17 ;  /* 0x000000ffff007224 */ /* 0x000fe200078e0011 */
[----:B------:R-:W3:Y:S04]  /*6b2f0*/  LDL.LU.64 R18, [R1+0x3710] ;  /* 0x0037100001127983 */ /* 0x000ee80000300a00 */
[----:B------:R-:W3:Y:S04]  /*6b300*/  LDL.LU.64 R16, [R1+0x3708] ;  /* 0x0037080001107983 */ /* 0x000ee80000300a00 */
[----:B------:R2:W-:Y:S11]  /*6b310*/  STL.64 [R1+0x36b0], R12 ;  /* 0x0036b00c01007387 */ /* 0x0005f60000100a00 */
[----:B------:R-:W-:Y:S01]  /*6b320*/  @!UPT UIADD3 URZ, URZ, URZ, URZ ;  /* 0x0000003f3f3ff290 */ /* 0x000fe2000fffe03f */
[----:B------:R-:W-:Y:S04]  /*6b330*/  STL.64 [R1+0x950], R20 ;  /* 0x0009501401007387 */ /* 0x000fe80000100a00 */
[----:B------:R-:W-:Y:S04]  /*6b340*/  STL.64 [R1+0x958], R22 ;  /* 0x0009581601007387 */ /* 0x000fe80000100a00 */
[----:B------:R-:W-:Y:S01]  /*6b350*/  STL.64 [R1+0x36e0], R4 ;  /* 0x0036e00401007387 */ /* 0x000fe20000100a00 */
[----:B--2---:R-:W-:Y:S03]  /*6b360*/  HMMA.16816.F32 R12, R24, R4, R8 ;  /* 0x00000004180c723c */ /* 0x004fe60000001808 */
[----:B------:R-:W2:Y:S11]  /*6b370*/  LDL.LU R8, [R1+0x3c0] ;  /* 0x0003c00001087983 */ /* 0x000eb60000300800 */
[----:B------:R-:W-:Y:S09]  /*6b380*/  @!UPT UIADD3 URZ, URZ, URZ, URZ ;  /* 0x0000003f3f3ff290 */ /* 0x000ff2000fffe03f */
[----:B------:R0:W-:Y:S04]  /*6b390*/  STL.64 [R1+0x8a0], R12 ;  /* 0x0008a00c01007387 */ /* 0x0001e80000100a00 */
[----:B------:R1:W-:Y:S04]  /*6b3a0*/  STL.64 [R1+0x8a8], R14 ;  /* 0x0008a80e01007387 */ /* 0x0003e80000100a00 */
[----:B------:R-:W2:Y:S04]  /*6b3b0*/  LDL.LU R9, [R1+0x3c4] ;  /* 0x0003c40001097983 */ /* 0x000ea80000300800 */
[----:B------:R-:W4:Y:S04]  /*6b3c0*/  LDL.LU R10, [R1+0x3c8] ;  /* 0x0003c800010a7983 */ /* 0x000f280000300800 */
[----:B------:R-:W4:Y:S04]  /*6b3d0*/  LDL.LU R11, [R1+0x3cc] ;  /* 0x0003cc00010b7983 */ /* 0x000f280000300800 */
[----:B0-----:R-:W2:Y:S04]  /*6b3e0*/  LDL.LU R12, [R1+0x430] ;  /* 0x00043000010c7983 */ /* 0x001ea80000300800 */
[----:B------:R-:W2:Y:S04]  /*6b3f0*/  LDL.LU R13, [R1+0x434] ;  /* 0x00043400010d7983 */ /* 0x000ea80000300800 */
[----:B-1----:R-:W2:Y:S04]  /*6b400*/  LDL.LU R14, [R1+0x438] ;  /* 0x00043800010e7983 */ /* 0x002ea80000300800 */
[----:B------:R-:W2:Y:S04]  /*6b410*/  LDL.LU R15, [R1+0x43c] ;  /* 0x00043c00010f7983 */ /* 0x000ea80000300800 */
[----:B--2---:R-:W-:Y:S04]  /*6b420*/  STL.64 [R1+0x36f0], R14 ;  /* 0x0036f00e01007387 */ /* 0x004fe80000100a00 */
[----:B------:R0:W-:Y:S04]  /*6b430*/  STL.64 [R1+0x36e8], R12 ;  /* 0x0036e80c01007387 */ /* 0x0001e80000100a00 */
[----:B------:R-:W2:Y:S04]  /*6b440*/  LDL.LU R4, [R1+0x420] ;  /* 0x0004200001047983 */ /* 0x000ea80000300800 */
[----:B------:R-:W2:Y:S01]  /*6b450*/  LDL.LU R5, [R1+0x424] ;  /* 0x0004240001057983 */ /* 0x000ea20000300800 */
[----:B0-----:R-:W-:-:S03]  /*6b460*/  MOV R12, R6 ;  /* 0x00000006000c7202 */ /* 0x001fc60000000f00 */
[----:B------:R-:W2:Y:S04]  /*6b470*/  LDL.LU R6, [R1+0x428] ;  /* 0x0004280001067983 */ /* 0x000ea80000300800 */
[----:B------:R-:W2:Y:S04]  /*6b480*/  LDL.LU R7, [R1+0x42c] ;  /* 0x00042c0001077983 */ /* 0x000ea80000300800 */
[----:B--2---:R-:W-:Y:S04]  /*6b490*/  STL.64 [R1+0x3700], R6 ;  /* 0x0037000601007387 */ /* 0x004fe80000100a00 */
[----:B------:R0:W-:Y:S04]  /*6b4a0*/  STL.64 [R1+0x36f8], R4 ;  /* 0x0036f80401007387 */ /* 0x0001e80000100a00 */
[----:B0-----:R-:W3:Y:S04]  /*6b4b0*/  LDL.LU R4, [R1+0x440] ;  /* 0x0004400001047983 */ /* 0x001ee80000300800 */
[----:B------:R-:W3:Y:S04]  /*6b4c0*/  LDL.LU R5, [R1+0x444] ;  /* 0x0004440001057983 */ /* 0x000ee80000300800 */
[----:B------:R-:W3:Y:S04]  /*6b4d0*/  LDL.LU R6, [R1+0x448] ;  /* 0x0004480001067983 */ /* 0x000ee80000300800 */
[----:B------:R-:W3:Y:S04]  /*6b4e0*/  LDL.LU R7, [R1+0x44c] ;  /* 0x00044c0001077983 */ /* 0x000ee80000300800 */
[----:B------:R-:W2:Y:S04]  /*6b4f0*/  LDL.64 R20, [R1+0x40] ;  /* 0x0000400001147983 */ /* 0x000ea80000100a00 */
[----:B--2---:R0:W-:Y:S04]  /*6b500*/  STL.64 [R1+0x36d8], R20 ;  /* 0x0036d81401007387 */ /* 0x0041e80000100a00 */
[----:B0-----:R-:W2:Y:S04]  /*6b510*/  LDL.64 R20, [R1+0x50] ;  /* 0x0000500001147983 */ /* 0x001ea80000100a00 */
[----:B----4-:R-:W-:Y:S04]  /*6b520*/  STL.64 [R1+0x3660], R10 ;  /* 0x0036600a01007387 */ /* 0x010fe80000100a00 */
[----:B------:R0:W-:Y:S04]  /*6b530*/  STL.64 [R1+0x3658], R8 ;  /* 0x0036580801007387 */ /* 0x0001e80000100a00 */
[----:B0-----:R-:W4:Y:S04]  /*6b540*/  LDL.LU R8, [R1+0x3d0] ;  /* 0x0003d00001087983 */ /* 0x001f280000300800 */
[----:B------:R-:W4:Y:S04]  /*6b550*/  LDL.LU R9, [R1+0x3d4] ;  /* 0x0003d40001097983 */ /* 0x000f280000300800 */
[----:B------:R-:W2:Y:S04]  /*6b560*/  LDL.LU R10, [R1+0x3d8] ;  /* 0x0003d800010a7983 */ /* 0x000ea80000300800 */
[----:B------:R-:W2:Y:S01]  /*6b570*/  LDL.LU R11, [R1+0x3dc] ;  /* 0x0003dc00010b7983 */ /* 0x000ea20000300800 */
[----:B------:R-:W-:Y:S01]  /*6b580*/  IMAD.MOV.U32 R24, RZ, RZ, R2 ;  /* 0x000000ffff187224 */ /* 0x000fe200078e0002 */
[----:B------:R-:W-:-:S02]  /*6b590*/  MOV R25, R0 ;  /* 0x0000000000197202 */ /* 0x000fc40000000f00 */
[----:B------:R-:W-:Y:S01]  /*6b5a0*/  MOV R13, R3 ;  /* 0x00000003000d7202 */ /* 0x000fe20000000f00 */
[----:B--2---:R-:W-:Y:S04]  /*6b5b0*/  STL.64 [R1+0x3670], R10 ;  /* 0x0036700a01007387 */ /* 0x004fe80000100a00 */
[----:B----4-:R0:W-:Y:S04]  /*6b5c0*/  STL.64 [R1+0x3668], R8 ;  /* 0x0036680801007387 */ /* 0x0101e80000100a00 */
[----:B0-----:R-:W2:Y:S04]  /*6b5d0*/  LDL.64 R8, [R1+0x60] ;  /* 0x0000600001087983 */ /* 0x001ea80000100a00 */
[----:B------:R0:W-:Y:S04]  /*6b5e0*/  STL.64 [R1+0x36b8], R24 ;  /* 0x0036b81801007387 */ /* 0x0001e80000100a00 */
[----:B0-----:R-:W4:Y:S04]  /*6b5f0*/  LDL.LU R24, [R1+0x400] ;  /* 0x0004000001187983 */ /* 0x001f280000300800 */
[----:B------:R-:W4:Y:S04]  /*6b600*/  LDL.LU R25, [R1+0x404] ;  /* 0x0004040001197983 */ /* 0x000f280000300800 */
[----:B------:R-:W2:Y:S04]  /*6b610*/  LDL.LU R26, [R1+0x408] ;  /* 0x00040800011a7983 */ /* 0x000ea80000300800 */
[----:B------:R-:W2:Y:S01]  /*6b620*/  LDL.LU R27, [R1+0x40c] ;  /* 0x00040c00011b7983 */ /* 0x000ea20000300800 */
[C---:B---3--:R-:W-:Y:S03]  /*6b630*/  HMMA.16816.F32 R12, R16.reuse, R12, R4 ;  /* 0x0000000c100c723c */ /* 0x048fe60000001804 */
[----:B--2---:R-:W-:Y:S04]  /*6b640*/  STL.64 [R1+0x36d0], R26 ;  /* 0x0036d01a01007387 */ /* 0x004fe80000100a00 */
[----:B----4-:R0:W-:Y:S04]  /*6b650*/  STL.64 [R1+0x36c8], R24 ;  /* 0x0036c81801007387 */ /* 0x0101e80000100a00 */
[----:B0-----:R-:W2:Y:S04]  /*6b660*/  LDL.LU R24, [R1+0x410] ;  /* 0x0004100001187983 */ /* 0x001ea80000300800 */
[----:B------:R-:W2:Y:S04]  /*6b670*/  LDL.LU R25, [R1+0x414] ;  /* 0x0004140001197983 */ /* 0x000ea80000300800 */
[----:B------:R-:W2:Y:S04]  /*6b680*/  LDL.LU R26, [R1+0x418] ;  /* 0x00041800011a7983 */ /* 0x000ea80000300800 */
[----:B------:R-:W2:Y:S04]  /*6b690*/  LDL.LU R27, [R1+0x41c] ;  /* 0x00041c00011b7983 */ /* 0x000ea80000300800 */
[----:B------:R-:W3:Y:S04]  /*6b6a0*/  LDL.LU.64 R6, [R1+0x3700] ;  /* 0x0037000001067983 */ /* 0x000ee80000300a00 */
[----:B------:R-:W3:Y:S04]  /*6b6b0*/  LDL.LU.64 R4, [R1+0x36f8] ;  /* 0x0036f80001047983 */ /* 0x000ee80000300a00 */
[----:B------:R-:W-:Y:S04]  /*6b6c0*/  STL.64 [R1+0x890], R12 ;  /* 0x0008900c01007387 */ /* 0x000fe80000100a00 */
[----:B------:R0:W-:Y:S04]  /*6b6d0*/  STL.64 [R1+0x898], R14 ;  /* 0x0008980e01007387 */ /* 0x0001e80000100a00 */
[----:B0-----:R-:W4:Y:S04]  /*6b6e0*/  LDL.LU.64 R14, [R1+0x36f0] ;  /* 0x0036f000010e7983 */ /* 0x001f280000300a00 */
[----:B------:R-:W4:Y:S02]  /*6b6f0*/  LDL.LU.64 R12, [R1+0x36e8] ;  /* 0x0036e800010c7983 */ /* 0x000f240000300a00 */
[C---:B----4-:R-:W-:Y:S11]  /*6b700*/  HMMA.16816.F32 R12, R16.reuse, R8, R12 ;  /* 0x00000008100c723c */ /* 0x050ff6000000180c */
[----:B------:R-:W-:Y:S11]  /*6b710*/  @!UPT UIADD3 URZ, URZ, URZ, URZ ;  /* 0x0000003f3f3ff290 */ /* 0x000ff6000fffe03f */
[----:B------:R-:W-:Y:S01]  /*6b720*/  @!UPT UIADD3 URZ, URZ, URZ, URZ ;  /* 0x0000003f3f3ff290 */ /* 0x000fe2000fffe03f */
[----:B------:R0:W-:Y:S04]  /*6b730*/  STL.64 [R1+0x880], R12 ;  /* 0x0008800c01007387 */ /* 0x0001e80000100a00 */
[----:B------:R1:W-:Y:S04]  /*6b740*/  STL.64 [R1+0x888], R14 ;  /* 0x0008880e01007387 */ /* 0x0003e80000100a00 */
[----:B0-----:R-:W4:Y:S04]  /*6b750*/  LDL.LU R12, [R1+0x470] ;  /* 0x00047000010c7983 */ /* 0x001f280000300800 */
[----:B------:R-:W4:Y:S04]  /*6b760*/  LDL.LU R13, [R1+0x474] ;  /* 0x00047400010d7983 */ /* 0x000f280000300800 */
[----:B-1----:R-:W4:Y:S04]  /*6b770*/  LDL.LU R14, [R1+0x478] ;  /* 0x00047800010e7983 */ /* 0x002f280000300800 */
[----:B------:R-:W4:Y:S04]  /*6b780*/  LDL.LU R15, [R1+0x47c] ;  /* 0x00047c00010f7983 */ /* 0x000f280000300800 */
[----:B------:R0:W-:Y:S04]  /*6b790*/  STL.64 [R1+0x3680], R8 ;  /* 0x0036800801007387 */ /* 0x0001e80000100a00 */
[----:B0-----:R-:W2:Y:S01]  /*6b7a0*/  LDL.64 R8, [R1+0x70] ;  /* 0x0000700001087983 */ /* 0x001ea20000100a00 */
[----:B---3--:R-:W-:Y:S01]  /*6b7b0*/  HMMA.16816.F32 R4, R16, R20, R4 ;  /* 0x000000141004723c */ /* 0x008fe20000001804 */
[----:B------:R-:W-:-:S02]  /*6b7c0*/  IMAD.MOV.U32 R3, RZ, RZ, R21 ;  /* 0x000000ffff037224 */ /* 0x000fc400078e0015 */
[----:B--2---:R0:W-:Y:S04]  /*6b7d0*/  STL.64 [R1+0x36a8], R8 ;  /* 0x0036a80801007387 */ /* 0x0041e80000100a00 */
[----:B0-----:R-:W2:Y:S04]  /*6b7e0*/  LDL.LU R8, [R1+0x460] ;  /* 0x0004600001087983 */ /* 0x001ea80000300800 */
[----:B------:R-:W2:Y:S04]  /*6b7f0*/  LDL.LU R9, [R1+0x464] ;  /* 0x0004640001097983 */ /* 0x000ea80000300800 */
[----:B------:R-:W2:Y:S04]  /*6b800*/  LDL.LU R10, [R1+0x468] ;  /* 0x00046800010a7983 */ /* 0x000ea80000300800 */
[----:B------:R-:W2:Y:S04]  /*6b810*/  LDL.LU R11, [R1+0x46c] ;  /* 0x00046c00010b7983 */ /* 0x000ea80000300800 */
[----:B------:R0:W-:Y:S04]  /*6b820*/  STL.64 [R1+0x870], R4 ;  /* 0x0008700401007387 */ /* 0x0001e80000100a00 */
[----:B------:R1:W-:Y:S04]  /*6b830*/  STL.64 [R1+0x878], R6 ;  /* 0x0008780601007387 */ /* 0x0003e80000100a00 */
[----:B0-----:R-:W3:Y:S01]  /*6b840*/  LDL.LU.64 R4, [R1+0x36e0] ;  /* 0x0036e00001047983 */ /* 0x001ee20000300a00 */
[----:B-1----:R-:W-:-:S03]  /*6b850*/  MOV R6, R20 ;  /* 0x0000001400067202 */ /* 0x002fc60000000f00 */
[----:B------:R-:W2:Y:S02]  /*6b860*/  LDL.LU.64 R20, [R1+0x36d8] ;  /* 0x0036d80001147983 */ /* 0x000ea40000300a00 */
[C---:B--2---:R-:W-:Y:S01]  /*6b870*/  HMMA.16816.F32 R24, R16.reuse, R20, R24 ;  /* 0x000000141018723c */ /* 0x044fe20000001818 */
[----:B------:R-:W-:Y:S02]  /*6b880*/  MOV R2, R20 ;  /* 0x0000001400027202 */ /* 0x000fe40000000f00 */
[----:B------:R-:W-:Y:S11]  /*6b890*/  MOV R0, R21 ;  /* 0x0000001500007202 */ /* 0x000ff60000000f00 */
[----:B------:R-:W-:Y:S09]  /*6b8a0*/  @!UPT UIADD3 URZ, URZ, URZ, URZ ;  /* 0x0000003f3f3ff290 */ /* 0x000ff2000fffe03f */
[----:B------:R-:W-:Y:S04]  /*6b8b0*/  STL.64 [R1+0x860], R24 ;  /* 0x0008601801007387 */ /* 0x000fe80000100a00 */
[----:B------:R0:W-:Y:S04]  /*6b8c0*/  STL.64 [R1+0x868], R26 ;  /* 0x0008681a01007387 */ /* 0x0001e80000100a00 */
[----:B0-----:R-:W2:Y:S04]  /*6b8d0*/  LDL.LU.64 R26, [R1+0x36d0] ;  /* 0x0036d000011a7983 */ /* 0x001ea80000300a00 */
[----:B------:R-:W2:Y:S04]  /*6b8e0*/  LDL.LU.64 R24, [R1+0x36c8] ;  /* 0x0036c80001187983 */ /* 0x000ea80000300a00 */
[----:B------:R-:W2:Y:S02]  /*6b8f0*/  LDL.LU.64 R20, [R1+0x36c0] ;  /* 0x0036c00001147983 */ /* 0x000ea40000300a00 */
[----:B--2---:R-:W-:Y:S01]  /*6b900*/  HMMA.16816.F32 R24, R16, R20, R24 ;  /* 0x000000141018723c */ /* 0x004fe20000001818 */
[----:B------:R-:W-:Y:S11]  /*6b910*/  MOV R7, R21 ;  /* 0x0000001500077202 */ /* 0x000ff60000000f00 */
[----:B------:R-:W-:Y:S11]  /*6b920*/  @!UPT UIADD3 URZ, URZ, URZ, URZ ;  /* 0x0000003f3f3ff290 */ /* 0x000ff6000fffe03f */
[----:B------:R0:W-:Y:S04]  /*6b930*/  STL.64 [R1+0x850], R24 ;  /* 0x0008501801007387 */ /* 0x0001e80000100a00 */
[----:B------:R1:W-:Y:S04]  /*6b940*/  STL.64 [R1+0x858], R26 ;  /* 0x0008581a01007387 */ /* 0x0003e80000100a00 */
[----:B0-----:R-:W4:Y:S01]  /*6b950*/  LDL.LU.64 R24, [R1+0x36b8] ;  /* 0x0036b80001187983 */ /* 0x001f220000300a00 */
[----:B-1----:R-:W-:-:S03]  /*6b960*/  IMAD.MOV.U32 R26, RZ, RZ, R20 ;  /* 0x000000ffff1a7224 */ /* 0x002fc600078e0014 */
[----:B------:R-:W0:Y:S04]  /*6b970*/  LDSM.16.M88.4 R20, [R29+0x54800] ;  /* 0x054800001d14783b */ /* 0x000e280000000200 */
[----:B0-----:R-:W-:Y:S04]  /*6b980*/  STL.64 [R1+0x35c0], R22 ;  /* 0x0035c01601007387 */ /* 0x001fe80000100a00 */
[----:B------:R0:W-:Y:S02]  /*6b990*/  STL.64 [R1+0x35b8], R20 ;  /* 0x0035b81401007387 */ /* 0x0001e40000100a00 */
[----:B0-----:R-:W-:Y:S01]  /*6b9a0*/  MOV R20, R26 ;  /* 0x0000001a00147202 */ /* 0x001fe20000000f00 */
[----:B------:R-:W-:-:S05]  /*6b9b0*/  IMAD.MOV.U32 R21, RZ, RZ, R7 ;  /* 0x000000ffff157224 */ /* 0x000fca00078e0007 */
[----:B------:R0:W-:Y:S04]  /*6b9c0*/  STL.64 [R1+0x3678], R20 ;  /* 0x0036781401007387 */ /* 0x0001e80000100a00 */
[----:B0-----:R-:W2:Y:S04]  /*6b9d0*/  LDL.LU R20, [R1+0x3e0] ;  /* 0x0003e00001147983 */ /* 0x001ea80000300800 */
[----:B------:R-:W2:Y:S04]  /*6b9e0*/  LDL.LU R21, [R1+0x3e4] ;  /* 0x0003e40001157983 */ /* 0x000ea80000300800 */
[----:B------:R-:W2:Y:S04]  /*6b9f0*/  LDL.LU R22, [R1+0x3e8] ;  /* 0x0003e80001167983 */ /* 0x000ea80000300800 */
[----:B------:R-:W2:Y:S01]  /*6ba00*/  LDL.LU R23, [R1+0x3ec] ;  /* 0x0003ec0001177983 */ /* 0x000ea20000300800 */
[C---:B----4-:R-:W-:Y:S03]  /*6ba10*/  HMMA.16816.F32 R12, R16.reuse, R24, R12 ;  /* 0x00000018100c723c */ /* 0x050fe6000000180c */
[----:B--2---:R-:W-:Y:S04]  /*6ba20*/  STL.64 [R1+0x3690], R22 ;  /* 0x0036901601007387 */ /* 0x004fe80000100a00 */
[----:B------:R0:W-:Y:S04]  /*6ba30*/  STL.64 [R1+0x3688], R20 ;  /* 0x0036881401007387 */ /* 0x0001e80000100a00 */
[----:B0-----:R-:W2:Y:S04]  /*6ba40*/  LDL.LU R20, [R1+0x3f0] ;  /* 0x0003f00001147983 */ /* 0x001ea80000300800 */
[----:B------:R-:W2:Y:S04]  /*6ba50*/  LDL.LU R21, [R1+0x3f4] ;  /* 0x0003f40001157983 */ /* 0x000ea80000300800 */
[----:B------:R-:W2:Y:S04]  /*6ba60*/  LDL.LU R22, [R1+0x3f8] ;  /* 0x0003f80001167983 */ /* 0x000ea80000300800 */
[----:B------:R-:W2:Y:S04]  /*6ba70*/  LDL.LU R23, [R1+0x3fc] ;  /* 0x0003fc0001177983 */ /* 0x000ea80000300800 */
[----:B------:R0:W-:Y:S04]  /*6ba80*/  STL.64 [R1+0x840], R12 ;  /* 0x0008400c01007387 */ /* 0x0001e80000100a00 */
[----:B------:R-:W-:Y:S04]  /*6ba90*/  STL.64 [R1+0x848], R14 ;  /* 0x0008480e01007387 */ /* 0x000fe80000100a00 */
[----:B0-----:R-:W4:Y:S04]  /*6baa0*/  LDL.LU.64 R12, [R1+0x36b0] ;  /* 0x0036b000010c7983 */ /* 0x001f280000300a00 */
[----:B------:R0:W-:Y:S04]  /*6bab0*/  STL.64 [R1+0x3650], R24 ;  /* 0x0036501801007387 */ /* 0x0001e80000100a00 */
[----:B0-----:R-:W3:Y:S04]  /*6bac0*/  LDL.LU R24, [R1+0x450] ;  /* 0x0004500001187983 */ /* 0x001ee80000300800 */
[----:B------:R-:W3:Y:S04]  /*6bad0*/  LDL.LU R25, [R1+0x454] ;  /* 0x0004540001197983 */ /* 0x000ee80000300800 */
[----:B------:R-:W3:Y:S04]  /*6bae0*/  LDL.LU R26, [R1+0x458] ;  /* 0x00045800011a7983 */ /* 0x000ee80000300800 */
[----:B------:R-:W3:Y:S01]  /*6baf0*/  LDL.LU R27, [R1+0x45c] ;  /* 0x00045c00011b7983 */ /* 0x000ee20000300800 */
[C---:B----4-:R-:W-:Y:S03]  /*6bb00*/  HMMA.16816.F32 R12, R16.reuse, R12, R8 ;  /* 0x0000000c100c723c */ /* 0x050fe60000001808 */
[----:B------:R-:W4:Y:S11]  /*6bb10*/  LDL.LU.64 R8, [R1+0x36a8] ;  /* 0x0036a80001087983 */ /* 0x000f360000300a00 */
[----:B------:R-:W-:Y:S09]  /*6bb20*/  @!UPT UIADD3 URZ, URZ, URZ, URZ ;  /* 0x0000003f3f3ff290 */ /* 0x000ff2000fffe03f */
[----:B------:R-:W-:Y:S04]  /*6bb30*/  STL.64 [R1+0x830], R12 ;  /* 0x0008300c01007387 */ /* 0x000fe80000100a00 */
[----:B------:R0:W-:Y:S04]  /*6bb40*/  STL.64 [R1+0x838], R14 ;  /* 0x0008380e01007387 */ /* 0x0001e80000100a00 */
[----:B0-----:R-:W2:Y:S04]  /*6bb50*/  LDL.LU.64 R14, [R1+0x36a0] ;  /* 0x0036a000010e7983 */ /* 0x001ea80000300a00 */
[----:B------:R-:W2:Y:S01]  /*6bb60*/  LDL.LU.64 R12, [R1+0x3698] ;  /* 0x00369800010c7983 */ /* 0x000ea20000300a00 */
[----:B---3--:R-:W-:Y:S03]  /*6bb70*/  HMMA.16816.F32 R16, R16, R4, R24 ;  /* 0x000000041010723c */ /* 0x008fe60000001818 */
[----:B------:R-:W3:Y:S11]  /*6bb80*/  LDL.LU R24, [R1+0x3b0] ;  /* 0x0003b00001187983 */ /* 0x000ef60000300800 */
[----:B------:R-:W-:Y:S09]  /*6bb90*/  @!UPT UIADD3 URZ, URZ, URZ, URZ ;  /* 0x0000003f3f3ff290 */ /* 0x000ff2000fffe03f */
[----:B------:R0:W-:Y:S04]  /*6bba0*/  STL.64 [R1+0x7c0], R16 ;  /* 0x0007c01001007387 */ /* 0x0001e80000100a00 */
[----:B------:R-:W-:Y:S04]  /*6bbb0*/  STL.64 [R1+0x7c8], R18 ;  /* 0x0007c81201007387 */ /* 0x000fe80000100a00 */
[----:B------:R-:W3:Y:S04]  /*6bbc0*/  LDL.LU R25, [R1+0x3b4] ;  /* 0x0003b40001197983 */ /* 0x000ee80000300800 */
[----:B------:R-:W3:Y:S04]  /*6bbd0*/  LDL.LU R26, [R1+0x3b8] ;  /* 0x0003b800011a7983 */ /* 0x000ee80000300800 */
[----:B------:R-:W3:Y:S01]  /*6bbe0*/  LDL.LU R27, [R1+0x3bc] ;  /* 0x0003bc00011b7983 */ /* 0x000ee20000300800 */
[----:B0-----:R-:W-:-:S03]  /*6bbf0*/  IMAD.MOV.U32 R16, RZ, RZ, R2 ;  /* 0x000000ffff107224 */ /* 0x001fc600078e0002 */
[----:B------:R-:W-:Y:S01]  /*6bc00*/  STL.64 [R1+0x3630], R4 ;  /* 0x0036300401007387 */ /* 0x000fe20000100a00 */
[----:B------:R-:W-:Y:S02]  /*6bc10*/  MOV R17, R0 ;  /* 0x0000000000117202 */ /* 0x000fe40000000f00 */
[----:B----4-:R-:W-:Y:S01]  /*6bc20*/  MOV R2, R8 ;  /* 0x0000000800027202 */ /* 0x010fe20000000f00 */
[----:B------:R-:W-:Y:S01]  /*6bc30*/  IMAD.MOV.U32 R0, RZ, RZ, R9 ;  /* 0x000000ffff007224 */ /* 0x000fe200078e0009 */
        /* <DEDUP_REMOVED lines=8> */
[----:B------:R-:W-:Y:S01]  /*6bcc0*/  MOV R5, R3 ;  /* 0x0000000300057202 */ /* 0x000fe20000000f00 */
[----:B--2---:R-:W-:Y:S01]  /*6bcd0*/  HMMA.16816.F32 R20, R12, R8, R20 ;  /* 0x000000080c14723c */ /* 0x004fe20000001814 */
[----:B------:R-:W-:-:S02]  /*6bce0*/  MOV R18, R8 ;  /* 0x0000000800127202 */ /* 0x000fc40000000f00 */
[----:B------:R-:W-:Y:S11]  /*6bcf0*/  MOV R3, R9 ;  /* 0x0000000900037202 */ /* 0x000ff60000000f00 */
[----:B------:R-:W-:Y:S09]  /*6bd00*/  @!UPT UIADD3 URZ, URZ, URZ, URZ ;  /* 0x0000003f3f3ff290 */ /* 0x000ff2000fffe03f */
[----:B------:R0:W-:Y:S04]  /*6bd10*/  STL.64 [R1+0x6a0], R20 ;  /* 0x0006a01401007387 */ /* 0x0001e80000100a00 */
[----:B------:R-:W-:Y:S04]  /*6bd20*/  STL.64 [R1+0x6a8], R22 ;  /* 0x0006a81601007387 */ /* 0x000fe80000100a00 */
[----:B0-----:R-:W3:Y:S04]  /*6bd30*/  LDL.LU.64 R20, [R1+0x3678] ;  /* 0x0036780001147983 */ /* 0x001ee80000300a00 */
[----:B------:R-:W2:Y:S04]  /*6bd40*/  LDL.LU.64 R10, [R1+0x3670] ;  /* 0x00367000010a7983 */ /* 0x000ea80000300a00 */
[----:B------:R-:W2:Y:S01]  /*6bd50*/  LDL.LU.64 R8, [R1+0x3668] ;  /* 0x0036680001087983 */ /* 0x000ea20000300a00 */
[----:B------:R-:W-:-:S07]  /*6bd60*/  MOV R4, R6 ;  /* 0x0000000600047202 */ /* 0x000fce0000000f00 */
[C---:B--2---:R-:W-:Y:S01]  /*6bd70*/  HMMA.16816.F32 R4, R12.reuse, R4, R8 ;  /* 0x000000040c04723c */ /* 0x044fe20000001808 */
[----:B------:R-:W2:Y:S04]  /*6bd80*/  LDL.LU.64 R10, [R1+0x3660] ;  /* 0x00366000010a7983 */ /* 0x000ea80000300a00 */
[----:B------:R-:W2:Y:S11]  /*6bd90*/  LDL.LU.64 R8, [R1+0x3658] ;  /* 0x0036580001087983 */ /* 0x000eb60000300a00 */
[----:B------:R-:W-:Y:S07]  /*6bda0*/  @!UPT UIADD3 URZ, URZ, URZ, URZ ;  /* 0x0000003f3f3ff290 */ /* 0x000fee000fffe03f */
[----:B------:R0:W-:Y:S04]  /*6bdb0*/  STL.64 [R1+0x730], R4 ;  /* 0x0007300401007387 */ /* 0x0001e80000100a00 */
[----:B------:R-:W-:Y:S04]  /*6bdc0*/  STL.64 [R1+0x738], R6 ;  /* 0x0007380601007387 */ /* 0x000fe80000100a00 */
[----:B0-----:R-:W4:Y:S01]  /*6bdd0*/  LDL.64 R4, [R1+0x10] ;  /* 0x0000100001047983 */ /* 0x001f220000100a00 */
[C---:B--2---:R-:W-:Y:S03]  /*6bde0*/  HMMA.16816.F32 R8, R12.reuse, R16, R8 ;  /* 0x000000100c08723c */ /* 0x044fe60000001808 */
[----:B----4-:R-:W-:Y:S11]  /*6bdf0*/  STL.64 [R1+0x3648], R4 ;  /* 0x0036480401007387 */ /* 0x010ff60000100a00 */
[----:B------:R-:W-:Y:S09]  /*6be00*/  @!UPT UIADD3 URZ, URZ, URZ, URZ ;  /* 0x0000003f3f3ff290 */ /* 0x000ff2000fffe03f */
[----:B------:R0:W-:Y:S04]  /*6be10*/  STL.64 [R1+0x7b0], R8 ;  /* 0x0007b00801007387 */ /* 0x0001e80000100a00 */
[----:B------:R1:W-:Y:S04]  /*6be20*/  STL.64 [R1+0x7b8], R10 ;  /* 0x0007b80a01007387 */ /* 0x0003e80000100a00 */
[----:B0-----:R-:W2:Y:S04]  /*6be30*/  LDL.LU R8, [R1+0x370] ;  /* 0x0003700001087983 */ /* 0x001ea80000300800 */
[----:B------:R-:W2:Y:S04]  /*6be40*/  LDL.LU R9, [R1+0x374] ;  /* 0x0003740001097983 */ /* 0x000ea80000300800 */
[----:B-1----:R-:W4:Y:S04]  /*6be50*/  LDL.LU R10, [R1+0x378] ;  /* 0x00037800010a7983 */ /* 0x002f280000300800 */
[----:B------:R-:W4:Y:S04]  /*6be60*/  LDL.LU R11, [R1+0x37c] ;  /* 0x00037c00010b7983 */ /* 0x000f280000300800 */
[----:B------:R-:W2:Y:S04]  /*6be70*/  LDL.LU R4, [R1+0x3a0] ;  /* 0x0003a00001047983 */ /* 0x000ea80000300800 */
[----:B------:R-:W3:Y:S04]  /*6be80*/  LDL.LU R5, [R1+0x3a4] ;  /* 0x0003a40001057983 */ /* 0x000ee80000300800 */
[----:B------:R-:W3:Y:S04]  /*6be90*/  LDL.LU R6, [R1+0x3a8] ;  /* 0x0003a80001067983 */ /* 0x000ee80000300800 */
[----:B------:R-:W3:Y:S04]  /*6bea0*/  LDL.LU R7, [R1+0x3ac] ;  /* 0x0003ac0001077983 */ /* 0x000ee80000300800 */
[----:B----4-:R-:W-:Y:S04]  /*6beb0*/  STL.64 [R1+0x3640], R10 ;  /* 0x0036400a01007387 */ /* 0x010fe80000100a00 */
[----:B--2---:R0:W-:Y:S04]  /*6bec0*/  STL.64 [R1+0x3638], R8 ;  /* 0x0036380801007387 */ /* 0x0041e80000100a00 */
[----:B0-----:R-:W2:Y:S04]  /*6bed0*/  LDL.LU R8, [R1+0x380] ;  /* 0x0003800001087983 */ /* 0x001ea80000300800 */
[----:B------:R-:W2:Y:S04]  /*6bee0*/  LDL.LU R9, [R1+0x384] ;  /* 0x0003840001097983 */ /* 0x000ea80000300800 */
[----:B------:R-:W2:Y:S04]  /*6bef0*/  LDL.LU R10, [R1+0x388] ;  /* 0x00038800010a7983 */ /* 0x000ea80000300800 */
[----:B------:R-:W2:Y:S04]  /*6bf00*/  LDL.LU R11, [R1+0x38c] ;  /* 0x00038c00010b7983 */ /* 0x000ea80000300800 */
[----:B------:R0:W-:Y:S04]  /*6bf10*/  STL.64 [R1+0x35e8], R16 ;  /* 0x0035e81001007387 */ /* 0x0001e80000100a00 */
[----:B0-----:R-:W4:Y:S01]  /*6bf20*/  LDL.64 R16, [R1+0x50] ;  /* 0x0000500001107983 */ /* 0x001f220000100a00 */
[----:B---3--:R-:W-:Y:S03]  /*6bf30*/  HMMA.16816.F32 R24, R12, R20, R24 ;  /* 0x000000140c18723c */ /* 0x008fe60000001818 */
[----:B----4-:R0:W-:Y:S02]  /*6bf40*/  STL.64 [R1+0x35f0], R16 ;  /* 0x0035f01001007387 */ /* 0x0101e40000100a00 */
[----:B0-----:R-:W-:Y:S01]  /*6bf50*/  IMAD.MOV.U32 R16, RZ, RZ, R18 ;  /* 0x000000ffff107224 */ /* 0x001fe200078e0012 */
[----:B------:R-:W-:-:S05]  /*6bf60*/  MOV R17, R3 ;  /* 0x0000000300117202 */ /* 0x000fca0000000f00 */
[----:B------:R-:W-:Y:S11]  /*6bf70*/  STL.64 [R1+0x3608], R16 ;  /* 0x0036081001007387 */ /* 0x000ff60000100a00 */
[----:B------:R-:W-:Y:S01]  /*6bf80*/  @!UPT UIADD3 URZ, URZ, URZ, URZ ;  /* 0x0000003f3f3ff290 */ /* 0x000fe2000fffe03f */
[----:B------:R0:W-:Y:S04]  /*6bf90*/  STL.64 [R1+0x820], R24 ;  /* 0x0008201801007387 */ /* 0x0001e80000100a00 */
[----:B------:R-:W-:Y:S04]  /*6bfa0*/  STL.64 [R1+0x828], R26 ;  /* 0x0008281a01007387 */ /* 0x000fe80000100a00 */
[----:B0-----:R-:W3:Y:S04]  /*6bfb0*/  LDL.LU.64 R24, [R1+0x3650] ;  /* 0x0036500001187983 */ /* 0x001ee80000300a00 */
[----:B------:R0:W-:Y:S04]  /*6bfc0*/  STL.64 [R1+0x35e0], R20 ;  /* 0x0035e01401007387 */ /* 0x0001e80000100a00 */
[----:B0-----:R-:W4:Y:S04]  /*6bfd0*/  LDL.LU R20, [R1+0x2c0] ;  /* 0x0002c00001147983 */ /* 0x001f280000300800 */
[----:B------:R-:W4:Y:S04]  /*6bfe0*/  LDL.LU R21, [R1+0x2c4] ;  /* 0x0002c40001157983 */ /* 0x000f280000300800 */
[----:B------:R-:W2:Y:S04]  /*6bff0*/  LDL.LU R22, [R1+0x2c8] ;  /* 0x0002c80001167983 */ /* 0x000ea80000300800 */
[----:B------:R-:W2:Y:S04]  /*6c000*/  LDL.LU R23, [R1+0x2cc] ;  /* 0x0002cc0001177983 */ /* 0x000ea80000300800 */
[----:B--2---:R-:W-:Y:S04]  /*6c010*/  STL.64 [R1+0x3600], R22 ;  /* 0x0036001601007387 */ /* 0x004fe80000100a00 */
[----:B----4-:R0:W-:Y:S04]  /*6c020*/  STL.64 [R1+0x35f8], R20 ;  /* 0x0035f81401007387 */ /* 0x0101e80000100a00 */
[----:B0-----:R-:W2:Y:S04]  /*6c030*/  LDL.LU R20, [R1+0x2e0] ;  /* 0x0002e00001147983 */ /* 0x001ea80000300800 */
[----:B------:R-:W2:Y:S04]  /*6c040*/  LDL.LU R21, [R1+0x2e4] ;  /* 0x0002e40001157983 */ /* 0x000ea80000300800 */
[----:B------:R-:W4:Y:S04]  /*6c050*/  LDL.LU R22, [R1+0x2e8] ;  /* 0x0002e80001167983 */ /* 0x000f280000300800 */
[----:B------:R-:W4:Y:S01]  /*6c060*/  LDL.LU R23, [R1+0x2ec] ;  /* 0x0002ec0001177983 */ /* 0x000f220000300800 */
[C---:B---3--:R-:W-:Y:S03]  /*6c070*/  HMMA.16816.F32 R4, R12.reuse, R24, R4 ;  /* 0x000000180c04723c */ /* 0x048fe60000001804 */
[----:B----4-:R-:W-:Y:S04]  /*6c080*/  STL.64 [R1+0x3618], R22 ;  /* 0x0036181601007387 */ /* 0x010fe80000100a00 */
[----:B--2---:R0:W-:Y:S04]  /*6c090*/  STL.64 [R1+0x3610], R20 ;  /* 0x0036101401007387 */ /* 0x0041e80000100a00 */
[----:B0-----:R-:W2:Y:S04]  /*6c0a0*/  LDL.LU R20, [R1+0x2f0] ;  /* 0x0002f00001147983 */ /* 0x001ea80000300800 */
[----:B------:R-:W2:Y:S04]  /*6c0b0*/  LDL.LU R21, [R1+0x2f4] ;  /* 0x0002f40001157983 */ /* 0x000ea80000300800 */
[----:B------:R-:W2:Y:S04]  /*6c0c0*/  LDL.LU R22, [R1+0x2f8] ;  /* 0x0002f80001167983 */ /* 0x000ea80000300800 */
[----:B------:R-:W2:Y:S04]  /*6c0d0*/  LDL.LU R23, [R1+0x2fc] ;  /* 0x0002fc0001177983 */ /* 0x000ea80000300800 */
[----:B------:R0:W-:Y:S04]  /*6c0e0*/  STL.64 [R1+0x940], R4 ;  /* 0x0009400401007387 */ /* 0x0001e80000100a00 */
[----:B------:R-:W-:Y:S04]  /*6c0f0*/  STL.64 [R1+0x948], R6 ;  /* 0x0009480601007387 */ /* 0x000fe80000100a00 */
[----:B0-----:R-:W3:Y:S01]  /*6c100*/  LDL.LU.64 R4, [R1+0x3648] ;  /* 0x0036480001047983 */ /* 0x001ee20000300a00 */
[----:B------:R-:W-:Y:S01]  /*6c110*/  MOV R16, R2 ;  /* 0x0000000200107202 */ /* 0x000fe20000000f00 */
[----:B------:R-:W-:Y:S01]  /*6c120*/  IMAD.MOV.U32 R17, RZ, RZ, R0 ;  /* 0x000000ffff117224 */ /* 0x000fe200078e0000 */
[----:B---3--:R-:W-:Y:S01]  /*6c130*/  HMMA.16816.F32 R8, R12, R4, R8 ;  /* 0x000000040c08723c */ /* 0x008fe20000001808 */
[----:B------:R-:W-:-:S02]  /*6c140*/  MOV R2, R4 ;  /* 0x0000000400027202 */ /* 0x000fc40000000f00 */
[----:B------:R-:W-:Y:S11]  /*6c150*/  MOV R0, R5 ;  /* 0x0000000500007202 */ /* 0x000ff60000000f00 */
[----:B------:R-:W-:Y:S09]  /*6c160*/  @!UPT UIADD3 URZ, URZ, URZ, URZ ;  /* 0x0000003f3f3ff290 */ /* 0x000ff2000fffe03f */
[----:B------:R-:W-:Y:S04]  /*6c170*/  STL.64 [R1+0xa60], R8 ;  /* 0x000a600801007387 */ /* 0x000fe80000100a00 */
[----:B------:R0:W-:Y:S04]  /*6c180*/  STL.64 [R1+0xa68], R10 ;  /* 0x000a680a01007387 */ /* 0x0001e80000100a00 */
[----:B0-----:R-:W3:Y:S04]  /*6c190*/  LDL.LU.64 R10, [R1+0x3640] ;  /* 0x00364000010a7983 */ /* 0x001ee80000300a00 */
[----:B------:R-:W3:Y:S04]  /*6c1a0*/  LDL.LU.64 R8, [R1+0x3638] ;  /* 0x0036380001087983 */ /* 0x000ee80000300a00 */
[----:B------:R-:W3:Y:S02]  /*6c1b0*/  LDL.LU.64 R4, [R1+0x3630] ;  /* 0x0036300001047983 */ /* 0x000ee40000300a00 */
        /* <DEDUP_REMOVED lines=10> */
[----:B------:R0:W-:Y:S04]  /*6c260*/  STL.64 [R1+0x35c8], R4 ;  /* 0x0035c80401007387 */ /* 0x0001e80000100a00 */
[----:B0-----:R-:W4:Y:S04]  /*6c270*/  LDL.LU R4, [R1+0x310] ;  /* 0x0003100001047983 */ /* 0x001f280000300800 */
[----:B------:R-:W4:Y:S04]  /*6c280*/  LDL.LU R5, [R1+0x314] ;  /* 0x0003140001057983 */ /* 0x000f280000300800 */
[----:B------:R-:W4:Y:S04]  /*6c290*/  LDL.LU R6, [R1+0x318] ;  /* 0x0003180001067983 */ /* 0x000f280000300800 */
[----:B------:R-:W4:Y:S01]  /*6c2a0*/  LDL.LU R7, [R1+0x31c] ;  /* 0x00031c0001077983 */ /* 0x000f220000300800 */
[C---:B--2---:R-:W-:Y:S03]  /*6c2b0*/  HMMA.16816.F32 R16, R8.reuse, R16, R20 ;  /* 0x000000100810723c */ /* 0x044fe60000001814 */
[----:B------:R-:W2:Y:S04]  /*6c2c0*/  LDL.LU.64 R22, [R1+0x3618] ;  /* 0x0036180001167983 */ /* 0x000ea80000300a00 */
[----:B------:R-:W2:Y:S11]  /*6c2d0*/  LDL.LU.64 R20, [R1+0x3610] ;  /* 0x0036100001147983 */ /* 0x000eb60000300a00 */
[----:B------:R-:W-:Y:S05]  /*6c2e0*/  @!UPT UIADD3 URZ, URZ, URZ, URZ ;  /* 0x0000003f3f3ff290 */ /* 0x000fea000fffe03f */
        /* <DEDUP_REMOVED lines=9> */
[----:B0-----:R-:W3:Y:S02]  /*6c380*/  LDL.LU.64 R16, [R1+0x35f0] ;  /* 0x0035f00001107983 */ /* 0x001ee40000300a00 */
[----:B---3--:R-:W-:Y:S01]  /*6c390*/  HMMA.16816.F32 R12, R8, R16, R12 ;  /* 0x00000010080c723c */ /* 0x008fe2000000180c */
[----:B------:R-:W-:Y:S11]  /*6c3a0*/  MOV R3, R17 ;  /* 0x0000001100037202 */ /* 0x000ff60000000f00 */
[----:B------:R-:W-:Y:S11]  /*6c3b0*/  @!UPT UIADD3 URZ, URZ, URZ, URZ ;  /* 0x0000003f3f3ff290 */ /* 0x000ff6000fffe03f */
[----:B------:R0:W-:Y:S04]  /*6c3c0*/  STL.64 [R1+0xb50], R12 ;  /* 0x000b500c01007387 */ /* 0x0001e80000100a00 */
[----:B------:R-:W-:Y:S01]  /*6c3d0*/  STL.64 [R1+0xb58], R14 ;  /* 0x000b580e01007387 */ /* 0x000fe20000100a00 */
[----:B0-----:R-:W-:-:S03]  /*6c3e0*/  IMAD.MOV.U32 R12, RZ, RZ, R16 ;  /* 0x000000ffff0c7224 */ /* 0x001fc600078e0010 */
[----:B------:R-:W2:Y:S02]  /*6c3f0*/  LDL.LU.64 R16, [R1+0x35e8] ;  /* 0x0035e80001107983 */ /* 0x000ea40000300a00 */
[C---:B--2---:R-:W-:Y:S02]  /*6c400*/  HMMA.16816.F32 R16, R8.reuse, R16, R20 ;  /* 0x000000100810723c */ /* 0x044fe40000001814 */
[----:B------:R-:W4:Y:S11]  /*6c410*/  LDL.LU.64 R20, [R1+0x35e0] ;  /* 0x0035e00001147983 */ /* 0x000f360000300a00 */
[----:B------:R-:W-:Y:S10]  /*6c420*/  @!UPT UIADD3 URZ, URZ, URZ, URZ ;  /* 0x0000003f3f3ff290 */ /* 0x000ff4000fffe03f */
[----:B------:R-:W-:Y:S04]  /*6c430*/  STL.64 [R1+0xb40], R16 ;  /* 0x000b401001007387 */ /* 0x000fe80000100a00 */
[----:B------:R-:W-:Y:S04]  /*6c440*/  STL.64 [R1+0xb48], R18 ;  /* 0x000b481201007387 */ /* 0x000fe80000100a00 */
[----:B------:R-:W0:Y:S04]  /*6c450*/  LDSM.16.M88.4 R16, [R29+0x55000] ;  /* 0x055000001d10783b */ /* 0x000e280000000200 */
[----:B0-----:R-:W-:Y:S04]  /*6c460*/  STL.64 [R1+0x3538], R18 ;  /* 0x0035381201007387 */ /* 0x001fe80000100a00 */
[----:B------:R0:W-:Y:S04]  /*6c470*/  STL.64 [R1+0x3530], R16 ;  /* 0x0035301001007387 */ /* 0x0001e80000100a00 */
[----:B0-----:R-:W2:Y:S01]  /*6c480*/  LDL.LU R16, [R1+0x330] ;  /* 0x0003300001107983 */ /* 0x001ea20000300800 */
[C---:B----4-:R-:W-:Y:S11]  /*6c490*/  HMMA.16816.F32 R4, R8.reuse, R20, R4 ;  /* 0x000000140804723c */ /* 0x050ff60000001804 */
[----:B------:R-:W-:Y:S11]  /*6c4a0*/  @!UPT UIADD3 URZ, URZ, URZ, URZ ;  /* 0x0000003f3f3ff290 */ /* 0x000ff6000fffe03f */
[----:B------:R-:W-:Y:S01]  /*6c4b0*/  @!UPT UIADD3 URZ, URZ, URZ, URZ ;  /* 0x0000003f3f3ff290 */ /* 0x000fe2000fffe03f */
[----:B------:R-:W-:Y:S04]  /*6c4c0*/  STL.64 [R1+0xb30], R4 ;  /* 0x000b300401007387 */ /* 0x000fe80000100a00 */
[----:B------:R-:W-:Y:S04]  /*6c4d0*/  STL.64 [R1+0xb38], R6 ;  /* 0x000b380601007387 */ /* 0x000fe80000100a00 */
[----:B------:R-:W2:Y:S04]  /*6c4e0*/  LDL.LU R17, [R1+0x334] ;  /* 0x0003340001117983 */ /* 0x000ea80000300800 */
[----:B------:R-:W3:Y:S04]  /*6c4f0*/  LDL.LU R18, [R1+0x338] ;  /* 0x0003380001127983 */ /* 0x000ee80000300800 */
[----:B------:R-:W3:Y:S04]  /*6c500*/  LDL.LU R19, [R1+0x33c] ;  /* 0x00033c0001137983 */ /* 0x000ee80000300800 */
[----:B---3--:R-:W-:Y:S04]  /*6c510*/  STL.64 [R1+0x3548], R18 ;  /* 0x0035481201007387 */ /* 0x008fe80000100a00 */
[----:B--2---:R0:W-:Y:S04]  /*6c520*/  STL.64 [R1+0x3540], R16 ;  /* 0x0035401001007387 */ /* 0x0041e80000100a00 */
[----:B0-----:R-:W2:Y:S04]  /*6c530*/  LDL.LU R16, [R1+0x300] ;  /* 0x0003000001107983 */ /* 0x001ea80000300800 */
[----:B------:R-:W2:Y:S04]  /*6c540*/  LDL.LU R17, [R1+0x304] ;  /* 0x0003040001117983 */ /* 0x000ea80000300800 */
[----:B------:R-:W3:Y:S04]  /*6c550*/  LDL.LU R18, [R1+0x308] ;  /* 0x0003080001127983 */ /* 0x000ee80000300800 */
[----:B------:R-:W3:Y:S04]  /*6c560*/  LDL.LU R19, [R1+0x30c] ;  /* 0x00030c0001137983 */ /* 0x000ee80000300800 */
[----:B------:R-:W4:Y:S04]  /*6c570*/  LDL.LU R20, [R1+0x340] ;  /* 0x0003400001147983 */ /* 0x000f280000300800 */
[----:B------:R-:W4:Y:S04]  /*6c580*/  LDL.LU R21, [R1+0x344] ;  /* 0x0003440001157983 */ /* 0x000f280000300800 */
[----:B------:R-:W2:Y:S04]  /*6c590*/  LDL.LU R22, [R1+0x348] ;  /* 0x0003480001167983 */ /* 0x000ea80000300800 */
[----:B------:R-:W2:Y:S04]  /*6c5a0*/  LDL.LU R23, [R1+0x34c] ;  /* 0x00034c0001177983 */ /* 0x000ea80000300800 */
[----:B--2---:R-:W-:Y:S04]  /*6c5b0*/  STL.64 [R1+0x35d8], R22 ;  /* 0x0035d81601007387 */ /* 0x004fe80000100a00 */
[----:B----4-:R0:W-:Y:S04]  /*6c5c0*/  STL.64 [R1+0x35d0], R20 ;  /* 0x0035d01401007387 */ /* 0x0101e80000100a00 */
[----:B0-----:R-:W2:Y:S04]  /*6c5d0*/  LDL.LU R20, [R1+0x360] ;  /* 0x0003600001147983 */ /* 0x001ea80000300800 */
[----:B------:R-:W2:Y:S04]  /*6c5e0*/  LDL.LU R21, [R1+0x364] ;  /* 0x0003640001157983 */ /* 0x000ea80000300800 */
[----:B------:R-:W2:Y:S04]  /*6c5f0*/  LDL.LU R22, [R1+0x368] ;  /* 0x0003680001167983 */ /* 0x000ea80000300800 */
[----:B------:R-:W2:Y:S04]  /*6c600*/  LDL.LU R23, [R1+0x36c] ;  /* 0x00036c0001177983 */ /* 0x000ea80000300800 */
[----:B------:R-:W4:Y:S04]  /*6c610*/  LDL.LU R4, [R1+0x350] ;  /* 0x0003500001047983 */ /* 0x000f280000300800 */
[----:B------:R-:W4:Y:S04]  /*6c620*/  LDL.LU R5, [R1+0x354] ;  /* 0x0003540001057983 */ /* 0x000f280000300800 */
[----:B------:R-:W4:Y:S04]  /*6c630*/  LDL.LU R6, [R1+0x358] ;  /* 0x0003580001067983 */ /* 0x000f280000300800 */
[----:B------:R-:W4:Y:S04]  /*6c640*/  LDL.LU R7, [R1+0x35c] ;  /* 0x00035c0001077983 */ /* 0x000f280000300800 */
[----:B---3--:R-:W-:Y:S04]  /*6c650*/  STL.64 [R1+0x3558], R18 ;  /* 0x0035581201007387 */ /* 0x008fe80000100a00 */
[----:B------:R0:W-:Y:S04]  /*6c660*/  STL.64 [R1+0x3550], R16 ;  /* 0x0035501001007387 */ /* 0x0001e80000100a00 */
[----:B0-----:R-:W3:Y:S04]  /*6c670*/  LDL.LU R16, [R1+0x270] ;  /* 0x0002700001107983 */ /* 0x001ee80000300800 */
[----:B------:R-:W3:Y:S04]  /*6c680*/  LDL.LU R17, [R1+0x274] ;  /* 0x0002740001117983 */ /* 0x000ee80000300800 */
[----:B------:R-:W2:Y:S04]  /*6c690*/  LDL.LU R18, [R1+0x278] ;  /* 0x0002780001127983 */ /* 0x000ea80000300800 */
[----:B------:R-:W2:Y:S04]  /*6c6a0*/  LDL.LU R19, [R1+0x27c] ;  /* 0x00027c0001137983 */ /* 0x000ea80000300800 */
[----:B--2---:R-:W-:Y:S04]  /*6c6b0*/  STL.64 [R1+0x3568], R18 ;  /* 0x0035681201007387 */ /* 0x004fe80000100a00 */
[----:B---3--:R0:W-:Y:S04]  /*6c6c0*/  STL.64 [R1+0x3560], R16 ;  /* 0x0035601001007387 */ /* 0x0081e80000100a00 */
[----:B0-----:R-:W2:Y:S01]  /*6c6d0*/  LDL.64 R16, [R1+0x40] ;  /* 0x0000400001107983 */ /* 0x001ea20000100a00 */
[----:B------:R-:W-:Y:S03]  /*6c6e0*/  HMMA.16816.F32 R20, R8, R24, R20 ;  /* 0x000000180814723c */ /* 0x000fe60000001814 */
[----:B--2---:R0:W-:Y:S02]  /*6c6f0*/  STL.64 [R1+0x3578], R16 ;  /* 0x0035781001007387 */ /* 0x0041e40000100a00 */
[----:B0-----:R-:W-:Y:S01]  /*6c700*/  MOV R16, R12 ;  /* 0x0000000c00107202 */ /* 0x001fe20000000f00 */
[----:B------:R-:W-:Y:S01]  /*6c710*/  IMAD.MOV.U32 R17, RZ, RZ, R3 ;  /* 0x000000ffff117224 */ /* 0x000fe200078e0003 */
[----:B------:R-:W0:Y:S04]  /*6c720*/  LDSM.16.M88.4 R12, [R29+0x55800] ;  /* 0x055800001d0c783b */ /* 0x000e280000000200 */
[----:B------:R1:W-:Y:S04]  /*6c730*/  STL.64 [R1+0x3590], R16 ;  /* 0x0035901001007387 */ /* 0x0003e80000100a00 */
[----:B-1----:R-:W2:Y:S04]  /*6c740*/  LDL.64 R16, [R1+0x60] ;  /* 0x0000600001107983 */ /* 0x002ea80000100a00 */
[----:B--2---:R1:W-:Y:S04]  /*6c750*/  STL.64 [R1+0x35a0], R16 ;  /* 0x0035a01001007387 */ /* 0x0043e80000100a00 */
[----:B-1----:R-:W2:Y:S04]  /*6c760*/  LDL.64 R16, [R1+0x70] ;  /* 0x0000700001107983 */ /* 0x002ea80000100a00 */
[----:B0-----:R-:W-:Y:S04]  /*6c770*/  STL.64 [R1+0x34b0], R14 ;  /* 0x0034b00e01007387 */ /* 0x001fe80000100a00 */
[----:B------:R-:W-:Y:S04]  /*6c780*/  STL.64 [R1+0x34a8], R12 ;  /* 0x0034a80c01007387 */ /* 0x000fe80000100a00 */
[----:B------:R-:W-:Y:S04]  /*6c790*/  STL.64 [R1+0xb20], R20 ;  /* 0x000b201401007387 */ /* 0x000fe80000100a00 */
[----:B------:R0:W-:Y:S04]  /*6c7a0*/  STL.64 [R1+0xb28], R22 ;  /* 0x000b281601007387 */ /* 0x0001e80000100a00 */
[----:B0-----:R-:W3:Y:S04]  /*6c7b0*/  LDL.LU.64 R22, [R1+0x35d8] ;  /* 0x0035d80001167983 */ /* 0x001ee80000300a00 */
[----:B------:R-:W3:Y:S04]  /*6c7c0*/  LDL.LU.64 R20, [R1+0x35d0] ;  /* 0x0035d00001147983 */ /* 0x000ee80000300a00 */
[----:B------:R0:W-:Y:S04]  /*6c7d0*/  STL.64 [R1+0x3598], R24 ;  /* 0x0035981801007387 */ /* 0x0001e80000100a00 */
[----:B0-----:R-:W2:Y:S04]  /*6c7e0*/  LDL.LU R24, [R1+0x2a0] ;  /* 0x0002a00001187983 */ /* 0x001ea80000300800 */
[----:B------:R-:W2:Y:S04]  /*6c7f0*/  LDL.LU R25, [R1+0x2a4] ;  /* 0x0002a40001197983 */ /* 0x000ea80000300800 */
[----:B------:R-:W2:Y:S04]  /*6c800*/  LDL.LU R26, [R1+0x2a8] ;  /* 0x0002a800011a7983 */ /* 0x000ea80000300800 */
[----:B------:R-:W2:Y:S01]  /*6c810*/  LDL.LU R27, [R1+0x2ac] ;  /* 0x0002ac00011b7983 */ /* 0x000ea20000300800 */
[----:B------:R-:W-:-:S02]  /*6c820*/  MOV R12, R2 ;  /* 0x00000002000c7202 */ /* 0x000fc40000000f00 */
[----:B------:R-:W-:-:S07]  /*6c830*/  MOV R13, R0 ;  /* 0x00000000000d7202 */ /* 0x000fce0000000f00 */
[C---:B----4-:R-:W-:Y:S01]  /*6c840*/  HMMA.16816.F32 R4, R8.reuse, R12, R4 ;  /* 0x0000000c0804723c */ /* 0x050fe20000001804 */
        /* <DEDUP_REMOVED lines=14> */
[----:B------:R-:W-:Y:S04]  /*6c930*/  STL.64 [R1+0x7a8], R10 ;  /* 0x0007a80a01007387 */ /* 0x000fe80000100a00 */
[----:B0-----:R-:W3:Y:S04]  /*6c940*/  LDL.64 R8, [R1+0x30] ;  /* 0x0000300001087983 */ /* 0x001ee80000100a00 */
[----:B---3--:R0:W-:Y:S04]  /*6c950*/  STL.64 [R1+0x3570], R8 ;  /* 0x0035700801007387 */ /* 0x0081e80000100a00 */
[----:B0-----:R-:W3:Y:S04]  /*6c960*/  LDL.LU R8, [R1+0x280] ;  /* 0x0002800001087983 */ /* 0x001ee80000300800 */
[----:B------:R-:W3:Y:S04]  /*6c970*/  LDL.LU R9, [R1+0x284] ;  /* 0x0002840001097983 */ /* 0x000ee80000300800 */
[----:B------:R-:W4:Y:S04]  /*6c980*/  LDL.LU R10, [R1+0x288] ;  /* 0x00028800010a7983 */ /* 0x000f280000300800 */
[----:B------:R-:W4:Y:S01]  /*6c990*/  LDL.LU R11, [R1+0x28c] ;  /* 0x00028c00010b7983 */ /* 0x000f220000300800 */
[C---:B--2---:R-:W-:Y:S01]  /*6c9a0*/  HMMA.16816.F32 R24, R20.reuse, R16, R24 ;  /* 0x000000101418723c */ /* 0x044fe20000001818 */
[----:B------:R-:W-:Y:S01]  /*6c9b0*/  IMAD.MOV.U32 R14, RZ, RZ, R16 ;  /* 0x000000ffff0e7224 */ /* 0x000fe200078e0010 */
[----:B------:R-:W-:Y:S01]  /*6c9c0*/  MOV R7, R17 ;  /* 0x0000001100077202 */ /* 0x000fe20000000f00 */
[----:B----4-:R-:W-:Y:S04]  /*6c9d0*/  STL.64 [R1+0x3588], R10 ;  /* 0x0035880a01007387 */ /* 0x010fe80000100a00 */
[----:B---3--:R0:W-:Y:S04]  /*6c9e0*/  STL.64 [R1+0x3580], R8 ;  /* 0x0035800801007387 */ /* 0x0081e80000100a00 */
[----:B0-----:R-:W2:Y:S04]  /*6c9f0*/  LDL.LU R8, [R1+0x290] ;  /* 0x0002900001087983 */ /* 0x001ea80000300800 */
[----:B------:R-:W2:Y:S04]  /*6ca00*/  LDL.LU R9, [R1+0x294] ;  /* 0x0002940001097983 */ /* 0x000ea80000300800 */
[----:B------:R-:W2:Y:S04]  /*6ca10*/  LDL.LU R10, [R1+0x298] ;  /* 0x00029800010a7983 */ /* 0x000ea80000300800 */
[----:B------:R-:W2:Y:S04]  /*6ca20*/  LDL.LU R11, [R1+0x29c] ;  /* 0x00029c00010b7983 */ /* 0x000ea80000300800 */
[----:B------:R-:W-:Y:S04]  /*6ca30*/  STL.64 [R1+0x790], R24 ;  /* 0x0007901801007387 */ /* 0x000fe80000100a00 */
[----:B------:R0:W-:Y:S04]  /*6ca40*/  STL.64 [R1+0x798], R26 ;  /* 0x0007981a01007387 */ /* 0x0001e80000100a00 */
[----:B0-----:R-:W3:Y:S04]  /*6ca50*/  LDL.LU.64 R26, [R1+0x35b0] ;  /* 0x0035b000011a7983 */ /* 0x001ee80000300a00 */
[----:B------:R-:W3:Y:S04]  /*6ca60*/  LDL.LU.64 R24, [R1+0x35a8] ;  /* 0x0035a80001187983 */ /* 0x000ee80000300a00 */
[----:B------:R-:W3:Y:S02]  /*6ca70*/  LDL.LU.64 R16, [R1+0x35a0] ;  /* 0x0035a00001107983 */ /* 0x000ee40000300a00 */
[----:B---3--:R-:W-:Y:S01]  /*6ca80*/  HMMA.16816.F32 R24, R20, R16, R24 ;  /* 0x000000101418723c */ /* 0x008fe20000001818 */
[----:B------:R-:W-:Y:S11]  /*6ca90*/  IMAD.MOV.U32 R15, RZ, RZ, R17 ;  /* 0x000000ffff0f7224 */ /* 0x000ff600078e0011 */
[----:B------:R-:W-:Y:S11]  /*6caa0*/  @!UPT UIADD3 URZ, URZ, URZ, URZ ;  /* 0x0000003f3f3ff290 */ /* 0x000ff6000fffe03f */
[----:B------:R0:W-:Y:S04]  /*6cab0*/  STL.64 [R1+0x780], R24 ;  /* 0x0007801801007387 */ /* 0x0001e80000100a00 */
[----:B------:R1:W-:Y:S04]  /*6cac0*/  STL.64 [R1+0x788], R26 ;  /* 0x0007881a01007387 */ /* 0x0003e80000100a00 */
[----:B0-----:R-:W3:Y:S01]  /*6cad0*/  LDL.LU.64 R24, [R1+0x3598] ;  /* 0x0035980001187983 */ /* 0x001ee20000300a00 */
[----:B-1----:R-:W-:-:S03]  /*6cae0*/  MOV R26, R16 ;  /* 0x00000010001a7202 */ /* 0x002fc60000000f00 */
[----:B------:R-:W2:Y:S02]  /*6caf0*/  LDL.LU.64 R16, [R1+0x3590] ;  /* 0x0035900001107983 */ /* 0x000ea40000300a00 */
[C---:B--2---:R-:W-:Y:S02]  /*6cb00*/  HMMA.16816.F32 R16, R20.reuse, R16, R8 ;  /* 0x000000101410723c */ /* 0x044fe40000001808 */
[----:B------:R-:W2:Y:S04]  /*6cb10*/  LDL.LU.64 R10, [R1+0x3588] ;  /* 0x00358800010a7983 */ /* 0x000ea80000300a00 */
[----:B------:R-:W2:Y:S11]  /*6cb20*/  LDL.LU.64 R8, [R1+0x3580] ;  /* 0x0035800001087983 */ /* 0x000eb60000300a00 */
[----:B------:R-:W-:Y:S06]  /*6cb30*/  @!UPT UIADD3 URZ, URZ, URZ, URZ ;  /* 0x0000003f3f3ff290 */ /* 0x000fec000fffe03f */
[----:B------:R0:W-:Y:S04]  /*6cb40*/  STL.64 [R1+0x770], R16 ;  /* 0x0007701001007387 */ /* 0x0001e80000100a00 */
[----:B------:R-:W-:Y:S04]  /*6cb50*/  STL.64 [R1+0x778], R18 ;  /* 0x0007781201007387 */ /* 0x000fe80000100a00 */
[----:B0-----:R-:W2:Y:S02]  /*6cb60*/  LDL.LU.64 R16, [R1+0x3578] ;  /* 0x0035780001107983 */ /* 0x001ea40000300a00 */
[----:B--2---:R-:W-:Y:S01]  /*6cb70*/  HMMA.16816.F32 R8, R20, R16, R8 ;  /* 0x000000101408723c */ /* 0x004fe20000001808 */
[----:B------:R-:W-:-:S02]  /*6cb80*/  MOV R2, R16 ;  /* 0x0000001000027202 */ /* 0x000fc40000000f00 */
[----:B------:R-:W-:Y:S11]  /*6cb90*/  MOV R0, R17 ;  /* 0x0000001100007202 */ /* 0x000ff60000000f00 */
[----:B------:R-:W-:Y:S09]  /*6cba0*/  @!UPT UIADD3 URZ, URZ, URZ, URZ ;  /* 0x0000003f3f3ff290 */ /* 0x000ff2000fffe03f */
[----:B------:R0:W-:Y:S04]  /*6cbb0*/  STL.64 [R1+0x760], R8 ;  /* 0x0007600801007387 */ /* 0x0001e80000100a00 */
[----:B------:R-:W-:Y:S04]  /*6cbc0*/  STL.64 [R1+0x768], R10 ;  /* 0x0007680a01007387 */ /* 0x000fe80000100a00 */
[----:B0-----:R-:W2:Y:S04]  /*6cbd0*/  LDL.LU.64 R8, [R1+0x3570] ;  /* 0x0035700001087983 */ /* 0x001ea80000300a00 */
[----:B------:R-:W2:Y:S04]  /*6cbe0*/  LDL.LU.64 R18, [R1+0x3568] ;  /* 0x0035680001127983 */ /* 0x000ea80000300a00 */
[----:B------:R-:W2:Y:S02]  /*6cbf0*/  LDL.LU.64 R16, [R1+0x3560] ;  /* 0x0035600001107983 */ /* 0x000ea40000300a00 */
[----:B--2---:R-:W-:Y:S11]  /*6cc00*/  HMMA.16816.F32 R16, R20, R8, R16 ;  /* 0x000000081410723c */ /* 0x004ff60000001810 */
[----:B------:R-:W-:Y:S11]  /*6cc10*/  @!UPT UIADD3 URZ, URZ, URZ, URZ ;  /* 0x0000003f3f3ff290 */ /* 0x000ff6000fffe03f */
[----:B------:R-:W-:Y:S01]  /*6cc20*/  @!UPT UIADD3 URZ, URZ, URZ, URZ ;  /* 0x0000003f3f3ff290 */ /* 0x000fe2000fffe03f */
[----:B------:R-:W-:Y:S04]  /*6cc30*/  STL.64 [R1+0x750], R16 ;  /* 0x0007501001007387 */ /* 0x000fe80000100a00 */
[----:B------:R0:W-:Y:S04]  /*6cc40*/  STL.64 [R1+0x758], R18 ;  /* 0x0007581201007387 */ /* 0x0001e80000100a00 */
[----:B0-----:R-:W3:Y:S04]  /*6cc50*/  LDL.LU.64 R18, [R1+0x3558] ;  /* 0x0035580001127983 */ /* 0x001ee80000300a00 */
[----:B------:R-:W3:Y:S01]  /*6cc60*/  LDL.LU.64 R16, [R1+0x3550] ;  /* 0x0035500001107983 */ /* 0x000ee20000300a00 */
[----:B------:R-:W-:Y:S01]  /*6cc70*/  IMAD.MOV.U32 R6, RZ, RZ, R8 ;  /* 0x000000ffff067224 */ /* 0x000fe200078e0008 */
[----:B------:R-:W-:-:S02]  /*6cc80*/  MOV R3, R9 ;  /* 0x0000000900037202 */ /* 0x000fc40000000f00 */
        /* <DEDUP_REMOVED lines=10> */
[C---:B---3--:R-:W-:Y:S03]  /*6cd30*/  HMMA.16816.F32 R24, R20.reuse, R24, R16 ;  /* 0x000000181418723c */ /* 0x048fe60000001810 */
[----:B------:R-:W3:Y:S04]  /*6cd40*/  LDL.LU.64 R18, [R1+0x3548] ;  /* 0x0035480001127983 */ /* 0x000ee80000300a00 */
[----:B------:R-:W3:Y:S11]  /*6cd50*/  LDL.LU.64 R16, [R1+0x3540] ;  /* 0x0035400001107983 */ /* 0x000ef60000300a00 */
[----:B------:R-:W-:Y:S05]  /*6cd60*/  @!UPT UIADD3 URZ, URZ, URZ, URZ ;  /* 0x0000003f3f3ff290 */ /* 0x000fea000fffe03f */
[----:B------:R-:W-:Y:S04]  /*6cd70*/  STL.64 [R1+0x740], R24 ;  /* 0x0007401801007387 */ /* 0x000fe80000100a00 */
[----:B------:R-:W-:Y:S04]  /*6cd80*/  STL.64 [R1+0x748], R26 ;  /* 0x0007481a01007387 */ /* 0x000fe80000100a00 */
[----:B------:R-:W0:Y:S04]  /*6cd90*/  LDSM.16.M88.4 R24, [R29+0x56800] ;  /* 0x056800001d18783b */ /* 0x000e280000000200 */
[----:B0-----:R-:W-:Y:S04]  /*6cda0*/  STL.64 [R1+0x33d0], R26 ;  /* 0x0033d01a01007387 */ /* 0x001fe80000100a00 */
[----:B------:R-:W-:Y:S01]  /*6cdb0*/  STL.64 [R1+0x33c8], R24 ;  /* 0x0033c81801007387 */ /* 0x000fe20000100a00 */
[C---:B---3--:R-:W-:Y:S11]  /*6cdc0*/  HMMA.16816.F32 R16, R20.reuse, R12, R16 ;  /* 0x0000000c1410723c */ /* 0x048ff60000001810 */
[----:B------:R-:W-:Y:S11]  /*6cdd0*/  @!UPT UIADD3 URZ, URZ, URZ, URZ ;  /* 0x0000003f3f3ff290 */ /* 0x000ff6000fffe03f */
[----:B------:R-:W-:Y:S01]  /*6cde0*/  @!UPT UIADD3 URZ, URZ, URZ, URZ ;  /* 0x0000003f3f3ff290 */ /* 0x000fe2000fffe03f */
[----:B------:R-:W-:Y:S04]  /*6cdf0*/  STL.64 [R1+0x720], R16 ;  /* 0x0007201001007387 */ /* 0x000fe80000100a00 */
[----:B------:R0:W-:Y:S04]  /*6ce00*/  STL.64 [R1+0x728], R18 ;  /* 0x0007281201007387 */ /* 0x0001e80000100a00 */
[----:B0-----:R-:W3:Y:S04]  /*6ce10*/  LDL.LU.64 R18, [R1+0x3538] ;  /* 0x0035380001127983 */ /* 0x001ee80000300a00 */
[----:B------:R-:W3:Y:S04]  /*6ce20*/  LDL.LU.64 R16, [R1+0x3530] ;  /* 0x0035300001107983 */ /* 0x000ee80000300a00 */
[----:B------:R0:W-:Y:S04]  /*6ce30*/  STL.64 [R1+0x34c8], R12 ;  /* 0x0034c80c01007387 */ /* 0x0001e80000100a00 */
[----:B0-----:R-:W4:Y:S01]  /*6ce40*/  LDL.64 R12, [R1+0x20] ;  /* 0x00002000010c7983 */ /* 0x001f220000100a00 */
[----:B--2---:R-:W-:Y:S03]  /*6ce50*/  HMMA.16816.F32 R8, R20, R4, R8 ;  /* 0x000000041408723c */ /* 0x004fe60000001808 */
[----:B----4-:R0:W-:Y:S02]  /*6ce60*/  STL.64 [R1+0x34d8], R12 ;  /* 0x0034d80c01007387 */ /* 0x0101e40000100a00 */
[----:B0-----:R-:W-:Y:S01]  /*6ce70*/  IMAD.MOV.U32 R12, RZ, RZ, R6 ;  /* 0x000000ffff0c7224 */ /* 0x001fe200078e0006 */
[----:B------:R-:W-:-:S05]  /*6ce80*/  MOV R13, R3 ;  /* 0x00000003000d7202 */ /* 0x000fca0000000f00 */
[----:B------:R0:W-:Y:S02]  /*6ce90*/  STL.64 [R1+0x34f0], R12 ;  /* 0x0034f00c01007387 */ /* 0x0001e40000100a00 */
[----:B0-----:R-:W-:Y:S01]  /*6cea0*/  MOV R12, R2 ;  /* 0x00000002000c7202 */ /* 0x001fe20000000f00 */
[----:B------:R-:W-:-:S05]  /*6ceb0*/  IMAD.MOV.U32 R13, RZ, RZ, R0 ;  /* 0x000000ffff0d7224 */ /* 0x000fca00078e0000 */
[----:B------:R0:W-:Y:S04]  /*6cec0*/  STL.64 [R1+0x3508], R12 ;  /* 0x0035080c01007387 */ /* 0x0001e80000100a00 */
[----:B0-----:R-:W2:Y:S01]  /*6ced0*/  LDL.64 R12, [R1+0x50] ;  /* 0x00005000010c7983 */ /* 0x001ea20000100a00 */
[----:B------:R-:W-:Y:S02]  /*6cee0*/  MOV R24, R14 ;  /* 0x0000000e00187202 */ /* 0x000fe40000000f00 */
[----:B------:R-:W-:Y:S01]  /*6cef0*/  MOV R25, R7 ;  /* 0x0000000700197202 */ /* 0x000fe20000000f00 */
[----:B--2---:R0:W-:Y:S04]  /*6cf00*/  STL.64 [R1+0x3520], R12 ;  /* 0x0035200c01007387 */ /* 0x0041e80000100a00 */
[----:B0-----:R-:W2:Y:S04]  /*6cf10*/  LDL.LU R12, [R1+0x250] ;  /* 0x00025000010c7983 */ /* 0x001ea80000300800 */
[----:B------:R0:W-:Y:S04]  /*6cf20*/  STL.64 [R1+0x710], R8 ;  /* 0x0007100801007387 */ /* 0x0001e80000100a00 */
[----:B------:R1:W-:Y:S04]  /*6cf30*/  STL.64 [R1+0x718], R10 ;  /* 0x0007180a01007387 */ /* 0x0003e80000100a00 */
[----:B------:R-:W2:Y:S04]  /*6cf40*/  LDL.LU R13, [R1+0x254] ;  /* 0x00025400010d7983 */ /* 0x000ea80000300800 */
[----:B------:R-:W2:Y:S04]  /*6cf50*/  LDL.LU R14, [R1+0x258] ;  /* 0x00025800010e7983 */ /* 0x000ea80000300800 */
[----:B------:R-:W2:Y:S04]  /*6cf60*/  LDL.LU R15, [R1+0x25c] ;  /* 0x00025c00010f7983 */ /* 0x000ea80000300800 */
[----:B0-----:R-:W3:Y:S04]  /*6cf70*/  LDL.LU R8, [R1+0x260] ;  /* 0x0002600001087983 */ /* 0x001ee80000300800 */
[----:B------:R-:W3:Y:S04]  /*6cf80*/  LDL.LU R9, [R1+0x264] ;  /* 0x0002640001097983 */ /* 0x000ee80000300800 */
[----:B-1----:R-:W3:Y:S04]  /*6cf90*/  LDL.LU R10, [R1+0x268] ;  /* 0x00026800010a7983 */ /* 0x002ee80000300800 */
[----:B------:R-:W3:Y:S04]  /*6cfa0*/  LDL.LU R11, [R1+0x26c] ;  /* 0x00026c00010b7983 */ /* 0x000ee80000300800 */
        /* <DEDUP_REMOVED lines=10> */
[----:B------:R-:W4:Y:S04]  /*6d050*/  LDL.LU R7, [R1+0x22c] ;  /* 0x00022c0001077983 */ /* 0x000f280000300800 */
[----:B----4-:R-:W-:Y:S04]  /*6d060*/  STL.64 [R1+0x3500], R6 ;  /* 0x0035000601007387 */ /* 0x010fe80000100a00 */
[----:B--2---:R0:W-:Y:S04]  /*6d070*/  STL.64 [R1+0x34f8], R4 ;  /* 0x0034f80401007387 */ /* 0x0041e80000100a00 */
        /* <DEDUP_REMOVED lines=11> */
[----:B------:R-:W3:Y:S04]  /*6d130*/  LDL.LU R20, [R1+0x1f0] ;  /* 0x0001f00001147983 */ /* 0x000ee80000300800 */
[----:B------:R-:W3:Y:S04]  /*6d140*/  LDL.LU R21, [R1+0x1f4] ;  /* 0x0001f40001157983 */ /* 0x000ee80000300800 */
[----:B------:R-:W4:Y:S04]  /*6d150*/  LDL.LU R22, [R1+0x1f8] ;  /* 0x0001f80001167983 */ /* 0x000f280000300800 */
[----:B------:R-:W4:Y:S04]  /*6d160*/  LDL.LU R23, [R1+0x1fc] ;  /* 0x0001fc0001177983 */ /* 0x000f280000300800 */
[----:B----4-:R-:W-:Y:S04]  /*6d170*/  STL.64 [R1+0x34c0], R22 ;  /* 0x0034c01601007387 */ /* 0x010fe80000100a00 */
[----:B---3--:R0:W-:Y:S04]  /*6d180*/  STL.64 [R1+0x34b8], R20 ;  /* 0x0034b81401007387 */ /* 0x0081e80000100a00 */
[----:B0-----:R-:W3:Y:S04]  /*6d190*/  LDL.LU R20, [R1+0x200] ;  /* 0x0002000001147983 */ /* 0x001ee80000300800 */
[----:B------:R-:W3:Y:S04]  /*6d1a0*/  LDL.LU R21, [R1+0x204] ;  /* 0x0002040001157983 */ /* 0x000ee80000300800 */
[----:B------:R-:W3:Y:S04]  /*6d1b0*/  LDL.LU R22, [R1+0x208] ;  /* 0x0002080001167983 */ /* 0x000ee80000300800 */
[----:B------:R-:W3:Y:S04]  /*6d1c0*/  LDL.LU R23, [R1+0x20c] ;  /* 0x00020c0001177983 */ /* 0x000ee80000300800 */
[----:B------:R0:W-:Y:S04]  /*6d1d0*/  STL.64 [R1+0x700], R8 ;  /* 0x0007000801007387 */ /* 0x0001e80000100a00 */
[----:B------:R-:W-:Y:S04]  /*6d1e0*/  STL.64 [R1+0x708], R10 ;  /* 0x0007080a01007387 */ /* 0x000fe80000100a00 */
[----:B0-----:R-:W4:Y:S02]  /*6d1f0*/  LDL.LU.64 R8, [R1+0x3528] ;  /* 0x0035280001087983 */ /* 0x001f240000300a00 */
[C---:B----4-:R-:W-:Y:S11]  /*6d200*/  HMMA.16816.F32 R12, R16.reuse, R8, R12 ;  /* 0x00000008100c723c */ /* 0x050ff6000000180c */
[----:B------:R-:W-:Y:S11]  /*6d210*/  @!UPT UIADD3 URZ, URZ, URZ, URZ ;  /* 0x0000003f3f3ff290 */ /* 0x000ff6000fffe03f */
[----:B------:R-:W-:Y:S01]  /*6d220*/  @!UPT UIADD3 URZ, URZ, URZ, URZ ;  /* 0x0000003f3f3ff290 */ /* 0x000fe2000fffe03f */
        /* <DEDUP_REMOVED lines=27> */
[----:B------:R-:W-:Y:S11]  /*6d3e0*/  MOV R3, R13 ;  /* 0x0000000d00037202 */ /* 0x000ff60000000f00 */
[----:B------:R-:W-:Y:S11]  /*6d3f0*/  @!UPT UIADD3 URZ, URZ, URZ, URZ ;  /* 0x0000003f3f3ff290 */ /* 0x000ff6000fffe03f */
[----:B------:R0:W-:Y:S04]  /*6d400*/  STL.64 [R1+0x6b0], R4 ;  /* 0x0006b00401007387 */ /* 0x0001e80000100a00 */
[----:B------:R1:W-:Y:S04]  /*6d410*/  STL.64 [R1+0x6b8], R6 ;  /* 0x0006b80601007387 */ /* 0x0003e80000100a00 */
[----:B0-----:R-:W2:Y:S01]  /*6d420*/  LDL.LU.64 R4, [R1+0x34d0] ;  /* 0x0034d00001047983 */ /* 0x001ea20000300a00 */
[----:B-1----:R-:W-:-:S03]  /*6d430*/  IMAD.MOV.U32 R7, RZ, RZ, R12 ;  /* 0x000000ffff077224 */ /* 0x002fc600078e000c */
[----:B------:R-:W3:Y:S02]  /*6d440*/  LDL.LU.64 R12, [R1+0x34c8] ;  /* 0x0034c800010c7983 */ /* 0x000ee40000300a00 */
[C---:B---3--:R-:W-:Y:S02]  /*6d450*/  HMMA.16816.F32 R12, R16.reuse, R12, R20 ;  /* 0x0000000c100c723c */ /* 0x048fe40000001814 */
[----:B------:R-:W2:Y:S04]  /*6d460*/  LDL.LU.64 R22, [R1+0x34c0] ;  /* 0x0034c00001167983 */ /* 0x000ea80000300a00 */
[----:B------:R-:W2:Y:S11]  /*6d470*/  LDL.LU.64 R20, [R1+0x34b8] ;  /* 0x0034b80001147983 */ /* 0x000eb60000300a00 */
[----:B------:R-:W-:Y:S06]  /*6d480*/  @!UPT UIADD3 URZ, URZ, URZ, URZ ;  /* 0x0000003f3f3ff290 */ /* 0x000fec000fffe03f */
[----:B------:R-:W-:Y:S04]  /*6d490*/  STL.64 [R1+0x690], R12 ;  /* 0x0006900c01007387 */ /* 0x000fe80000100a00 */
[----:B------:R0:W-:Y:S04]  /*6d4a0*/  STL.64 [R1+0x698], R14 ;  /* 0x0006980e01007387 */ /* 0x0001e80000100a00 */
[----:B0-----:R-:W3:Y:S04]  /*6d4b0*/  LDL.LU.64 R14, [R1+0x34b0] ;  /* 0x0034b000010e7983 */ /* 0x001ee80000300a00 */
[----:B------:R-:W3:Y:S04]  /*6d4c0*/  LDL.LU.64 R12, [R1+0x34a8] ;  /* 0x0034a800010c7983 */ /* 0x000ee80000300a00 */
[----:B------:R-:W4:Y:S01]  /*6d4d0*/  LDL.LU R6, [R1+0x398] ;  /* 0x0003980001067983 */ /* 0x000f220000300800 */
[----:B--2---:R-:W-:Y:S03]  /*6d4e0*/  HMMA.16816.F32 R20, R16, R4, R20 ;  /* 0x000000041014723c */ /* 0x004fe60000001814 */
[----:B------:R-:W3:Y:S11]  /*6d4f0*/  LDL.LU R16, [R1+0x170] ;  /* 0x0001700001107983 */ /* 0x000ef60000300800 */
[----:B------:R-:W-:Y:S09]  /*6d500*/  @!UPT UIADD3 URZ, URZ, URZ, URZ ;  /* 0x0000003f3f3ff290 */ /* 0x000ff2000fffe03f */
[----:B------:R0:W-:Y:S04]  /*6d510*/  STL.64 [R1+0x680], R20 ;  /* 0x0006801401007387 */ /* 0x0001e80000100a00 */
[----:B------:R1:W-:Y:S04]  /*6d520*/  STL.64 [R1+0x688], R22 ;  /* 0x0006881601007387 */ /* 0x0003e80000100a00 */
[----:B------:R-:W3:Y:S04]  /*6d530*/  LDL.LU R17, [R1+0x174] ;  /* 0x0001740001117983 */ /* 0x000ee80000300800 */
[----:B------:R-:W3:Y:S04]  /*6d540*/  LDL.LU R18, [R1+0x178] ;  /* 0x0001780001127983 */ /* 0x000ee80000300800 */
[----:B------:R-:W3:Y:S04]  /*6d550*/  LDL.LU R19, [R1+0x17c] ;  /* 0x00017c0001137983 */ /* 0x000ee80000300800 */
[----:B----4-:R-:W-:Y:S04]  /*6d560*/  STL [R1+0x3458], R6 ;  /* 0x0034580601007387 */ /* 0x010fe80000100800 */
[----:B------:R-:W-:Y:S04]  /*6d570*/  STL.64 [R1+0x3450], R4 ;  /* 0x0034500401007387 */ /* 0x000fe80000100a00 */
[----:B0-----:R-:W2:Y:S04]  /*6d580*/  LDL.LU R20, [R1] ;  /* 0x0000000001147983 */ /* 0x001ea80000300800 */
[----:B------:R-:W2:Y:S04]  /*6d590*/  LDL.LU R21, [R1+0x4] ;  /* 0x0000040001157983 */ /* 0x000ea80000300800 */
[----:B-1----:R-:W4:Y:S04]  /*6d5a0*/  LDL.LU R22, [R1+0x8] ;  /* 0x0000080001167983 */ /* 0x002f280000300800 */
[----:B------:R-:W4:Y:S01]  /*6d5b0*/  LDL.LU R23, [R1+0xc] ;  /* 0x00000c0001177983 */ /* 0x000f220000300800 */
[----:B---3--:R-:W-:Y:S03]  /*6d5c0*/  HMMA.16816.F32 R16, R12, R24, R16 ;  /* 0x000000180c10723c */ /* 0x008fe60000001810 */
[----:B----4-:R-:W-:Y:S04]  /*6d5d0*/  STL.64 [R1+0x3330], R22 ;  /* 0x0033301601007387 */ /* 0x010fe80000100a00 */
[----:B--2---:R0:W-:Y:S04]  /*6d5e0*/  STL.64 [R1+0x3328], R20 ;  /* 0x0033281401007387 */ /* 0x0041e80000100a00 */
[----:B0-----:R-:W2:Y:S11]  /*6d5f0*/  LDL.LU R20, [R1+0x80] ;  /* 0x0000800001147983 */ /* 0x001eb60000300800 */
[----:B------:R-:W-:Y:S01]  /*6d600*/  @!UPT UIADD3 URZ, URZ, URZ, URZ ;  /* 0x0000003f3f3ff290 */ /* 0x000fe2000fffe03f */
        /* <DEDUP_REMOVED lines=8> */
[----:B-1----:R-:W-:Y:S01]  /*6d690*/  MOV R20, R7 ;  /* 0x0000000700147202 */ /* 0x002fe20000000f00 */
[----:B------:R-:W-:-:S05]  /*6d6a0*/  IMAD.MOV.U32 R21, RZ, RZ, R3 ;  /* 0x000000ffff157224 */ /* 0x000fca00078e0003 */
[----:B------:R-:W-:Y:S04]  /*6d6b0*/  STL.64 [R1+0x3478], R20 ;  /* 0x0034781401007387 */ /* 0x000fe80000100a00 */
[----:B------:R-:W2:Y:S04]  /*6d6c0*/  LDL.LU R4, [R1+0x1e0] ;  /* 0x0001e00001047983 */ /* 0x000ea80000300800 */
[----:B------:R-:W2:Y:S04]  /*6d6d0*/  LDL.LU R5, [R1+0x1e4] ;  /* 0x0001e40001057983 */ /* 0x000ea80000300800 */
[----:B------:R-:W2:Y:S04]  /*6d6e0*/  LDL.LU R6, [R1+0x1e8] ;  /* 0x0001e80001067983 */ /* 0x000ea80000300800 */
[----:B------:R-:W2:Y:S04]  /*6d6f0*/  LDL.LU R7, [R1+0x1ec] ;  /* 0x0001ec0001077983 */ /* 0x000ea80000300800 */
        /* <DEDUP_REMOVED lines=21> */
[----:B------:R-:W-:Y:S04]  /*6d850*/  STL.64 [R1+0x3490], R20 ;  /* 0x0034901401007387 */ /* 0x000fe80000100a00 */
[----:B------:R-:W-:Y:S04]  /*6d860*/  STL.64 [R1+0x33f8], R26 ;  /* 0x0033f81a01007387 */ /* 0x000fe80000100a00 */
[----:B------:R0:W-:Y:S04]  /*6d870*/  STL.64 [R1+0x33f0], R24 ;  /* 0x0033f01801007387 */ /* 0x0001e80000100a00 */
[----:B0-----:R-:W2:Y:S01]  /*6d880*/  LDL.64 R24, [R1+0x40] ;  /* 0x0000400001187983 */ /* 0x001ea20000100a00 */
[----:B------:R-:W-:Y:S03]  /*6d890*/  HMMA.16816.F32 R8, R12, R8, R4 ;  /* 0x000000080c08723c */ /* 0x000fe60000001804 */
[----:B--2---:R0:W-:Y:S04]  /*6d8a0*/  STL.64 [R1+0x34a0], R24 ;  /* 0x0034a01801007387 */ /* 0x0041e80000100a00 */
[----:B0-----:R-:W2:Y:S04]  /*6d8b0*/  LDL.LU R24, [R1+0x1d0] ;  /* 0x0001d00001187983 */ /* 0x001ea80000300800 */
[----:B------:R-:W2:Y:S04]  /*6d8c0*/  LDL.LU R25, [R1+0x1d4] ;  /* 0x0001d40001197983 */ /* 0x000ea80000300800 */
[----:B------:R-:W2:Y:S04]  /*6d8d0*/  LDL.LU R26, [R1+0x1d8] ;  /* 0x0001d800011a7983 */ /* 0x000ea80000300800 */
[----:B------:R-:W2:Y:S04]  /*6d8e0*/  LDL.LU R27, [R1+0x1dc] ;  /* 0x0001dc00011b7983 */ /* 0x000ea80000300800 */
[----:B----4-:R-:W-:Y:S04]  /*6d8f0*/  STL.64 [R1+0x3360], R18 ;  /* 0x0033601201007387 */ /* 0x010fe80000100a00 */
[----:B---3--:R0:W-:Y:S04]  /*6d900*/  STL.64 [R1+0x3358], R16 ;  /* 0x0033581001007387 */ /* 0x0081e80000100a00 */
[----:B0-----:R-:W3:Y:S04]  /*6d910*/  LDL.LU.64 R16, [R1+0x30] ;  /* 0x0000300001107983 */ /* 0x001ee80000300a00 */
[----:B------:R-:W4:Y:S01]  /*6d920*/  LDL.64 R4, [R1+0x10] ;  /* 0x0000100001047983 */ /* 0x000f220000100a00 */
[----:B------:R-:W-:-:S02]  /*6d930*/  MOV R20, R2 ;  /* 0x0000000200147202 */ /* 0x000fc40000000f00 */
[----:B------:R-:W-:Y:S01]  /*6d940*/  MOV R21, R0 ;  /* 0x0000000000157202 */ /* 0x000fe20000000f00 */
[----:B----4-:R-:W-:Y:S04]  /*6d950*/  STL.64 [R1+0x3470], R4 ;  /* 0x0034700401007387 */ /* 0x010fe80000100a00 */
[----:B------:R0:W-:Y:S04]  /*6d960*/  STL.64 [R1+0x660], R8 ;  /* 0x0006600801007387 */ /* 0x0001e80000100a00 */
[----:B------:R1:W-:Y:S04]  /*6d970*/  STL.64 [R1+0x668], R10 ;  /* 0x0006680a01007387 */ /* 0x0003e80000100a00 */
[----:B0-----:R-:W4:Y:S04]  /*6d980*/  LDL.LU R8, [R1+0x180] ;  /* 0x0001800001087983 */ /* 0x001f280000300800 */
[----:B------:R-:W4:Y:S04]  /*6d990*/  LDL.LU R9, [R1+0x184] ;  /* 0x0001840001097983 */ /* 0x000f280000300800 */
[----:B-1----:R-:W3:Y:S04]  /*6d9a0*/  LDL.LU R10, [R1+0x188] ;  /* 0x00018800010a7983 */ /* 0x002ee80000300800 */
[----:B------:R-:W3:Y:S01]  /*6d9b0*/  LDL.LU R11, [R1+0x18c] ;  /* 0x00018c00010b7983 */ /* 0x000ee20000300800 */
[C---:B--2---:R-:W-:Y:S03]  /*6d9c0*/  HMMA.16816.F32 R20, R12.reuse, R20, R24 ;  /* 0x000000140c14723c */ /* 0x044fe60000001818 */
[----:B------:R-:W2:Y:S04]  /*6d9d0*/  LDL.LU R4, [R1+0x1a0] ;  /* 0x0001a00001047983 */ /* 0x000ea80000300800 */
[----:B------:R-:W2:Y:S04]  /*6d9e0*/  LDL.LU R5, [R1+0x1a4] ;  /* 0x0001a40001057983 */ /* 0x000ea80000300800 */
[----:B------:R-:W2:Y:S04]  /*6d9f0*/  LDL.LU R6, [R1+0x1a8] ;  /* 0x0001a80001067983 */ /* 0x000ea80000300800 */
[----:B------:R-:W2:Y:S04]  /*6da00*/  LDL.LU R7, [R1+0x1ac] ;  /* 0x0001ac0001077983 */ /* 0x000ea80000300800 */
[----:B---3--:R-:W-:Y:S04]  /*6da10*/  STL.64 [R1+0x3468], R10 ;  /* 0x0034680a01007387 */ /* 0x008fe80000100a00 */
[----:B----4-:R0:W-:Y:S04]  /*6da20*/  STL.64 [R1+0x3460], R8 ;  /* 0x0034600801007387 */ /* 0x0101e80000100a00 */
[----:B0-----:R-:W3:Y:S04]  /*6da30*/  LDL.LU R8, [R1+0x190] ;  /* 0x0001900001087983 */ /* 0x001ee80000300800 */
[----:B------:R-:W3:Y:S04]  /*6da40*/  LDL.LU R9, [R1+0x194] ;  /* 0x0001940001097983 */ /* 0x000ee80000300800 */
[----:B------:R-:W3:Y:S04]  /*6da50*/  LDL.LU R10, [R1+0x198] ;  /* 0x00019800010a7983 */ /* 0x000ee80000300800 */
[----:B------:R-:W3:Y:S04]  /*6da60*/  LDL.LU R11, [R1+0x19c] ;  /* 0x00019c00010b7983 */ /* 0x000ee80000300800 */
[----:B------:R-:W4:Y:S04]  /*6da70*/  LDL.LU.64 R24, [R1+0x34a0] ;  /* 0x0034a00001187983 */ /* 0x000f280000300a00 */
[----:B------:R-:W-:Y:S04]  /*6da80*/  STL.64 [R1+0x650], R20 ;  /* 0x0006501401007387 */ /* 0x000fe80000100a00 */
[----:B------:R0:W-:Y:S04]  /*6da90*/  STL.64 [R1+0x658], R22 ;  /* 0x0006581601007387 */ /* 0x0001e80000100a00 */
[----:B0-----:R-:W4:Y:S04]  /*6daa0*/  LDL.LU.64 R22, [R1+0x3498] ;  /* 0x0034980001167983 */ /* 0x001f280000300a00 */
[----:B------:R-:W4:Y:S02]  /*6dab0*/  LDL.LU.64 R20, [R1+0x3490] ;  /* 0x0034900001147983 */ /* 0x000f240000300a00 */
[C---:B----4-:R-:W-:Y:S11]  /*6dac0*/  HMMA.16816.F32 R20, R12.reuse, R24, R20 ;  /* 0x000000180c14723c */ /* 0x050ff60000001814 */
[----:B------:R-:W-:Y:S11]  /*6dad0*/  @!UPT UIADD3 URZ, URZ, URZ, URZ ;  /* 0x0000003f3f3ff290 */ /* 0x000ff6000fffe03f */
[----:B------:R-:W-:Y:S01]  /*6dae0*/  @!UPT UIADD3 URZ, URZ, URZ, URZ ;  /* 0x0000003f3f3ff290 */ /* 0x000fe2000fffe03f */
[----:B------:R-:W-:Y:S04]  /*6daf0*/  STL.64 [R1+0x640], R20 ;  /* 0x0006401401007387 */ /* 0x000fe80000100a00 */
[----:B------:R0:W-:Y:S04]  /*6db00*/  STL.64 [R1+0x648], R22 ;  /* 0x0006481601007387 */ /* 0x0001e80000100a00 */
[----:B0-----:R-:W4:Y:S04]  /*6db10*/  LDL.LU.64 R22, [R1+0x3488] ;  /* 0x0034880001167983 */ /* 0x001f280000300a00 */
[----:B------:R-:W4:Y:S04]  /*6db20*/  LDL.LU.64 R20, [R1+0x3480] ;  /* 0x0034800001147983 */ /* 0x000f280000300a00 */
[----:B------:R0:W-:Y:S04]  /*6db30*/  STL.64 [R1+0x3408], R24 ;  /* 0x0034081801007387 */ /* 0x0001e80000100a00 */
[----:B0-----:R-:W2:Y:S04]  /*6db40*/  LDL.64 R24, [R1+0x50] ;  /* 0x0000500001187983 */ /* 0x001ea80000100a00 */
[----:B--2---:R0:W-:Y:S04]  /*6db50*/  STL.64 [R1+0x3410], R24 ;  /* 0x0034101801007387 */ /* 0x0041e80000100a00 */
[----:B0-----:R-:W2:Y:S01]  /*6db60*/  LDL.64 R24, [R1+0x60] ;  /* 0x0000600001187983 */ /* 0x001ea20000100a00 */
[C---:B----4-:R-:W-:Y:S03]  /*6db70*/  HMMA.16816.F32 R20, R12.reuse, R16, R20 ;  /* 0x000000100c14723c */ /* 0x050fe60000001814 */
[----:B--2---:R0:W-:Y:S04]  /*6db80*/  STL.64 [R1+0x3428], R24 ;  /* 0x0034281801007387 */ /* 0x0041e80000100a00 */
[----:B0-----:R-:W2:Y:S11]  /*6db90*/  LDL.64 R24, [R1+0x70] ;  /* 0x0000700001187983 */ /* 0x001eb60000100a00 */
[----:B------:R-:W-:Y:S05]  /*6dba0*/  @!UPT UIADD3 URZ, URZ, URZ, URZ ;  /* 0x0000003f3f3ff290 */ /* 0x000fea000fffe03f */
[----:B------:R0:W-:Y:S04]  /*6dbb0*/  STL.64 [R1+0x630], R20 ;  /* 0x0006301401007387 */ /* 0x0001e80000100a00 */
[----:B------:R-:W-:Y:S04]  /*6dbc0*/  STL.64 [R1+0x638], R22 ;  /* 0x0006381601007387 */ /* 0x000fe80000100a00 */
        /* <DEDUP_REMOVED lines=22> */
[C---:B---3--:R-:W-:Y:S01]  /*6dd30*/  HMMA.16816.F32 R8, R12.reuse, R4, R8 ;  /* 0x000000040c08723c */ /* 0x048fe20000001808 */
[----:B------:R-:W-:Y:S01]  /*6dd40*/  IMAD.MOV.U32 R2, RZ, RZ, R4 ;  /* 0x000000ffff027224 */ /* 0x000fe200078e0004 */
[----:B------:R-:W-:Y:S11]  /*6dd50*/  MOV R0, R5 ;  /* 0x0000000500007202 */ /* 0x000ff60000000f00 */
[----:B------:R-:W-:Y:S10]  /*6dd60*/  @!UPT UIADD3 URZ, URZ, URZ, URZ ;  /* 0x0000003f3f3ff290 */ /* 0x000ff4000fffe03f */
[----:B------:R-:W-:Y:S04]  /*6dd70*/  STL.64 [R1+0x600], R8 ;  /* 0x0006000801007387 */ /* 0x000fe80000100a00 */
[----:B------:R0:W-:Y:S04]  /*6dd80*/  STL.64 [R1+0x608], R10 ;  /* 0x0006080a01007387 */ /* 0x0001e80000100a00 */
[----:B0-----:R-:W3:Y:S04]  /*6dd90*/  LDL.LU.64 R10, [R1+0x3468] ;  /* 0x00346800010a7983 */ /* 0x001ee80000300a00 */
[----:B------:R-:W3:Y:S04]  /*6dda0*/  LDL.LU.64 R8, [R1+0x3460] ;  /* 0x0034600001087983 */ /* 0x000ee80000300a00 */
[----:B------:R-:W4:Y:S04]  /*6ddb0*/  LDL.LU R6, [R1+0x3458] ;  /* 0x0034580001067983 */ /* 0x000f280000300800 */
[----:B------:R-:W3:Y:S02]  /*6ddc0*/  LDL.LU.64 R4, [R1+0x3450] ;  /* 0x0034500001047983 */ /* 0x000ee40000300a00 */
[----:B---3--:R-:W-:Y:S02]  /*6ddd0*/  HMMA.16816.F32 R12, R12, R4, R8 ;  /* 0x000000040c0c723c */ /* 0x008fe40000001808 */
[----:B------:R-:W2:Y:S04]  /*6dde0*/  LDL.LU.64 R10, [R1+0x3448] ;  /* 0x00344800010a7983 */ /* 0x000ea80000300a00 */
[----:B------:R-:W2:Y:S04]  /*6ddf0*/  LDL.LU.64 R8, [R1+0x3440] ;  /* 0x0034400001087983 */ /* 0x000ea80000300a00 */
[----:B----4-:R-:W-:Y:S04]  /*6de00*/  STL [R1+0x33e0], R6 ;  /* 0x0033e00601007387 */ /* 0x010fe80000100800 */
[----:B------:R0:W-:Y:S09]  /*6de10*/  STL.64 [R1+0x33d8], R4 ;  /* 0x0033d80401007387 */ /* 0x0001f20000100a00 */
[----:B------:R1:W-:Y:S04]  /*6de20*/  STL.64 [R1+0x5f0], R12 ;  /* 0x0005f00c01007387 */ /* 0x0003e80000100a00 */
[----:B------:R-:W-:Y:S04]  /*6de30*/  STL.64 [R1+0x5f8], R14 ;  /* 0x0005f80e01007387 */ /* 0x000fe80000100a00 */
[----:B0-----:R-:W3:Y:S01]  /*6de40*/  LDL.LU R4, [R1+0x140] ;  /* 0x0001400001047983 */ /* 0x001ee20000300800 */
[----:B-1----:R-:W-:Y:S01]  /*6de50*/  MOV R12, R2 ;  /* 0x00000002000c7202 */ /* 0x002fe20000000f00 */
[----:B------:R-:W-:-:S02]  /*6de60*/  IMAD.MOV.U32 R13, RZ, RZ, R0 ;  /* 0x000000ffff0d7224 */ /* 0x000fc400078e0000 */
[----:B------:R-:W3:Y:S04]  /*6de70*/  LDL.LU R5, [R1+0x144] ;  /* 0x0001440001057983 */ /* 0x000ee80000300800 */
[----:B------:R-:W3:Y:S04]  /*6de80*/  LDL.LU R6, [R1+0x148] ;  /* 0x0001480001067983 */ /* 0x000ee80000300800 */
[----:B------:R-:W3:Y:S04]  /*6de90*/  LDL.LU R7, [R1+0x14c] ;  /* 0x00014c0001077983 */ /* 0x000ee80000300800 */
[----:B------:R0:W-:Y:S01]  /*6dea0*/  STL.64 [R1+0x33e8], R12 ;  /* 0x0033e80c01007387 */ /* 0x0001e20000100a00 */
[----:B------:R-:W-:-:S02]  /*6deb0*/  MOV R22, R24 ;  /* 0x0000001800167202 */ /* 0x000fc40000000f00 */
[----:B------:R-:W-:Y:S01]  /*6dec0*/  MOV R3, R25 ;  /* 0x0000001900037202 */ /* 0x000fe20000000f00 */
[----:B0-----:R-:W4:Y:S04]  /*6ded0*/  LDL.LU R12, [R1+0x110] ;  /* 0x00011000010c7983 */ /* 0x001f280000300800 */
[----:B------:R-:W4:Y:S04]  /*6dee0*/  LDL.LU R13, [R1+0x114] ;  /* 0x00011400010d7983 */ /* 0x000f280000300800 */
[----:B------:R-:W4:Y:S04]  /*6def0*/  LDL.LU R14, [R1+0x118] ;  /* 0x00011800010e7983 */ /* 0x000f280000300800 */
[----:B------:R-:W4:Y:S01]  /*6df00*/  LDL.LU R15, [R1+0x11c] ;  /* 0x00011c00010f7983 */ /* 0x000f220000300800 */
        /* <DEDUP_REMOVED lines=16> */
[----:B------:R-:W3:Y:S02]  /*6e010*/  LDL.LU.64 R24, [R1+0x3410] ;  /* 0x0034100001187983 */ /* 0x000ee40000300a00 */
[C---:B---3--:R-:W-:Y:S11]  /*6e020*/  HMMA.16816.F32 R4, R8.reuse, R24, R4 ;  /* 0x000000180804723c */ /* 0x048ff60000001804 */
[----:B------:R-:W-:Y:S11]  /*6e030*/  @!UPT UIADD3 URZ, URZ, URZ, URZ ;  /* 0x0000003f3f3ff290 */ /* 0x000ff6000fffe03f */
[----:B------:R-:W-:Y:S01]  /*6e040*/  @!UPT UIADD3 URZ, URZ, URZ, URZ ;  /* 0x0000003f3f3ff290 */ /* 0x000fe2000fffe03f */
[----:B------:R0:W-:Y:S04]  /*6e050*/  STL.64 [R1+0x5c0], R4 ;  /* 0x0005c00401007387 */ /* 0x0001e80000100a00 */
[----:B------:R-:W-:Y:S01]  /*6e060*/  STL.64 [R1+0x5c8], R6 ;  /* 0x0005c80601007387 */ /* 0x000fe20000100a00 */
[----:B0-----:R-:W-:Y:S01]  /*6e070*/  MOV R5, R24 ;  /* 0x0000001800057202 */ /* 0x001fe20000000f00 */
[----:B------:R-:W-:Y:S02]  /*6e080*/  IMAD.MOV.U32 R4, RZ, RZ, R25 ;  /* 0x000000ffff047224 */ /* 0x000fe400078e0019 */
[----:B------:R-:W2:Y:S02]  /*6e090*/  LDL.LU.64 R24, [R1+0x3408] ;  /* 0x0034080001187983 */ /* 0x000ea40000300a00 */
        /* <DEDUP_REMOVED lines=9> */
[C---:B--2---:R-:W-:Y:S02]  /*6e130*/  HMMA.16816.F32 R24, R8.reuse, R16, R24 ;  /* 0x000000100818723c */ /* 0x044fe40000001818 */
[----:B------:R0:W-:Y:S04]  /*6e140*/  STL.64 [R1+0x3370], R16 ;  /* 0x0033701001007387 */ /* 0x0001e80000100a00 */
[----:B0-----:R-:W2:Y:S11]  /*6e150*/  LDL.LU R16, [R1+0xb0] ;  /* 0x0000b00001107983 */ /* 0x001eb60000300800 */
[----:B------:R-:W-:Y:S06]  /*6e160*/  @!UPT UIADD3 URZ, URZ, URZ, URZ ;  /* 0x0000003f3f3ff290 */ /* 0x000fec000fffe03f */
[----:B------:R0:W-:Y:S04]  /*6e170*/  STL.64 [R1+0x5a0], R24 ;  /* 0x0005a01801007387 */ /* 0x0001e80000100a00 */
[----:B------:R1:W-:Y:S04]  /*6e180*/  STL.64 [R1+0x5a8], R26 ;  /* 0x0005a81a01007387 */ /* 0x0003e80000100a00 */
[----:B------:R-:W2:Y:S04]  /*6e190*/  LDL.LU R17, [R1+0xb4] ;  /* 0x0000b40001117983 */ /* 0x000ea80000300800 */
[----:B------:R-:W3:Y:S04]  /*6e1a0*/  LDL.LU R18, [R1+0xb8] ;  /* 0x0000b80001127983 */ /* 0x000ee80000300800 */
[----:B------:R-:W3:Y:S01]  /*6e1b0*/  LDL.LU R19, [R1+0xbc] ;  /* 0x0000bc0001137983 */ /* 0x000ee20000300800 */
[----:B----4-:R-:W-:Y:S03]  /*6e1c0*/  HMMA.16816.F32 R12, R8, R20, R12 ;  /* 0x00000014080c723c */ /* 0x010fe6000000180c */
[----:B---3--:R-:W-:Y:S04]  /*6e1d0*/  STL.64 [R1+0x3380], R18 ;  /* 0x0033801201007387 */ /* 0x008fe80000100a00 */
[----:B--2---:R2:W-:Y:S04]  /*6e1e0*/  STL.64 [R1+0x3378], R16 ;  /* 0x0033781001007387 */ /* 0x0045e80000100a00 */
[----:B0-----:R-:W3:Y:S04]  /*6e1f0*/  LDL.LU R24, [R1+0xf0] ;  /* 0x0000f00001187983 */ /* 0x001ee80000300800 */
[----:B------:R-:W3:Y:S04]  /*6e200*/  LDL.LU R25, [R1+0xf4] ;  /* 0x0000f40001197983 */ /* 0x000ee80000300800 */
[----:B-1----:R-:W3:Y:S01]  /*6e210*/  LDL.LU R26, [R1+0xf8] ;  /* 0x0000f800011a7983 */ /* 0x002ee20000300800 */
[----:B--2---:R-:W-:Y:S01]  /*6e220*/  IMAD.MOV.U32 R16, RZ, RZ, R5 ;  /* 0x000000ffff107224 */ /* 0x004fe200078e0005 */
[----:B------:R-:W-:-:S02]  /*6e230*/  MOV R17, R4 ;  /* 0x0000000400117202 */ /* 0x000fc40000000f00 */
[----:B------:R-:W3:Y:S04]  /*6e240*/  LDL.LU R27, [R1+0xfc] ;  /* 0x0000fc00011b7983 */ /* 0x000ee80000300800 */
[----:B------:R-:W2:Y:S04]  /*6e250*/  LDL.LU R4, [R1+0x100] ;  /* 0x0001000001047983 */ /* 0x000ea80000300800 */
[----:B------:R-:W2:Y:S04]  /*6e260*/  LDL.LU R5, [R1+0x104] ;  /* 0x0001040001057983 */ /* 0x000ea80000300800 */
[----:B------:R-:W2:Y:S04]  /*6e270*/  LDL.LU R6, [R1+0x108] ;  /* 0x0001080001067983 */ /* 0x000ea80000300800 */
[----:B------:R-:W2:Y:S04]  /*6e280*/  LDL.LU R7, [R1+0x10c] ;  /* 0x00010c0001077983 */ /* 0x000ea80000300800 */
[----:B------:R0:W-:Y:S02]  /*6e290*/  STL.64 [R1+0x3398], R16 ;  /* 0x0033981001007387 */ /* 0x0001e40000100a00 */
[----:B0-----:R-:W-:Y:S01]  /*6e2a0*/  MOV R16, R28 ;  /* 0x0000001c00107202 */ /* 0x001fe20000000f00 */
[----:B------:R-:W-:-:S05]  /*6e2b0*/  IMAD.MOV.U32 R17, RZ, RZ, R23 ;  /* 0x000000ffff117224 */ /* 0x000fca00078e0017 */
[----:B------:R0:W-:Y:S04]  /*6e2c0*/  STL.64 [R1+0x33b0], R16 ;  /* 0x0033b01001007387 */ /* 0x0001e80000100a00 */
[----:B------:R1:W-:Y:S04]  /*6e2d0*/  STL.64 [R1+0x590], R12 ;  /* 0x0005900c01007387 */ /* 0x0003e80000100a00 */
[----:B------:R-:W-:Y:S01]  /*6e2e0*/  STL.64 [R1+0x598], R14 ;  /* 0x0005980e01007387 */ /* 0x000fe20000100a00 */
[----:B0-----:R-:W-:-:S03]  /*6e2f0*/  MOV R16, R22 ;  /* 0x0000001600107202 */ /* 0x001fc60000000f00 */
[----:B-1----:R-:W2:Y:S04]  /*6e300*/  LDL.LU.64 R12, [R1+0x33e8] ;  /* 0x0033e800010c7983 */ /* 0x002ea80000300a00 */
        /* <DEDUP_REMOVED lines=11> */
[C---:B------:R-:W-:Y:S03]  /*6e3c0*/  HMMA.16816.F32 R4, R8.reuse, R12, R4 ;  /* 0x0000000c0804723c */ /* 0x040fe60000001804 */
[----:B----4-:R-:W-:Y:S04]  /*6e3d0*/  STL.64 [R1+0x33a8], R22 ;  /* 0x0033a81601007387 */ /* 0x010fe80000100a00 */
[----:B--2---:R0:W-:Y:S04]  /*6e3e0*/  STL.64 [R1+0x33a0], R20 ;  /* 0x0033a01401007387 */ /* 0x0041e80000100a00 */
        /* <DEDUP_REMOVED lines=8> */
[----:B------:R-:W2:Y:S04]  /*6e470*/  LDL.LU R22, [R1+0xe8] ;  /* 0x0000e80001167983 */ /* 0x000ea80000300800 */
[----:B------:R-:W2:Y:S04]  /*6e480*/  LDL.LU R23, [R1+0xec] ;  /* 0x0000ec0001177983 */ /* 0x000ea80000300800 */
[----:B------:R-:W-:Y:S04]  /*6e490*/  STL.64 [R1+0x580], R4 ;  /* 0x0005800401007387 */ /* 0x000fe80000100a00 */
[----:B------:R0:W-:Y:S04]  /*6e4a0*/  STL.64 [R1+0x588], R6 ;  /* 0x0005880601007387 */ /* 0x0001e80000100a00 */
[----:B0-----:R-:W4:Y:S04]  /*6e4b0*/  LDL.LU R6, [R1+0x33e0] ;  /* 0x0033e00001067983 */ /* 0x001f280000300800 */
[----:B------:R-:W3:Y:S01]  /*6e4c0*/  LDL.LU.64 R4, [R1+0x33d8] ;  /* 0x0033d80001047983 */ /* 0x000ee20000300a00 */
[----:B------:R-:W-:Y:S01]  /*6e4d0*/  MOV R17, R3 ;  /* 0x0000000300117202 */ /* 0x000fe20000000f00 */
[----:B---3--:R-:W-:Y:S02]  /*6e4e0*/  HMMA.16816.F32 R8, R8, R4, R24 ;  /* 0x000000040808723c */ /* 0x008fe40000001818 */
[----:B------:R-:W2:Y:S04]  /*6e4f0*/  LDL.LU.64 R26, [R1+0x33d0] ;  /* 0x0033d000011a7983 */ /* 0x000ea80000300a00 */
[----:B------:R-:W2:Y:S11]  /*6e500*/  LDL.LU.64 R24, [R1+0x33c8] ;  /* 0x0033c80001187983 */ /* 0x000eb60000300a00 */
[----:B------:R-:W-:Y:S06]  /*6e510*/  @!UPT UIADD3 URZ, URZ, URZ, URZ ;  /* 0x0000003f3f3ff290 */ /* 0x000fec000fffe03f */
[----:B------:R-:W-:Y:S04]  /*6e520*/  STL.64 [R1+0x570], R8 ;  /* 0x0005700801007387 */ /* 0x000fe80000100a00 */
[----:B------:R-:W-:Y:S01]  /*6e530*/  STL.64 [R1+0x578], R10 ;  /* 0x0005780a01007387 */ /* 0x000fe20000100a00 */
        /* <DEDUP_REMOVED lines=14> */
[----:B--2---:R-:W-:Y:S02]  /*6e620*/  HMMA.16816.F32 R16, R24, R16, R20 ;  /* 0x000000101810723c */ /* 0x004fe40000001814 */
[----:B------:R-:W2:Y:S04]  /*6e630*/  LDL.LU.64 R22, [R1+0x3390] ;  /* 0x0033900001167983 */ /* 0x000ea80000300a00 */
[----:B------:R-:W2:Y:S11]  /*6e640*/  LDL.LU.64 R20, [R1+0x3388] ;  /* 0x0033880001147983 */ /* 0x000eb60000300a00 */
[----:B------:R-:W-:Y:S06]  /*6e650*/  @!UPT UIADD3 URZ, URZ, URZ, URZ ;  /* 0x0000003f3f3ff290 */ /* 0x000fec000fffe03f */
[----:B------:R-:W-:Y:S04]  /*6e660*/  STL.64 [R1+0xc50], R16 ;  /* 0x000c501001007387 */ /* 0x000fe80000100a00 */
[----:B------:R0:W-:Y:S04]  /*6e670*/  STL.64 [R1+0xc58], R18 ;  /* 0x000c581201007387 */ /* 0x0001e80000100a00 */
[----:B0-----:R-:W3:Y:S04]  /*6e680*/  LDL.LU.64 R18, [R1+0x3380] ;  /* 0x0033800001127983 */ /* 0x001ee80000300a00 */
[----:B------:R-:W3:Y:S01]  /*6e690*/  LDL.LU.64 R16, [R1+0x3378] ;  /* 0x0033780001107983 */ /* 0x000ee20000300a00 */
[----:B------:R-:W-:Y:S01]  /*6e6a0*/  IMAD.MOV.U32 R8, RZ, RZ, R2 ;  /* 0x000000ffff087224 */ /* 0x000fe200078e0002 */
[----:B------:R-:W-:-:S07]  /*6e6b0*/  MOV R9, R0 ;  /* 0x0000000000097202 */ /* 0x000fce0000000f00 */
[C---:B---3--:R-:W-:Y:S01]  /*6e6c0*/  HMMA.16816.F32 R8, R24.reuse, R8, R16 ;  /* 0x000000081808723c */ /* 0x048fe20000001810 */
[----:B------:R-:W2:Y:S11]  /*6e6d0*/  LDL.LU.64 R16, [R1+0x3370] ;  /* 0x0033700001107983 */ /* 0x000eb60000300a00 */
[----:B------:R-:W-:Y:S11]  /*6e6e0*/  @!UPT UIADD3 URZ, URZ, URZ, URZ ;  /* 0x0000003f3f3ff290 */ /* 0x000ff6000fffe03f */
[----:B------:R0:W-:Y:S04]  /*6e6f0*/  STL.64 [R1+0xc40], R8 ;  /* 0x000c400801007387 */ /* 0x0001e80000100a00 */
[----:B------:R1:W-:Y:S04]  /*6e700*/  STL.64 [R1+0xc48], R10 ;  /* 0x000c480a01007387 */ /* 0x0003e80000100a00 */
[----:B0-----:R-:W4:Y:S04]  /*6e710*/  LDL.LU R8, [R1+0xf50] ;  /* 0x000f500001087983 */ /* 0x001f280000300800 */
[----:B------:R-:W3:Y:S04]  /*6e720*/  LDL.LU R3, [R1+0xf54] ;  /* 0x000f540001037983 */ /* 0x000ee80000300800 */
[----:B------:R-:W3:Y:S04]  /*6e730*/  LDL.LU R2, [R1+0xf58] ;  /* 0x000f580001027983 */ /* 0x000ee80000300800 */
[----:B------:R-:W3:Y:S01]  /*6e740*/  LDL.LU R0, [R1+0xf5c] ;  /* 0x000f5c0001007983 */ /* 0x000ee20000300800 */
[C---:B--2---:R-:W-:Y:S01]  /*6e750*/  HMMA.16816.F32 R20, R24.reuse, R16, R20 ;  /* 0x000000101814723c */ /* 0x044fe20000001814 */
[----:B-1----:R-:W-:Y:S01]  /*6e760*/  MOV R10, R16 ;  /* 0x00000010000a7202 */ /* 0x002fe20000000f00 */
[----:B------:R-:W-:Y:S11]  /*6e770*/  IMAD.MOV.U32 R9, RZ, RZ, R17 ;  /* 0x000000ffff097224 */ /* 0x000ff600078e0011 */
[----:B------:R-:W-:Y:S10]  /*6e780*/  @!UPT UIADD3 URZ, URZ, URZ, URZ ;  /* 0x0000003f3f3ff290 */ /* 0x000ff4000fffe03f */
[----:B------:R0:W-:Y:S04]  /*6e790*/  STL.64 [R1+0xc30], R20 ;  /* 0x000c301401007387 */ /* 0x0001e80000100a00 */
[----:B------:R1:W-:Y:S04]  /*6e7a0*/  STL.64 [R1+0xc38], R22 ;  /* 0x000c381601007387 */ /* 0x0003e80000100a00 */
[----:B0-----:R-:W1:Y:S04]  /*6e7b0*/  LDL.LU.64 R20, [R1+0x3368] ;  /* 0x0033680001147983 */ /* 0x001e680000300a00 */
[----:B------:R-:W1:Y:S04]  /*6e7c0*/  LDL.LU.64 R18, [R1+0x3360] ;  /* 0x0033600001127983 */ /* 0x000e680000300a00 */
[----:B------:R-:W1:Y:S02]  /*6e7d0*/  LDL.LU.64 R16, [R1+0x3358] ;  /* 0x0033580001107983 */ /* 0x000e640000300a00 */
[C---:B-1----:R-:W-:Y:S02]  /*6e7e0*/  HMMA.16816.F32 R20, R24.reuse, R20, R16 ;  /* 0x000000141814723c */ /* 0x042fe40000001810 */
[----:B------:R-:W2:Y:S04]  /*6e7f0*/  LDL.LU.64 R18, [R1+0x3350] ;  /* 0x0033500001127983 */ /* 0x000ea80000300a00 */
[----:B------:R-:W2:Y:S11]  /*6e800*/  LDL.LU.64 R16, [R1+0x3348] ;  /* 0x0033480001107983 */ /* 0x000eb60000300a00 */
[----:B------:R-:W-:Y:S06]  /*6e810*/  @!UPT UIADD3 URZ, URZ, URZ, URZ ;  /* 0x0000003f3f3ff290 */ /* 0x000fec000fffe03f */
        /* <DEDUP_REMOVED lines=9> */
[----:B------:R0:W-:Y:S04]  /*6e8b0*/  STL.64 [R1+0xc18], R14 ;  /* 0x000c180e01007387 */ /* 0x0001e80000100a00 */
[----:B0-----:R-:W3:Y:S04]  /*6e8c0*/  LDL.LU R15, [R1+0xf60] ;  /* 0x000f6000010f7983 */ /* 0x001ee80000300800 */
[----:B------:R-:W3:Y:S01]  /*6e8d0*/  LDL.LU R14, [R1+0xf64] ;  /* 0x000f6400010e7983 */ /* 0x000ee20000300800 */
[----:B--2---:R-:W-:Y:S07]  /*6e8e0*/  HMMA.16816.F32 R20, R24, R4, R20 ;  /* 0x000000041814723c */ /* 0x004fee0000001814 */
[----:B------:R-:W-:-:S02]  /*6e8f0*/  MOV R24, R10 ;  /* 0x0000000a00187202 */ /* 0x000fc40000000f00 */
[----:B------:R-:W-:Y:S11]  /*6e900*/  MOV R25, R9 ;  /* 0x0000000900197202 */ /* 0x000ff60000000f00 */
[----:B------:R-:W-:Y:S03]  /*6e910*/  @!UPT UIADD3 URZ, URZ, URZ, URZ ;  /* 0x0000003f3f3ff290 */ /* 0x000fe6000fffe03f */
[----:B------:R-:W-:Y:S04]  /*6e920*/  STL.64 [R1+0xc00], R20 ;  /* 0x000c001401007387 */ /* 0x000fe80000100a00 */
[----:B------:R-:W-:Y:S04]  /*6e930*/  STL.64 [R1+0xc08], R22 ;  /* 0x000c081601007387 */ /* 0x000fe80000100a00 */
[----:B------:R-:W2:Y:S04]  /*6e940*/  LDL.LU R7, [R1+0xf68] ;  /* 0x000f680001077983 */ /* 0x000ea80000300800 */
[----:B------:R-:W2:Y:S04]  /*6e950*/  LDL R27, [R1+0xc8c] ;  /* 0x000c8c00011b7983 */ /* 0x000ea80000100800 */
[----:B------:R-:W-:Y:S04]  /*6e960*/  STL.64 [R1+0x3308], R24 ;  /* 0x0033081801007387 */ /* 0x000fe80000100a00 */
[----:B------:R-:W2:Y:S04]  /*6e970*/  LDL.LU R29, [R1+0xc84] ;  /* 0x000c8400011d7983 */ /* 0x000ea80000300800 */
[----:B--2---:R-:W-:Y:S04]  /*6e980*/  STL [R1+0x32e4], R29 ;  /* 0x0032e41d01007387 */ /* 0x004fe80000100800 */
[----:B------:R-:W2:Y:S01]  /*6e990*/  LDL.LU R12, [R1+0xf6c] ;  /* 0x000f6c00010c7983 */ /* 0x000ea20000300800 */
[----:B----4-:R-:W-:-:S02]  /*6e9a0*/  FMUL R8, R6, R8 ;  /* 0x0000000806087220 */ /* 0x010fc40000400000 */
[----:B---3--:R-:W-:Y:S02]  /*6e9b0*/  FMUL R9, R6, R3 ;  /* 0x0000000306097220 */ /* 0x008fe40000400000 */
[C---:B------:R-:W-:Y:S01]  /*6e9c0*/  FMUL R10, R27.reuse, R2 ;  /* 0x000000021b0a7220 */ /* 0x040fe20000400000 */
[----:B--2---:R0:W-:Y:S04]  /*6e9d0*/  STL [R1+0x3320], R12 ;  /* 0x0033200c01007387 */ /* 0x0041e80000100800 */
[----:B0-----:R-:W2:Y:S01]  /*6e9e0*/  LDL.LU.64 R12, [R1+0x70] ;  /* 0x00007000010c7983 */ /* 0x001ea20000300a00 */
[----:B------:R-:W-:-:S03]  /*6e9f0*/  FMUL R11, R27, R0 ;  /* 0x000000001b0b7220 */ /* 0x000fc60000400000 */
[----:B------:R-:W3:Y:S01]  /*6ea00*/  LDL.LU R3, [R1+0xf70] ;  /* 0x000f700001037983 */ /* 0x000ee20000300800 */
[----:B------:R-:W-:-:S03]  /*6ea10*/  FMUL R22, R27, R7 ;  /* 0x000000071b167220 */ /* 0x000fc60000400000 */
[----:B------:R-:W4:Y:S04]  /*6ea20*/  LDL.LU R2, [R1+0xf74] ;  /* 0x000f740001027983 */ /* 0x000f280000300800 */
[----:B------:R-:W3:Y:S01]  /*6ea30*/  LDL.LU R0, [R1+0xf78] ;  /* 0x000f780001007983 */ /* 0x000ee20000300800 */
[----:B------:R-:W-:-:S03]  /*6ea40*/  FMUL R20, R6, R15 ;  /* 0x0000000f06147220 */ /* 0x000fc60000400000 */
[----:B------:R-:W3:Y:S01]  /*6ea50*/  LDL.64 R24, [R1+0x40] ;  /* 0x0000400001187983 */ /* 0x000ee20000100a00 */
[----:B--2---:R-:W-:Y:S01]  /*6ea60*/  HMMA.16816.F32 R8, R16, R12, R8 ;  /* 0x0000000c1008723c */ /* 0x004fe20000001808 */
[----:B------:R-:W-:Y:S01]  /*6ea70*/  IMAD.MOV.U32 R7, RZ, RZ, R12 ;  /* 0x000000ffff077224 */ /* 0x000fe200078e000c */
[----:B------:R-:W-:Y:S11]  /*6ea80*/  MOV R28, R13 ;  /* 0x0000000d001c7202 */ /* 0x000ff60000000f00 */
[----:B------:R-:W-:Y:S10]  /*6ea90*/  @!UPT UIADD3 URZ, URZ, URZ, URZ ;  /* 0x0000003f3f3ff290 */ /* 0x000ff4000fffe03f */
[----:B------:R0:W-:Y:S04]  /*6eaa0*/  STL.64 [R1+0xbf0], R8 ;  /* 0x000bf00801007387 */ /* 0x0001e80000100a00 */
[----:B------:R1:W-:Y:S04]  /*6eab0*/  STL.64 [R1+0xbf8], R10 ;  /* 0x000bf80a01007387 */ /* 0x0003e80000100a00 */
[----:B------:R-:W2:Y:S04]  /*6eac0*/  LDL.LU R12, [R1+0x3320] ;  /* 0x00332000010c7983 */ /* 0x000ea80000300800 */
[----:B------:R-:W2:Y:S04]  /*6ead0*/  LDL.LU R15, [R1+0xf7c] ;  /* 0x000f7c00010f7983 */ /* 0x000ea80000300800 */
[----:B0-----:R-:W2:Y:S04]  /*6eae0*/  LDL.LU R8, [R1+0xf80] ;  /* 0x000f800001087983 */ /* 0x001ea80000300800 */
[----:B------:R-:W2:Y:S04]  /*6eaf0*/  LDL.LU R9, [R1+0xf84] ;  /* 0x000f840001097983 */ /* 0x000ea80000300800 */
[----:B-1----:R-:W2:Y:S04]  /*6eb00*/  LDL.LU R10, [R1+0xf88] ;  /* 0x000f8800010a7983 */ /* 0x002ea80000300800 */
[----:B------:R-:W-:Y:S04]  /*6eb10*/  STL [R1+0x32ec], R7 ;  /* 0x0032ec0701007387 */ /* 0x000fe80000100800 */
[----:B------:R-:W-:Y:S04]  /*6eb20*/  STL [R1+0x32e8], R28 ;  /* 0x0032e81c01007387 */ /* 0x000fe80000100800 */
[----:B------:R-:W2:Y:S01]  /*6eb30*/  LDL.LU R11, [R1+0xf8c] ;  /* 0x000f8c00010b7983 */ /* 0x000ea20000300800 */
[----:B------:R-:W-:-:S03]  /*6eb40*/  FMUL R21, R6, R14 ;  /* 0x0000000e06157220 */ /* 0x000fc60000400000 */
[----:B--2---:R-:W-:Y:S04]  /*6eb50*/  STL.64 [R1+0x3318], R10 ;  /* 0x0033180a01007387 */ /* 0x004fe80000100a00 */
[----:B------:R0:W-:Y:S04]  /*6eb60*/  STL.64 [R1+0x3310], R8 ;  /* 0x0033100801007387 */ /* 0x0001e80000100a00 */
[----:B0-----:R-:W2:Y:S01]  /*6eb70*/  LDL.64 R8, [R1+0x60] ;  /* 0x0000600001087983 */ /* 0x001ea20000100a00 */
[----:B------:R-:W-:-:S03]  /*6eb80*/  FMUL R23, R27, R12 ;  /* 0x0000000c1b177220 */ /* 0x000fc60000400000 */
[----:B------:R-:W3:Y:S04]  /*6eb90*/  LDL.LU.64 R10, [R1+0x3318] ;  /* 0x00331800010a7983 */ /* 0x000ee80000300a00 */
[----:B--2---:R-:W-:Y:S01]  /*6eba0*/  HMMA.16816.F32 R20, R16, R8, R20 ;  /* 0x000000081014723c */ /* 0x004fe20000001814 */
[----:B------:R-:W-:Y:S11]  /*6ebb0*/  MOV R29, R9 ;  /* 0x00000009001d7202 */ /* 0x000ff60000000f00 */
[----:B------:R-:W-:Y:S11]  /*6ebc0*/  @!UPT UIADD3 URZ, URZ, URZ, URZ ;  /* 0x0000003f3f3ff290 */ /* 0x000ff6000fffe03f */
[----:B------:R0:W-:Y:S04]  /*6ebd0*/  STL.64 [R1+0x560], R20 ;  /* 0x0005601401007387 */ /* 0x0001e80000100a00 */
[----:B------:R-:W-:Y:S04]  /*6ebe0*/  STL.64 [R1+0x568], R22 ;  /* 0x0005681601007387 */ /* 0x000fe80000100a00 */
[----:B------:R-:W2:Y:S04]  /*6ebf0*/  LDL.LU.64 R8, [R1+0x3310] ;  /* 0x0033100001087983 */ /* 0x000ea80000300a00 */
[----:B0-----:R-:W2:Y:S01]  /*6ec00*/  LDL.LU.64 R20, [R1+0x50] ;  /* 0x0000500001147983 */ /* 0x001ea20000300a00 */
[----:B---3--:R-:W-:-:S02]  /*6ec10*/  FMUL R12, R6, R3 ;  /* 0x00000003060c7220 */ /* 0x008fc40000400000 */
[C---:B----4-:R-:W-:Y:S01]  /*6ec20*/  FMUL R13, R6.reuse, R2 ;  /* 0x00000002060d7220 */ /* 0x050fe20000400000 */
[----:B------:R-:W3:Y:S01]  /*6ec30*/  LDL.LU R3, [R1+0xf90] ;  /* 0x000f900001037983 */ /* 0x000ee20000300800 */
[C---:B------:R-:W-:Y:S02]  /*6ec40*/  FMUL R14, R27.reuse, R0 ;  /* 0x000000001b0e7220 */ /* 0x040fe40000400000 */
[----:B------:R-:W-:Y:S01]  /*6ec50*/  FMUL R15, R27, R15 ;  /* 0x0000000f1b0f7220 */ /* 0x000fe20000400000 */
[----:B------:R-:W4:Y:S04]  /*6ec60*/  LDL.LU R2, [R1+0xf94] ;  /* 0x000f940001027983 */ /* 0x000f280000300800 */
[----:B------:R-:W3:Y:S04]  /*6ec70*/  LDL.LU R0, [R1+0xf98] ;  /* 0x000f980001007983 */ /* 0x000ee80000300800 */
[----:B------:R-:W-:Y:S01]  /*6ec80*/  STL [R1+0x32f0], R29 ;  /* 0x0032f01d01007387 */ /* 0x000fe20000100800 */
[----:B--2---:R-:W-:Y:S01]  /*6ec90*/  HMMA.16816.F32 R12, R16, R20, R12 ;  /* 0x00000014100c723c */ /* 0x004fe2000000180c */
[----:B------:R-:W-:Y:S11]  /*6eca0*/  IMAD.MOV.U32 R7, RZ, RZ, R20 ;  /* 0x000000ffff077224 */ /* 0x000ff600078e0014 */
[----:B------:R-:W-:Y:S11]  /*6ecb0*/  @!UPT UIADD3 URZ, URZ, URZ, URZ ;  /* 0x0000003f3f3ff290 */ /* 0x000ff6000fffe03f */
[----:B------:R-:W-:Y:S04]  /*6ecc0*/  STL.64 [R1+0x550], R12 ;  /* 0x0005500c01007387 */ /* 0x000fe80000100a00 */
[----:B------:R-:W-:Y:S04]  /*6ecd0*/  STL.64 [R1+0x558], R14 ;  /* 0x0005580e01007387 */ /* 0x000fe80000100a00 */
[----:B------:R0:W-:Y:S04]  /*6ece0*/  STL [R1+0x32f4], R7 ;  /* 0x0032f40701007387 */ /* 0x0001e80000100800 */
[----:B0-----:R-:W2:Y:S01]  /*6ecf0*/  LDL R7, [R1+0xc8c] ;  /* 0x000c8c0001077983 */ /* 0x001ea20000100800 */
[----:B------:R-:W-:-:S02]  /*6ed00*/  FMUL R8, R6, R8 ;  /* 0x0000000806087220 */ /* 0x000fc40000400000 */
[C---:B------:R-:W-:Y:S02]  /*6ed10*/  FMUL R9, R6.reuse, R9 ;  /* 0x0000000906097220 */ /* 0x040fe40000400000 */
[----:B------:R-:W-:Y:S01]  /*6ed20*/  FMUL R10, R27, R10 ;  /* 0x0000000a1b0a7220 */ /* 0x000fe20000400000 */
[----:B------:R-:W0:Y:S01]  /*6ed30*/  S2R R26, SR_TID.X ;  /* 0x00000000001a7919 */ /* 0x000e220000002100 */
[----:B---3--:R-:W-:-:S03]  /*6ed40*/  FMUL R20, R6, R3 ;  /* 0x0000000306147220 */ /* 0x008fc60000400000 */
[----:B------:R-:W1:Y:S01]  /*6ed50*/  S2R R3, SR_TID.X ;  /* 0x0000000000037919 */ /* 0x000e620000002100 */
[----:B------:R-:W-:Y:S01]  /*6ed60*/  MOV R28, R21 ;  /* 0x00000015001c7202 */ /* 0x000fe20000000f00 */
[----:B----4-:R-:W-:Y:S02]  /*6ed70*/  FMUL R21, R6, R2 ;  /* 0x0000000206157220 */ /* 0x010fe40000400000 */
[----:B------:R-:W3:Y:S01]  /*6ed80*/  LDL.LU R23, [R1+0xf9c] ;  /* 0x000f9c0001177983 */ /* 0x000ee20000300800 */
[----:B------:R-:W-:-:S03]  /*6ed90*/  MOV R29, R24 ;  /* 0x00000018001d7202 */ /* 0x000fc60000000f00 */
[----:B------:R-:W4:Y:S04]  /*6eda0*/  LDL.LU R12, [R1+0xfa0] ;  /* 0x000fa000010c7983 */ /* 0x000f280000300800 */
[----:B------:R-:W3:Y:S04]  /*6edb0*/  LDL.LU R13, [R1+0xfa4] ;  /* 0x000fa400010d7983 */ /* 0x000ee80000300800 */
[----:B------:R-:W3:Y:S01]  /*6edc0*/  LDL.LU R14, [R1+0xfa8] ;  /* 0x000fa800010e7983 */ /* 0x000ee20000300800 */
[----:B-1----:R-:W-:-:S04]  /*6edd0*/  LOP3.LUT R15, R3, 0x7, RZ, 0xc0, !PT ;  /* 0x00000007030f7812 */ /* 0x002fc800078ec0ff */
[----:B------:R-:W-:Y:S01]  /*6ede0*/  SHF.L.U32 R15, R15, 0x4, RZ ;  /* 0x000000040f0f7819 */ /* 0x000fe200000006ff */
[----:B--2---:R-:W-:-:S07]  /*6edf0*/  FMUL R11, R7, R11 ;  /* 0x0000000b070b7220 */ /* 0x004fce0000400000 */
[----:B------:R-:W-:Y:S01]  /*6ee00*/  HMMA.16816.F32 R8, R16, R24, R8 ;  /* 0x000000181008723c */ /* 0x000fe20000001808 */
[----:B------:R-:W-:Y:S01]  /*6ee10*/  FMUL R22, R7, R0 ;  /* 0x0000000007167220 */ /* 0x000fe20000400000 */
[----:B------:R-:W2:Y:S11]  /*6ee20*/  LDL.LU.64 R24, [R1+0x3308] ;  /* 0x0033080001187983 */ /* 0x000eb60000300a00 */
[----:B------:R-:W-:Y:S11]  /*6ee30*/  @!UPT UIADD3 URZ, URZ, URZ, URZ ;  /* 0x0000003f3f3ff290 */ /* 0x000ff6000fffe03f */
[----:B------:R-:W-:Y:S02]  /*6ee40*/  MOV R0, R11 ;  /* 0x0000000b00007202 */ /* 0x000fe40000000f00 */
[----:B------:R-:W1:Y:S01]  /*6ee50*/  S2R R11, SR_TID.X ;  /* 0x00000000000b7919 */ /* 0x000e620000002100 */
[----:B------:R-:W-:Y:S02]  /*6ee60*/  IMAD.MOV.U32 R2, RZ, RZ, R10 ;  /* 0x000000ffff027224 */ /* 0x000fe400078e000a */
[----:B0-----:R-:W-:-:S05]  /*6ee70*/  IMAD.SHL.U32 R10, R26, 0x80, RZ ;  /* 0x000000801a0a7824 */ /* 0x001fca00078e00ff */
[----:B------:R-:W-:Y:S01]  /*6ee80*/  LOP3.LUT R15, R15, 0x780, R10, 0xf8, !PT ;  /* 0x000007800f0f7812 */ /* 0x000fe200078ef80a */
[----:B------:R-:W-:Y:S04]  /*6ee90*/  STL.64 [R1+0x540], R8 ;  /* 0x0005400801007387 */ /* 0x000fe80000100a00 */
[----:B------:R-:W2:Y:S04]  /*6eea0*/  LDL.LU R3, [R1+0xfac] ;  /* 0x000fac0001037983 */ /* 0x000ea80000300800 */
[----:B------:R-:W2:Y:S04]  /*6eeb0*/  LDL.LU R27, [R1+0x1014] ;  /* 0x00101400011b7983 */ /* 0x000ea80000300800 */
[----:B------:R-:W2:Y:S01]  /*6eec0*/  LDL.LU R26, [R1+0x1018] ;  /* 0x00101800011a7983 */ /* 0x000ea20000300800 */
[----:B-1----:R-:W-:-:S05]  /*6eed0*/  LOP3.LUT R15, R15, 0x10, R11, 0x78, !PT ;  /* 0x000000100f0f7812 */ /* 0x002fca00078e780b */
[----:B------:R-:W0:Y:S04]  /*6eee0*/  LDSM.16.M88.4 R8, [R15+0x57800] ;  /* 0x057800000f08783b */ /* 0x000e280000000200 */
[----:B------:R1:W-:Y:S04]  /*6eef0*/  STL [R1+0x2c0c], R0 ;  /* 0x002c0c0001007387 */ /* 0x0003e80000100800 */
[----:B-1----:R-:W2:Y:S04]  /*6ef00*/  LDL.LU R0, [R1+0x1010] ;  /* 0x0010100001007983 */ /* 0x002ea80000300800 */
[----:B------:R-:W-:Y:S04]  /*6ef10*/  STL [R1+0x2c08], R2 ;  /* 0x002c080201007387 */ /* 0x000fe80000100800 */
[----:B0-----:R-:W-:Y:S04]  /*6ef20*/  STL.64 [R1+0x3300], R10 ;  /* 0x0033000a01007387 */ /* 0x001fe80000100a00 */
[----:B------:R0:W-:Y:S04]  /*6ef30*/  STL.64 [R1+0x32f8], R8 ;  /* 0x0032f80801007387 */ /* 0x0001e80000100a00 */
[----:B0-----:R-:W2:Y:S01]  /*6ef40*/  LDL.LU.64 R8, [R1+0x20] ;  /* 0x0000200001087983 */ /* 0x001ea20000300a00 */
[----:B---3--:R-:W-:-:S02]  /*6ef50*/  FMUL R23, R7, R23 ;  /* 0x0000001707177220 */ /* 0x008fc40000400000 */
[C---:B----4-:R-:W-:Y:S02]  /*6ef60*/  FMUL R12, R6.reuse, R12 ;  /* 0x0000000c060c7220 */ /* 0x050fe40000400000 */
[C---:B------:R-:W-:Y:S02]  /*6ef70*/  FMUL R13, R6.reuse, R13 ;  /* 0x0000000d060d7220 */ /* 0x040fe40000400000 */
[C---:B------:R-:W-:Y:S01]  /*6ef80*/  FMUL R14, R7.reuse, R14 ;  /* 0x0000000e070e7220 */ /* 0x040fe20000400000 */
[----:B--2---:R-:W-:Y:S01]  /*6ef90*/  HMMA.16816.F32 R20, R16, R24, R20 ;  /* 0x000000181014723c */ /* 0x004fe20000001814 */
[----:B------:R-:W-:Y:S11]  /*6efa0*/  FMUL R15, R7, R3 ;  /* 0x00000003070f7220 */ /* 0x000ff60000400000 */
[----:B------:R-:W-:Y:S11]  /*6efb0*/  @!UPT UIADD3 URZ, URZ, URZ, URZ ;  /* 0x0000003f3f3ff290 */ /* 0x000ff6000fffe03f */
[----:B------:R0:W-:Y:S04]  /*6efc0*/  STL.64 [R1+0x530], R20 ;  /* 0x0005301401007387 */ /* 0x0001e80000100a00 */
[----:B------:R1:W-:Y:S01]  /*6efd0*/  STL.64 [R1+0x538], R22 ;  /* 0x0005381601007387 */ /* 0x0003e20000100a00 */
[----:B0-----:R-:W-:-:S03]  /*6efe0*/  FMUL R21, R6, R27 ;  /* 0x0000001b06157220 */ /* 0x001fc60000400000 */
[----:B-1----:R-:W2:Y:S01]  /*6eff0*/  LDL.LU R23, [R1+0x101c] ;  /* 0x00101c0001177983 */ /* 0x002ea20000300800 */
[----:B------:R-:W-:-:S03]  /*6f000*/  FMUL R22, R7, R26 ;  /* 0x0000001a07167220 */ /* 0x000fc60000400000 */
[----:B------:R-:W3:Y:S04]  /*6f010*/  LDL.LU R3, [R1+0x1008] ;  /* 0x0010080001037983 */ /* 0x000ee80000300800 */
[----:B------:R-:W4:Y:S01]  /*6f020*/  LDL.LU.64 R10, [R1+0x3300] ;  /* 0x00330000010a7983 */ /* 0x000f220000300a00 */
[----:B------:R-:W-:Y:S01]  /*6f030*/  HMMA.16816.F32 R12, R16, R8, R12 ;  /* 0x00000008100c723c */ /* 0x000fe2000000180c */
[----:B------:R-:W-:Y:S02]  /*6f040*/  MOV R27, R8 ;  /* 0x00000008001b7202 */ /* 0x000fe40000000f00 */
[----:B------:R-:W-:Y:S02]  /*6f050*/  MOV R26, R9 ;  /* 0x00000009001a7202 */ /* 0x000fe40000000f00 */
[----:B------:R-:W4:Y:S11]  /*6f060*/  LDL.LU.64 R8, [R1+0x32f8] ;  /* 0x0032f80001087983 */ /* 0x000f360000300a00 */
[----:B------:R-:W-:Y:S07]  /*6f070*/  @!UPT UIADD3 URZ, URZ, URZ, URZ ;  /* 0x0000003f3f3ff290 */ /* 0x000fee000fffe03f */
[----:B------:R0:W-:Y:S01]  /*6f080*/  STL.64 [R1+0x528], R14 ;  /* 0x0005280e01007387 */ /* 0x0001e20000100a00 */
[----:B------:R-:W-:-:S03]  /*6f090*/  MOV R2, R13 ;  /* 0x0000000d00027202 */ /* 0x000fc60000000f00 */
[----:B------:R-:W3:Y:S04]  /*6f0a0*/  LDL.LU R13, [R1+0x1000] ;  /* 0x00100000010d7983 */ /* 0x000ee80000300800 */
[----:B0-----:R-:W4:Y:S04]  /*6f0b0*/  LDL.LU R14, [R1+0x1004] ;  /* 0x00100400010e7983 */ /* 0x001f280000300800 */
[----:B------:R-:W4:Y:S04]  /*6f0c0*/  LDL.LU R15, [R1+0x100c] ;  /* 0x00100c00010f7983 */ /* 0x000f280000300800 */
[----:B------:R-:W-:Y:S04]  /*6f0d0*/  STL.64 [R1+0x32b8], R26 ;  /* 0x0032b81a01007387 */ /* 0x000fe80000100a00 */
[----:B------:R0:W-:Y:S04]  /*6f0e0*/  STL.64 [R1+0x32b0], R24 ;  /* 0x0032b01801007387 */ /* 0x0001e80000100a00 */
[----:B0-----:R-:W4:Y:S01]  /*6f0f0*/  LDL.LU.64 R24, [R1+0x10] ;  /* 0x0000100001187983 */ /* 0x001f220000300a00 */
[----:B------:R-:W-:-:S02]  /*6f100*/  FMUL R20, R6, R0 ;  /* 0x0000000006147220 */ /* 0x000fc40000400000 */
[----:B------:R-:W-:Y:S01]  /*6f110*/  IMAD.MOV.U32 R0, RZ, RZ, R12 ;  /* 0x000000ffff007224 */ /* 0x000fe200078e000c */
[----:B------:R0:W-:Y:S04]  /*6f120*/  STL [R1+0x2c14], R2 ;  /* 0x002c140201007387 */ /* 0x0001e80000100800 */
[----:B------:R1:W-:Y:S01]  /*6f130*/  STL [R1+0x2c10], R0 ;  /* 0x002c100001007387 */ /* 0x0003e20000100800 */
[----:B--2---:R-:W-:Y:S02]  /*6f140*/  FMUL R23, R7, R23 ;  /* 0x0000001707177220 */ /* 0x004fe40000400000 */
[C---:B---3--:R-:W-:Y:S02]  /*6f150*/  FMUL R12, R6.reuse, R13 ;  /* 0x0000000d060c7220 */ /* 0x048fe40000400000 */
[----:B----4-:R-:W-:-:S02]  /*6f160*/  FMUL R13, R6, R14 ;  /* 0x0000000e060d7220 */ /* 0x010fc40000400000 */
[C---:B------:R-:W-:Y:S02]  /*6f170*/  FMUL R14, R7.reuse, R3 ;  /* 0x00000003070e7220 */ /* 0x040fe40000400000 */
[----:B------:R-:W-:Y:S01]  /*6f180*/  FMUL R15, R7, R15 ;  /* 0x0000000f070f7220 */ /* 0x000fe20000400000 */
[C---:B------:R-:W-:Y:S08]  /*6f190*/  HMMA.16816.F32 R20, R16.reuse, R24, R20 ;  /* 0x000000181014723c */ /* 0x040ff00000001814 */
[----:B------:R-:W-:Y:S01]  /*6f1a0*/  HMMA.16816.F32 R16, R16, R4, R12 ;  /* 0x000000041010723c */ /* 0x000fe2000000180c */
[----:B------:R-:W-:Y:S01]  /*6f1b0*/  MOV R6, R24 ;  /* 0x0000001800067202 */ /* 0x000fe20000000f00 */
[----:B------:R-:W-:Y:S01]  /*6f1c0*/  IMAD.MOV.U32 R3, RZ, RZ, R25 ;  /* 0x000000ffff037224 */ /* 0x000fe200078e0019 */
[----:B------:R-:W-:Y:S11]  /*6f1d0*/  MOV R24, R29 ;  /* 0x0000001d00187202 */ /* 0x000ff60000000f00 */
[----:B------:R-:W-:Y:S02]  /*6f1e0*/  @!UPT UIADD3 URZ, URZ, URZ, URZ ;  /* 0x0000003f3f3ff290 */ /* 0x000fe4000fffe03f */
[----:B0-----:R-:W-:Y:S02]  /*6f1f0*/  MOV R2, R22 ;  /* 0x0000001600027202 */ /* 0x001fe40000000f00 */
[----:B-1----:R-:W-:Y:S01]  /*6f200*/  MOV R0, R23 ;  /* 0x0000001700007202 */ /* 0x002fe20000000f00 */
[----:B------:R0:W-:Y:S04]  /*6f210*/  STL.64 [R1+0x510], R20 ;  /* 0x0005101401007387 */ /* 0x0001e80000100a00 */
[----:B------:R-:W-:Y:S04]  /*6f220*/  STL [R1+0x2c1c], R2 ;  /* 0x002c1c0201007387 */ /* 0x000fe80000100800 */
[----:B------:R-:W-:Y:S04]  /*6f230*/  STL [R1+0x2c18], R0 ;  /* 0x002c180001007387 */ /* 0x000fe80000100800 */
[----:B------:R-:W2:Y:S04]  /*6f240*/  LDL.LU R7, [R1+0x32f4] ;  /* 0x0032f40001077983 */ /* 0x000ea80000300800 */
[----:B0-----:R-:W3:Y:S04]  /*6f250*/  LDL.LU R20, [R1+0xff0] ;  /* 0x000ff00001147983 */ /* 0x001ee80000300800 */
[----:B------:R-:W-:Y:S04]  /*6f260*/  STL.64 [R1+0x508], R18 ;  /* 0x0005081201007387 */ /* 0x000fe80000100a00 */
[----:B------:R-:W4:Y:S04]  /*6f270*/  LDL.LU R13, [R1+0xff4] ;  /* 0x000ff400010d7983 */ /* 0x000f280000300800 */
[----:B------:R-:W2:Y:S04]  /*6f280*/  LDL.LU R14, [R1+0xff8] ;  /* 0x000ff800010e7983 */ /* 0x000ea80000300800 */
[----:B------:R-:W2:Y:S04]  /*6f290*/  LDL.LU R15, [R1+0xffc] ;  /* 0x000ffc00010f7983 */ /* 0x000ea80000300800 */
[----:B------:R-:W2:Y:S04]  /*6f2a0*/  LDL.LU R29, [R1+0x32f0] ;  /* 0x0032f000011d7983 */ /* 0x000ea80000300800 */
[----:B------:R-:W2:Y:S04]  /*6f2b0*/  LDL.LU R25, [R1+0x44] ;  /* 0x0000440001197983 */ /* 0x000ea80000300800 */
[----:B--2---:R0:W-:Y:S02]  /*6f2c0*/  STL.64 [R1+0x32c0], R24 ;  /* 0x0032c01801007387 */ /* 0x0041e40000100a00 */
[----:B0-----:R-:W-:Y:S01]  /*6f2d0*/  IMAD.MOV.U32 R24, RZ, RZ, R7 ;  /* 0x000000ffff187224 */ /* 0x001fe200078e0007 */
[----:B------:R-:W-:Y:S01]  /*6f2e0*/  MOV R25, R28 ;  /* 0x0000001c00197202 */ /* 0x000fe20000000f00 */
[----:B------:R-:W2:Y:S04]  /*6f2f0*/  LDL.LU R7, [R1+0x32ec] ;  /* 0x0032ec0001077983 */ /* 0x000ea80000300800 */
[----:B------:R-:W2:Y:S04]  /*6f300*/  LDL.LU R28, [R1+0x32e8] ;  /* 0x0032e800011c7983 */ /* 0x000ea80000300800 */
[----:B------:R0:W-:Y:S04]  /*6f310*/  STL.64 [R1+0x32c8], R24 ;  /* 0x0032c81801007387 */ /* 0x0001e80000100a00 */
[----:B0-----:R-:W2:Y:S01]  /*6f320*/  LDL.LU R24, [R1+0x60] ;  /* 0x0000600001187983 */ /* 0x001ea20000300800 */
[----:B------:R-:W-:-:S03]  /*6f330*/  MOV R25, R29 ;  /* 0x0000001d00197202 */ /* 0x000fc60000000f00 */
[----:B------:R-:W2:Y:S04]  /*6f340*/  LDL.LU R29, [R1+0x32e4] ;  /* 0x0032e400011d7983 */ /* 0x000ea80000300800 */
[----:B------:R-:W2:Y:S04]  /*6f350*/  LDL.LU R27, [R1+0xfe4] ;  /* 0x000fe400011b7983 */ /* 0x000ea80000300800 */
[----:B------:R-:W2:Y:S01]  /*6f360*/  LDL.LU R26, [R1+0xfe8] ;  /* 0x000fe800011a7983 */ /* 0x000ea20000300800 */
[----:B------:R-:W-:Y:S01]  /*6f370*/  MOV R0, R17 ;  /* 0x0000001100007202 */ /* 0x000fe20000000f00 */
[----:B------:R-:W-:-:S02]  /*6f380*/  IMAD.MOV.U32 R2, RZ, RZ, R16 ;  /* 0x000000ffff027224 */ /* 0x000fc400078e0010 */
[----:B--2---:R-:W-:Y:S04]  /*6f390*/  STL.64 [R1+0x32d8], R26 ;  /* 0x0032d81a01007387 */ /* 0x004fe80000100a00 */
[----:B------:R0:W-:Y:S02]  /*6f3a0*/  STL.64 [R1+0x32d0], R24 ;  /* 0x0032d01801007387 */ /* 0x0001e40000100a00 */
[----:B0-----:R-:W-:Y:S02]  /*6f3b0*/  IMAD.MOV.U32 R24, RZ, RZ, R7 ;  /* 0x000000ffff187224 */ /* 0x001fe400078e0007 */
[----:B------:R-:W2:Y:S04]  /*6f3c0*/  LDL.LU R7, [R1+0x32e0] ;  /* 0x0032e00001077983 */ /* 0x000ea80000300800 */
[----:B------:R-:W2:Y:S04]  /*6f3d0*/  LDL.LU R23, [R1+0xfec] ;  /* 0x000fec0001177983 */ /* 0x000ea80000300800 */
[----:B------:R0:W-:Y:S04]  /*6f3e0*/  STL [R1+0x3294], R5 ;  /* 0x0032940501007387 */ /* 0x0001e80000100800 */
[----:B0-----:R-:W3:Y:S04]  /*6f3f0*/  LDL R5, [R1+0xc88] ;  /* 0x000c880001057983 */ /* 0x001ee80000100800 */
[----:B------:R-:W-:Y:S04]  /*6f400*/  STL [R1+0x2ca4], R0 ;  /* 0x002ca40001007387 */ /* 0x000fe80000100800 */
[----:B------:R0:W-:Y:S01]  /*6f410*/  STL [R1+0x2ca0], R2 ;  /* 0x002ca00201007387 */ /* 0x0001e20000100800 */
[----:B------:R-:W-:Y:S01]  /*6f420*/  MOV R25, R28 ;  /* 0x0000001c00197202 */ /* 0x000fe20000000f00 */
[----:B------:R-:W-:-:S02]  /*6f430*/  FMUL R14, R29, R14 ;  /* 0x0000000e1d0e7220 */ /* 0x000fc40000400000 */
[----:B------:R-:W-:Y:S01]  /*6f440*/  FMUL R15, R29, R15 ;  /* 0x0000000f1d0f7220 */ /* 0x000fe20000400000 */
[----:B0-----:R-:W2:Y:S04]  /*6f450*/  LDL.LU R2, [R1+0xfe0] ;  /* 0x000fe00001027983 */ /* 0x001ea80000300800 */
[----:B------:R-:W2:Y:S04]  /*6f460*/  LDL.LU R22, [R1+0xfd0] ;  /* 0x000fd00001167983 */ /* 0x000ea80000300800 */
[----:B------:R-:W2:Y:S04]  /*6f470*/  LDL.LU R19, [R1+0xfd4] ;  /* 0x000fd40001137983 */ /* 0x000ea80000300800 */
[----:B------:R-:W2:Y:S04]  /*6f480*/  LDL.LU R18, [R1+0xfd8] ;  /* 0x000fd80001127983 */ /* 0x000ea80000300800 */
[----:B------:R-:W2:Y:S04]  /*6f490*/  LDL.LU R17, [R1+0xfdc] ;  /* 0x000fdc0001117983 */ /* 0x000ea80000300800 */
[----:B------:R-:W2:Y:S01]  /*6f4a0*/  LDL.LU.64 R26, [R1+0x32d8] ;  /* 0x0032d800011a7983 */ /* 0x000ea20000300a00 */
[----:B---3--:R-:W-:-:S02]  /*6f4b0*/  FMUL R12, R5, R20 ;  /* 0x00000014050c7220 */ /* 0x008fc40000400000 */
[----:B----4-:R-:W-:-:S07]  /*6f4c0*/  FMUL R13, R5, R13 ;  /* 0x0000000d050d7220 */ /* 0x010fce0000400000 */
[----:B------:R-:W-:Y:S01]  /*6f4d0*/  HMMA.16816.F32 R12, R8, R24, R12 ;  /* 0x00000018080c723c */ /* 0x000fe2000000180c */
[----:B------:R-:W3:Y:S11]  /*6f4e0*/  LDL.LU.64 R24, [R1+0x32d0] ;  /* 0x0032d00001187983 */ /* 0x000ef60000300a00 */
[----:B------:R-:W-:Y:S11]  /*6f4f0*/  @!UPT UIADD3 URZ, URZ, URZ, URZ ;  /* 0x0000003f3f3ff290 */ /* 0x000ff6000fffe03f */
[----:B------:R0:W-:Y:S01]  /*6f500*/  STL.64 [R1+0x4f0], R12 ;  /* 0x0004f00c01007387 */ /* 0x0001e20000100a00 */
[----:B------:R-:W-:Y:S01]  /*6f510*/  MOV R28, R15 ;  /* 0x0000000f001c7202 */ /* 0x000fe20000000f00 */
[----:B--2---:R-:W-:Y:S02]  /*6f520*/  FMUL R15, R29, R23 ;  /* 0x000000171d0f7220 */ /* 0x004fe40000400000 */
[----:B------:R1:W-:Y:S04]  /*6f530*/  STL [R1+0x4f8], R14 ;  /* 0x0004f80e01007387 */ /* 0x0003e80000100800 */
[----:B------:R-:W2:Y:S01]  /*6f540*/  LDL.LU R21, [R1+0xfc0] ;  /* 0x000fc00001157983 */ /* 0x000ea20000300800 */
[----:B0-----:R-:W-:-:S03]  /*6f550*/  FMUL R12, R5, R2 ;  /* 0x00000002050c7220 */ /* 0x001fc60000400000 */
[----:B------:R-:W4:Y:S01]  /*6f560*/  LDL.LU R20, [R1+0xfc4] ;  /* 0x000fc40001147983 */ /* 0x000f220000300800 */
[----:B------:R-:W-:Y:S02]  /*6f570*/  FMUL R13, R5, R27 ;  /* 0x0000001b050d7220 */ /* 0x000fe40000400000 */
[----:B-1----:R-:W-:Y:S01]  /*6f580*/  FMUL R14, R29, R26 ;  /* 0x0000001a1d0e7220 */ /* 0x002fe20000400000 */
[----:B------:R-:W2:Y:S04]  /*6f590*/  LDL.LU R16, [R1+0xfc8] ;  /* 0x000fc80001107983 */ /* 0x000ea80000300800 */
[----:B------:R-:W2:Y:S04]  /*6f5a0*/  LDL.LU R0, [R1+0xfcc] ;  /* 0x000fcc0001007983 */ /* 0x000ea80000300800 */
[----:B------:R-:W-:Y:S01]  /*6f5b0*/  STL [R1+0x2ca8], R28 ;  /* 0x002ca81c01007387 */ /* 0x000fe20000100800 */
[----:B---3--:R-:W-:Y:S03]  /*6f5c0*/  HMMA.16816.F32 R12, R8, R24, R12 ;  /* 0x00000018080c723c */ /* 0x008fe6000000180c */
[----:B------:R-:W3:Y:S04]  /*6f5d0*/  LDL.LU.64 R24, [R1+0x32c8] ;  /* 0x0032c80001187983 */ /* 0x000ee80000300a00 */
[----:B------:R-:W2:Y:S11]  /*6f5e0*/  LDL.LU R2, [R1+0xfb0] ;  /* 0x000fb00001027983 */ /* 0x000eb60000300800 */
[----:B------:R-:W-:Y:S05]  /*6f5f0*/  @!UPT UIADD3 URZ, URZ, URZ, URZ ;  /* 0x0000003f3f3ff290 */ /* 0x000fea000fffe03f */
[----:B------:R0:W-:Y:S04]  /*6f600*/  STL.64 [R1+0x4e0], R12 ;  /* 0x0004e00c01007387 */ /* 0x0001e80000100a00 */
[----:B------:R1:W-:Y:S01]  /*6f610*/  STL.64 [R1+0x4e8], R14 ;  /* 0x0004e80e01007387 */ /* 0x0003e20000100a00 */
[C---:B0-----:R-:W-:Y:S02]  /*6f620*/  FMUL R12, R5.reuse, R22 ;  /* 0x00000016050c7220 */ /* 0x041fe40000400000 */
[----:B------:R-:W-:Y:S02]  /*6f630*/  FMUL R13, R5, R19 ;  /* 0x00000013050d7220 */ /* 0x000fe40000400000 */
[C---:B-1----:R-:W-:Y:S02]  /*6f640*/  FMUL R14, R29.reuse, R18 ;  /* 0x000000121d0e7220 */ /* 0x042fe40000400000 */
[----:B------:R-:W-:-:S02]  /*6f650*/  FMUL R15, R29, R17 ;  /* 0x000000111d0f7220 */ /* 0x000fc40000400000 */
[----:B------:R-:W4:Y:S04]  /*6f660*/  LDL.LU R17, [R1+0xfb4] ;  /* 0x000fb40001117983 */ /* 0x000f280000300800 */
[----:B------:R-:W4:Y:S04]  /*6f670*/  LDL.LU R18, [R1+0xfb8] ;  /* 0x000fb80001127983 */ /* 0x000f280000300800 */
[----:B------:R-:W4:Y:S01]  /*6f680*/  LDL.LU R19, [R1+0xfbc] ;  /* 0x000fbc0001137983 */ /* 0x000f220000300800 */
[----:B---3--:R-:W-:Y:S03]  /*6f690*/  HMMA.16816.F32 R12, R8, R24, R12 ;  /* 0x00000018080c723c */ /* 0x008fe6000000180c */
[----:B------:R-:W3:Y:S04]  /*6f6a0*/  LDL.LU.64 R24, [R1+0x32c0] ;  /* 0x0032c00001187983 */ /* 0x000ee80000300a00 */
[----:B------:R-:W0:Y:S11]  /*6f6b0*/  S2R R27, SR_TID.X ;  /* 0x00000000001b7919 */ /* 0x000e360000002100 */
[----:B------:R-:W-:Y:S05]  /*6f6c0*/  @!UPT UIADD3 URZ, URZ, URZ, URZ ;  /* 0x0000003f3f3ff290 */ /* 0x000fea000fffe03f */
[----:B------:R2:W-:Y:S04]  /*6f6d0*/  STL.64 [R1+0x4d0], R12 ;  /* 0x0004d00c01007387 */ /* 0x0005e80000100a00 */
[----:B------:R1:W-:Y:S01]  /*6f6e0*/  STL.64 [R1+0x4d8], R14 ;  /* 0x0004d80e01007387 */ /* 0x0003e20000100a00 */
[C---:B--2---:R-:W-:Y:S02]  /*6f6f0*/  FMUL R12, R5.reuse, R21 ;  /* 0x00000015050c7220 */ /* 0x044fe40000400000 */
[----:B----4-:R-:W-:Y:S02]  /*6f700*/  FMUL R13, R5, R20 ;  /* 0x00000014050d7220 */ /* 0x010fe40000400000 */
[C---:B-1----:R-:W-:Y:S02]  /*6f710*/  FMUL R14, R29.reuse, R16 ;  /* 0x000000101d0e7220 */ /* 0x042fe40000400000 */
[----:B------:R-:W-:Y:S01]  /*6f720*/  FMUL R15, R29, R0 ;  /* 0x000000001d0f7220 */ /* 0x000fe20000400000 */
[----:B0-----:R-:W-:-:S02]  /*6f730*/  LOP3.LUT R22, R27, 0x7, RZ, 0xc0, !PT ;  /* 0x000000071b167812 */ /* 0x001fc400078ec0ff */
[----:B------:R-:W2:Y:S04]  /*6f740*/  LDL.LU.64 R26, [R1+0x32b8] ;  /* 0x0032b800011a7983 */ /* 0x000ea80000300a00 */
[----:B------:R-:W0:Y:S01]  /*6f750*/  S2R R23, SR_TID.X ;  /* 0x0000000000177919 */ /* 0x000e220000002100 */
[----:B------:R-:W-:Y:S02]  /*6f760*/  IMAD.SHL.U32 R22, R22, 0x10, RZ ;  /* 0x0000001016167824 */ /* 0x000fe400078e00ff */
[----:B------:R-:W-:Y:S01]  /*6f770*/  FMUL R16, R5, R2 ;  /* 0x0000000205107220 */ /* 0x000fe20000400000 */
[----:B0-----:R-:W-:-:S04]  /*6f780*/  SHF.L.U32 R0, R23, 0x7, RZ ;  /* 0x0000000717007819 */ /* 0x001fc800000006ff */
[----:B------:R-:W-:Y:S01]  /*6f790*/  LOP3.LUT R28, R22, 0x780, R0, 0xf8, !PT ;  /* 0x00000780161c7812 */ /* 0x000fe200078ef800 */
[----:B---3--:R-:W-:Y:S01]  /*6f7a0*/  HMMA.16816.F32 R12, R8, R24, R12 ;  /* 0x00000018080c723c */ /* 0x008fe2000000180c */
[----:B------:R-:W3:Y:S04]  /*6f7b0*/  LDL.LU.64 R24, [R1+0x32b0] ;  /* 0x0032b00001187983 */ /* 0x000ee80000300a00 */
[----:B------:R-:W4:Y:S11]  /*6f7c0*/  LDL.LU R21, [R1+0x1030] ;  /* 0x0010300001157983 */ /* 0x000f360000300800 */
[----:B------:R-:W-:Y:S07]  /*6f7d0*/  @!UPT UIADD3 URZ, URZ, URZ, URZ ;  /* 0x0000003f3f3ff290 */ /* 0x000fee000fffe03f */
[----:B------:R-:W-:Y:S04]  /*6f7e0*/  STL.64 [R1+0x4c0], R12 ;  /* 0x0004c00c01007387 */ /* 0x000fe80000100a00 */
[----:B------:R-:W-:Y:S04]  /*6f7f0*/  STL.64 [R1+0x4c8], R14 ;  /* 0x0004c80e01007387 */ /* 0x000fe80000100a00 */
[----:B------:R-:W4:Y:S04]  /*6f800*/  LDL.LU R20, [R1+0x1034] ;  /* 0x0010340001147983 */ /* 0x000f280000300800 */
[----:B------:R-:W4:Y:S04]  /*6f810*/  LDL.LU R2, [R1+0x1038] ;  /* 0x0010380001027983 */ /* 0x000f280000300800 */
[----:B------:R-:W4:Y:S01]  /*6f820*/  LDL.LU R0, [R1+0x103c] ;  /* 0x00103c0001007983 */ /* 0x000f220000300800 */
[----:B------:R-:W-:-:S04]  /*6f830*/  LOP3.LUT R28, R28, 0x10, R23, 0x78, !PT ;  /* 0x000000101c1c7812 */ /* 0x000fc800078e7817 */
[----:B------:R-:W-:-:S05]  /*6f840*/  LOP3.LUT R28, R28, 0x20, RZ, 0x3c, !PT ;  /* 0x000000201c1c7812 */ /* 0x000fca00078e3cff */
[----:B------:R-:W0:Y:S01]  /*6f850*/  LDSM.16.M88.4 R12, [R28+0x50000] ;  /* 0x050000001c0c783b */ /* 0x000e220000000200 */
[----:B------:R-:W-:Y:S02]  /*6f860*/  FMUL R17, R5, R17 ;  /* 0x0000001105117220 */ /* 0x000fe40000400000 */
[C---:B------:R-:W-:Y:S02]  /*6f870*/  FMUL R18, R29.reuse, R18 ;  /* 0x000000121d127220 */ /* 0x040fe40000400000 */
[----:B------:R-:W-:Y:S01]  /*6f880*/  FMUL R19, R29, R19 ;  /* 0x000000131d137220 */ /* 0x000fe20000400000 */
[----:B0-----:R-:W-:Y:S04]  /*6f890*/  STL.64 [R1+0x32a0], R14 ;  /* 0x0032a00e01007387 */ /* 0x001fe80000100a00 */
[----:B------:R2:W-:Y:S02]  /*6f8a0*/  STL.64 [R1+0x3298], R12 ;  /* 0x0032980c01007387 */ /* 0x0005e40000100a00 */
[----:B--2---:R-:W-:Y:S01]  /*6f8b0*/  MOV R12, R27 ;  /* 0x0000001b000c7202 */ /* 0x004fe20000000f00 */
[----:B------:R-:W-:Y:S01]  /*6f8c0*/  IMAD.MOV.U32 R13, RZ, RZ, R26 ;  /* 0x000000ffff0d7224 */ /* 0x000fe200078e001a */
[----:B---3--:R-:W-:Y:S07]  /*6f8d0*/  HMMA.16816.F32 R16, R8, R24, R16 ;  /* 0x000000180810723c */ /* 0x008fee0000001810 */
[C---:B----4-:R-:W-:Y:S11]  /*6f8e0*/  FMUL R24, R5.reuse, R21 ;  /* 0x0000001505187220 */ /* 0x050ff60000400000 */
[----:B------:R-:W-:Y:S05]  /*6f8f0*/  @!UPT UIADD3 URZ, URZ, URZ, URZ ;  /* 0x0000003f3f3ff290 */ /* 0x000fea000fffe03f */
[----:B------:R-:W-:Y:S01]  /*6f900*/  STL.64 [R1+0x4b0], R16 ;  /* 0x0004b01001007387 */ /* 0x000fe20000100a00 */
[----:B------:R-:W-:-:S03]  /*6f910*/  FMUL R25, R5, R20 ;  /* 0x0000001405197220 */ /* 0x000fc60000400000 */
[----:B------:R-:W0:Y:S04]  /*6f920*/  LDSM.16.M88.4 R20, [R28+0x50800] ;  /* 0x050800001c14783b */ /* 0x000e280000000200 */
[----:B------:R-:W-:Y:S04]  /*6f930*/  STL.64 [R1+0x4b8], R18 ;  /* 0x0004b81201007387 */ /* 0x000fe80000100a00 */
[----:B------:R-:W1:Y:S01]  /*6f940*/  LDSM.16.M88.4 R16, [R28+0x51000] ;  /* 0x051000001c10783b */ /* 0x000e620000000200 */
[C---:B------:R-:W-:Y:S02]  /*6f950*/  FMUL R26, R29.reuse, R2 ;  /* 0x000000021d1a7220 */ /* 0x040fe40000400000 */
[----:B------:R-:W-:-:S07]  /*6f960*/  FMUL R27, R29, R0 ;  /* 0x000000001d1b7220 */ /* 0x000fce0000400000 */
[----:B------:R-:W-:Y:S01]  /*6f970*/  HMMA.16816.F32 R24, R8, R12, R24 ;  /* 0x0000000c0818723c */ /* 0x000fe20000001818 */
[----:B0-----:R-:W-:Y:S04]  /*6f980*/  STL.64 [R1+0x3220], R22 ;  /* 0x0032201601007387 */ /* 0x001fe80000100a00 */
[----:B------:R0:W-:Y:S04]  /*6f990*/  STL.64 [R1+0x3218], R20 ;  /* 0x0032181401007387 */ /* 0x0001e80000100a00 */
[----:B0-----:R-:W2:Y:S04]  /*6f9a0*/  LDL.LU R20, [R1+0x1020] ;  /* 0x0010200001147983 */ /* 0x001ea80000300800 */
[----:B------:R-:W3:Y:S04]  /*6f9b0*/  LDL.LU R21, [R1+0x1024] ;  /* 0x0010240001157983 */ /* 0x000ee80000300800 */
[----:B------:R-:W4:Y:S04]  /*6f9c0*/  LDL.64 R22, [R1+0x78] ;  /* 0x0000780001167983 */ /* 0x000f280000100a00 */
[----:B-1----:R0:W-:Y:S04]  /*6f9d0*/  STL.64 [R1+0x31c0], R18 ;  /* 0x0031c01201007387 */ /* 0x0021e80000100a00 */
[----:B0-----:R-:W2:Y:S04]  /*6f9e0*/  LDL.LU R18, [R1+0x1048] ;  /* 0x0010480001127983 */ /* 0x001ea80000300800 */
[----:B------:R-:W2:Y:S04]  /*6f9f0*/  LDL.LU R19, [R1+0x104c] ;  /* 0x00104c0001137983 */ /* 0x000ea80000300800 */
[----:B------:R0:W-:Y:S02]  /*6fa00*/  STL.64 [R1+0x31b8], R16 ;  /* 0x0031b81001007387 */ /* 0x0001e40000100a00 */
[----:B0-----:R-:W-:-:S02]  /*6fa10*/  MOV R16, R6 ;  /* 0x0000000600107202 */ /* 0x001fc40000000f00 */
[----:B------:R-:W2:Y:S01]  /*6fa20*/  LDL.LU R6, [R1+0x32ac] ;  /* 0x0032ac0001067983 */ /* 0x000ea20000300800 */
[----:B------:R-:W-:-:S03]  /*6fa30*/  MOV R17, R3 ;  /* 0x0000000300117202 */ /* 0x000fc60000000f00 */
[----:B------:R-:W2:Y:S04]  /*6fa40*/  LDL.LU R3, [R1+0x32a8] ;  /* 0x0032a80001037983 */ /* 0x000ea80000300800 */
[----:B------:R-:W4:Y:S04]  /*6fa50*/  LDL.LU.64 R14, [R1+0x32a0] ;  /* 0x0032a000010e7983 */ /* 0x000f280000300a00 */
[----:B------:R-:W4:Y:S04]  /*6fa60*/  LDL.LU.64 R12, [R1+0x3298] ;  /* 0x00329800010c7983 */ /* 0x000f280000300a00 */
[----:B------:R-:W-:Y:S04]  /*6fa70*/  STL.64 [R1+0x4a0], R24 ;  /* 0x0004a01801007387 */ /* 0x000fe80000100a00 */
[----:B------:R0:W-:Y:S04]  /*6fa80*/  STL.64 [R1+0x4a8], R26 ;  /* 0x0004a81a01007387 */ /* 0x0001e80000100a00 */
[----:B0-----:R-:W2:Y:S04]  /*6fa90*/  LDL.LU R26, [R1+0x1040] ;  /* 0x00104000011a7983 */ /* 0x001ea80000300800 */
[----:B------:R-:W3:Y:S04]  /*6faa0*/  LDL.LU R27, [R1+0x1044] ;  /* 0x00104400011b7983 */ /* 0x000ee80000300800 */
[----:B------:R-:W4:Y:S04]  /*6fab0*/  LDL.LU R2, [R1+0x1028] ;  /* 0x0010280001027983 */ /* 0x000f280000300800 */
[----:B------:R-:W4:Y:S01]  /*6fac0*/  LDL.LU R0, [R1+0x102c] ;  /* 0x00102c0001007983 */ /* 0x000f220000300800 */
[----:B--2---:R-:W-:-:S02]  /*6fad0*/  FMUL R24, R5, R26 ;  /* 0x0000001a05187220 */ /* 0x004fc40000400000 */
[----:B------:R-:W-:Y:S02]  /*6fae0*/  FMUL R26, R29, R18 ;  /* 0x000000121d1a7220 */ /* 0x000fe40000400000 */
[----:B---3--:R-:W-:Y:S02]  /*6faf0*/  FMUL R25, R5, R27 ;  /* 0x0000001b05197220 */ /* 0x008fe40000400000 */
[----:B------:R-:W-:-:S07]  /*6fb00*/  FMUL R27, R29, R19 ;  /* 0x000000131d1b7220 */ /* 0x000fce0000400000 */
[----:B------:R-:W-:Y:S07]  /*6fb10*/  HMMA.16816.F32 R16, R8, R16, R24 ;  /* 0x000000100810723c */ /* 0x000fee0000001818 */
[C---:B------:R-:W-:Y:S02]  /*6fb20*/  FMUL R24, R5.reuse, R20 ;  /* 0x0000001405187220 */ /* 0x040fe40000400000 */
[----:B------:R-:W-:Y:S11]  /*6fb30*/  FMUL R25, R5, R21 ;  /* 0x0000001505197220 */ /* 0x000ff60000400000 */
[----:B------:R-:W-:Y:S03]  /*6fb40*/  @!UPT UIADD3 URZ, URZ, URZ, URZ ;  /* 0x0000003f3f3ff290 */ /* 0x000fe6000fffe03f */
[----:B------:R0:W-:Y:S04]  /*6fb50*/  STL.64 [R1+0x420], R16 ;  /* 0x0004201001007387 */ /* 0x0001e80000100a00 */
[----:B------:R1:W-:Y:S04]  /*6fb60*/  STL.64 [R1+0x428], R18 ;  /* 0x0004281201007387 */ /* 0x0003e80000100a00 */
[----:B------:R-:W2:Y:S04]  /*6fb70*/  LDL.LU R5, [R1+0x3294] ;  /* 0x0032940001057983 */ /* 0x000ea80000300800 */
[----:B0-----:R-:W3:Y:S01]  /*6fb80*/  LDL.LU R16, [R1+0x8f0] ;  /* 0x0008f00001107983 */ /* 0x001ee20000300800 */
[----:B------:R-:W-:-:S03]  /*6fb90*/  IMAD.MOV.U32 R17, RZ, RZ, R3 ;  /* 0x000000ffff117224 */ /* 0x000fc600078e0003 */
[----:B------:R-:W3:Y:S01]  /*6fba0*/  LDL.LU R3, [R1+0x3290] ;  /* 0x0032900001037983 */ /* 0x000ee20000300800 */
[----:B-1----:R-:W-:Y:S02]  /*6fbb0*/  MOV R18, R6 ;  /* 0x0000000600127202 */ /* 0x002fe40000000f00 */
[----:B------:R-:W-:Y:S01]  /*6fbc0*/  MOV R19, R7 ;  /* 0x0000000700137202 */ /* 0x000fe20000000f00 */
[----:B------:R-:W3:Y:S04]  /*6fbd0*/  LDL.LU R6, [R1+0x328c] ;  /* 0x00328c0001067983 */ /* 0x000ee80000300800 */
[----:B------:R-:W3:Y:S01]  /*6fbe0*/  LDL.LU R7, [R1+0x3288] ;  /* 0x0032880001077983 */ /* 0x000ee20000300800 */
[C---:B----4-:R-:W-:Y:S02]  /*6fbf0*/  FMUL R26, R29.reuse, R2 ;  /* 0x000000021d1a7220 */ /* 0x050fe40000400000 */
[----:B------:R-:W-:Y:S01]  /*6fc00*/  FMUL R27, R29, R0 ;  /* 0x000000001d1b7220 */ /* 0x000fe20000400000 */
[----:B------:R0:W-:Y:S06]  /*6fc10*/  STL.64 [R1+0x31f0], R18 ;  /* 0x0031f01201007387 */ /* 0x0001ec0000100a00 */
[----:B--2---:R-:W-:Y:S01]  /*6fc20*/  HMMA.16816.F32 R8, R8, R4, R24 ;  /* 0x000000040808723c */ /* 0x004fe20000001818 */
[----:B---3--:R-:W-:Y:S04]  /*6fc30*/  STL.64 [R1+0x31e8], R16 ;  /* 0x0031e81001007387 */ /* 0x008fe80000100a00 */
[----:B0-----:R-:W2:Y:S04]  /*6fc40*/  LDL R18, [R1+0x68] ;  /* 0x0000680001127983 */ /* 0x001ea80000100800 */
[----:B------:R-:W2:Y:S04]  /*6fc50*/  LDL R19, [R1+0x6c] ;  /* 0x00006c0001137983 */ /* 0x000ea80000100800 */
[----:B------:R-:W-:Y:S04]  /*6fc60*/  STL [R1+0x1c10], R29 ;  /* 0x001c101d01007387 */ /* 0x000fe80000100800 */
[----:B------:R0:W-:Y:S04]  /*6fc70*/  STL.64 [R1+0x3228], R6 ;  /* 0x0032280601007387 */ /* 0x0001e80000100a00 */
[----:B------:R-:W3:Y:S04]  /*6fc80*/  LDL.LU R4, [R1+0xa40] ;  /* 0x000a400001047983 */ /* 0x000ee80000300800 */
[----:B------:R-:W-:Y:S04]  /*6fc90*/  STL.64 [R1+0x2a0], R8 ;  /* 0x0002a00801007387 */ /* 0x000fe80000100a00 */
[----:B------:R1:W-:Y:S04]  /*6fca0*/  STL.64 [R1+0x2a8], R10 ;  /* 0x0002a80a01007387 */ /* 0x0003e80000100a00 */
[----:B------:R-:W3:Y:S04]  /*6fcb0*/  LDL.LU R5, [R1+0xa44] ;  /* 0x000a440001057983 */ /* 0x000ee80000300800 */
[----:B0-----:R-:W3:Y:S04]  /*6fcc0*/  LDL.LU R6, [R1+0xa48] ;  /* 0x000a480001067983 */ /* 0x001ee80000300800 */
[----:B------:R-:W3:Y:S04]  /*6fcd0*/  LDL.LU R7, [R1+0xa4c] ;  /* 0x000a4c0001077983 */ /* 0x000ee80000300800 */
[----:B-1----:R-:W4:Y:S04]  /*6fce0*/  LDL.64 R10, [R1+0x48] ;  /* 0x00004800010a7983 */ /* 0x002f280000100a00 */
[----:B----4-:R0:W-:Y:S04]  /*6fcf0*/  STL.64 [R1+0x3268], R10 ;  /* 0x0032680a01007387 */ /* 0x0101e80000100a00 */
[----:B------:R-:W4:Y:S04]  /*6fd00*/  LDL R26, [R1+0x18] ;  /* 0x00001800011a7983 */ /* 0x000f280000100800 */
[----:B------:R-:W4:Y:S01]  /*6fd10*/  LDL R27, [R1+0x1c] ;  /* 0x00001c00011b7983 */ /* 0x000f220000100800 */
[C---:B---3--:R-:W-:Y:S03]  /*6fd20*/  HMMA.16816.F32 R4, R12.reuse, R22, R4 ;  /* 0x000000160c04723c */ /* 0x048fe60000001804 */
[----:B----4-:R-:W-:Y:S11]  /*6fd30*/  STL.64 [R1+0x3230], R26 ;  /* 0x0032301a01007387 */ /* 0x010ff60000100a00 */
[----:B------:R-:W-:Y:S09]  /*6fd40*/  @!UPT UIADD3 URZ, URZ, URZ, URZ ;  /* 0x0000003f3f3ff290 */ /* 0x000ff2000fffe03f */
[----:B------:R-:W-:Y:S04]  /*6fd50*/  STL.64 [R1+0x290], R4 ;  /* 0x0002900401007387 */ /* 0x000fe80000100a00 */
[----:B------:R-:W-:Y:S04]  /*6fd60*/  STL.64 [R1+0x298], R6 ;  /* 0x0002980601007387 */ /* 0x000fe80000100a00 */
[----:B0-----:R-:W3:Y:S04]  /*6fd70*/  LDL R10, [R1+0x58] ;  /* 0x00005800010a7983 */ /* 0x001ee80000100800 */
[----:B------:R-:W3:Y:S04]  /*6fd80*/  LDL R11, [R1+0x5c] ;  /* 0x00005c00010b7983 */ /* 0x000ee80000100800 */
[----:B---3--:R0:W-:Y:S04]  /*6fd90*/  STL.64 [R1+0x3280], R10 ;  /* 0x0032800a01007387 */ /* 0x0081e80000100a00 */
[----:B------:R-:W2:Y:S04]  /*6fda0*/  LDL.LU R8, [R1+0xa30] ;  /* 0x000a300001087983 */ /* 0x000ea80000300800 */
[----:B------:R-:W2:Y:S04]  /*6fdb0*/  LDL.LU R9, [R1+0xa34] ;  /* 0x000a340001097983 */ /* 0x000ea80000300800 */
[----:B0-----:R-:W2:Y:S04]  /*6fdc0*/  LDL.LU R10, [R1+0xa38] ;  /* 0x000a3800010a7983 */ /* 0x001ea80000300800 */
[----:B------:R-:W2:Y:S04]  /*6fdd0*/  LDL.LU R11, [R1+0xa3c] ;  /* 0x000a3c00010b7983 */ /* 0x000ea80000300800 */
[----:B------:R-:W3:Y:S04]  /*6fde0*/  LDL.64 R26, [R1+0x28] ;  /* 0x00002800011a7983 */ /* 0x000ee80000100a00 */
[----:B---3--:R0:W-:Y:S04]  /*6fdf0*/  STL.64 [R1+0x3248], R26 ;  /* 0x0032481a01007387 */ /* 0x0081e80000100a00 */
[----:B------:R-:W3:Y:S04]  /*6fe00*/  LDL.LU R4, [R1+0x9e0] ;  /* 0x0009e00001047983 */ /* 0x000ee80000300800 */
[----:B------:R-:W3:Y:S04]  /*6fe10*/  LDL.LU R5, [R1+0x9e4] ;  /* 0x0009e40001057983 */ /* 0x000ee80000300800 */
[----:B------:R-:W4:Y:S04]  /*6fe20*/  LDL.LU R6, [R1+0x9e8] ;  /* 0x0009e80001067983 */ /* 0x000f280000300800 */
[----:B------:R-:W4:Y:S04]  /*6fe30*/  LDL.LU R7, [R1+0x9ec] ;  /* 0x0009ec0001077983 */ /* 0x000f280000300800 */
[----:B0-----:R-:W2:Y:S04]  /*6fe40*/  LDL.64 R26, [R1+0x38] ;  /* 0x00003800011a7983 */ /* 0x001ea80000100a00 */
[----:B--2---:R0:W-:Y:S04]  /*6fe50*/  STL.64 [R1+0x3260], R26 ;  /* 0x0032601a01007387 */ /* 0x0041e80000100a00 */
[----:B------:R-:W2:Y:S04]  /*6fe60*/  LDL.LU R24, [R1+0xa10] ;  /* 0x000a100001187983 */ /* 0x000ea80000300800 */
[----:B------:R-:W2:Y:S04]  /*6fe70*/  LDL.LU R25, [R1+0xa14] ;  /* 0x000a140001197983 */ /* 0x000ea80000300800 */
[----:B0-----:R-:W2:Y:S04]  /*6fe80*/  LDL.LU R26, [R1+0xa18] ;  /* 0x000a1800011a7983 */ /* 0x001ea80000300800 */
[----:B------:R-:W2:Y:S01]  /*6fe90*/  LDL.LU R27, [R1+0xa1c] ;  /* 0x000a1c00011b7983 */ /* 0x000ea20000300800 */
[----:B------:R-:W-:Y:S03]  /*6fea0*/  HMMA.16816.F32 R8, R12, R18, R8 ;  /* 0x000000120c08723c */ /* 0x000fe60000001808 */
[----:B--2---:R-:W-:Y:S04]  /*6feb0*/  STL.64 [R1+0x3278], R26 ;  /* 0x0032781a01007387 */ /* 0x004fe80000100a00 */
[----:B------:R0:W-:Y:S04]  /*6fec0*/  STL.64 [R1+0x3270], R24 ;  /* 0x0032701801007387 */ /* 0x0001e80000100a00 */
[----:B0-----:R-:W2:Y:S04]  /*6fed0*/  LDL.LU R24, [R1+0xa20] ;  /* 0x000a200001187983 */ /* 0x001ea80000300800 */
        /* <DEDUP_REMOVED lines=8> */
[----:B------:R-:W4:Y:S01]  /*6ff60*/  LDL.LU R7, [R1+0x9fc] ;  /* 0x0009fc0001077983 */ /* 0x000f220000300800 */
[----:B------:R-:W-:-:S03]  /*6ff70*/  IMAD.MOV.U32 R2, RZ, RZ, R22 ;  /* 0x000000ffff027224 */ /* 0x000fc600078e0016 */
[----:B----4-:R-:W-:Y:S04]  /*6ff80*/  STL.64 [R1+0x3258], R6 ;  /* 0x0032580601007387 */ /* 0x010fe80000100a00 */
[----:B---3--:R0:W-:Y:S04]  /*6ff90*/  STL.64 [R1+0x3250], R4 ;  /* 0x0032500401007387 */ /* 0x0081e80000100a00 */
[----:B0-----:R-:W3:Y:S04]  /*6ffa0*/  LDL.LU R4, [R1+0xa00] ;  /* 0x000a000001047983 */ /* 0x001ee80000300800 */
[----:B------:R-:W3:Y:S04]  /*6ffb0*/  LDL.LU R5, [R1+0xa04] ;  /* 0x000a040001057983 */ /* 0x000ee80000300800 */
[----:B------:R-:W3:Y:S04]  /*6ffc0*/  LDL.LU R6, [R1+0xa08] ;  /* 0x000a080001067983 */ /* 0x000ee80000300800 */
[----:B------:R-:W3:Y:S04]  /*6ffd0*/  LDL.LU R7, [R1+0xa0c] ;  /* 0x000a0c0001077983 */ /* 0x000ee80000300800 */
[----:B------:R-:W4:Y:S04]  /*6ffe0*/  LDL.LU R20, [R1+0x930] ;  /* 0x0009300001147983 */ /* 0x000f280000300800 */
[----:B------:R-:W4:Y:S04]  /*6fff0*/  LDL.LU R21, [R1+0x934] ;  /* 0x0009340001157983 */ /* 0x000f280000300800 */
[----:B------:R-:W4:Y:S04]  /*70000*/  LDL.LU R22, [R1+0x938] ;  /* 0x0009380001167983 */ /* 0x000f280000300800 */
[----:B------:R-:W-:Y:S04]  /*70010*/  STL.64 [R1+0x280], R8 ;  /* 0x0002800801007387 */ /* 0x000fe80000100a00 */
[----:B------:R0:W-:Y:S04]  /*70020*/  STL.64 [R1+0x288], R10 ;  /* 0x0002880a01007387 */ /* 0x0001e80000100a00 */
[----:B0-----:R-:W2:Y:S01]  /*70030*/  LDL.LU.64 R10, [R1+0x3280] ;  /* 0x00328000010a7983 */ /* 0x001ea20000300a00 */
[----:B------:R-:W-:-:S03]  /*70040*/  MOV R0, R23 ;  /* 0x0000001700007202 */ /* 0x000fc60000000f00 */
[----:B------:R-:W-:Y:S01]  /*70050*/  STL.64 [R1+0x3200], R18 ;  /* 0x0032001201007387 */ /* 0x000fe20000100a00 */
[----:B------:R-:W-:Y:S01]  /*70060*/  MOV R23, R3 ;  /* 0x0000000300177202 */ /* 0x000fe20000000f00 */
[C---:B--2---:R-:W-:Y:S02]  /*70070*/  HMMA.16816.F32 R8, R12.reuse, R10, R24 ;  /* 0x0000000a0c08723c */ /* 0x044fe40000001818 */
[----:B------:R-:W2:Y:S04]  /*70080*/  LDL.LU.64 R26, [R1+0x3278] ;  /* 0x00327800011a7983 */ /* 0x000ea80000300a00 */
[----:B------:R-:W2:Y:S11]  /*70090*/  LDL.LU.64 R24, [R1+0x3270] ;  /* 0x0032700001187983 */ /* 0x000eb60000300a00 */
[----:B------:R-:W-:Y:S06]  /*700a0*/  @!UPT UIADD3 URZ, URZ, URZ, URZ ;  /* 0x0000003f3f3ff290 */ /* 0x000fec000fffe03f */
[----:B------:R-:W-:Y:S01]  /*700b0*/  STL.64 [R1+0x270], R8 ;  /* 0x0002700801007387 */ /* 0x000fe20000100a00 */
[----:B------:R-:W-:Y:S01]  /*700c0*/  MOV R29, R10 ;  /* 0x0000000a001d7202 */ /* 0x000fe20000000f00 */
[----:B------:R-:W-:Y:S02]  /*700d0*/  IMAD.MOV.U32 R3, RZ, RZ, R11 ;  /* 0x000000ffff037224 */ /* 0x000fe400078e000b */
[----:B------:R-:W2:Y:S04]  /*700e0*/  LDL.LU.64 R10, [R1+0x3268] ;  /* 0x00326800010a7983 */ /* 0x000ea80000300a00 */
[----:B------:R-:W-:Y:S04]  /*700f0*/  STL [R1+0x2b3c], R3 ;  /* 0x002b3c0301007387 */ /* 0x000fe80000100800 */
[----:B------:R-:W-:Y:S01]  /*70100*/  STL [R1+0x2b38], R29 ;  /* 0x002b381d01007387 */ /* 0x000fe20000100800 */
[C---:B--2---:R-:W-:Y:S11]  /*70110*/  HMMA.16816.F32 R24, R12.reuse, R10, R24 ;  /* 0x0000000a0c18723c */ /* 0x044ff60000001818 */
[----:B------:R-:W-:Y:S11]  /*70120*/  @!UPT UIADD3 URZ, URZ, URZ, URZ ;  /* 0x0000003f3f3ff290 */ /* 0x000ff6000fffe03f */
[----:B------:R-:W-:Y:S01]  /*70130*/  @!UPT UIADD3 URZ, URZ, URZ, URZ ;  /* 0x0000003f3f3ff290 */ /* 0x000fe2000fffe03f */
[----:B------:R-:W-:Y:S04]  /*70140*/  STL.64 [R1+0x260], R24 ;  /* 0x0002601801007387 */ /* 0x000fe80000100a00 */
[----:B------:R0:W-:Y:S04]  /*70150*/  STL.64 [R1+0x268], R26 ;  /* 0x0002681a01007387 */ /* 0x0001e80000100a00 */
[----:B0-----:R-:W3:Y:S04]  /*70160*/  LDL.LU.64 R26, [R1+0x3260] ;  /* 0x00326000011a7983 */ /* 0x001ee80000300a00 */
[----:B------:R0:W-:Y:S04]  /*70170*/  STL.64 [R1+0x31f8], R10 ;  /* 0x0031f80a01007387 */ /* 0x0001e80000100a00 */
[----:B------:R-:W2:Y:S04]  /*70180*/  LDL.LU R8, [R1+0x910] ;  /* 0x0009100001087983 */ /* 0x000ea80000300800 */
[----:B------:R-:W2:Y:S04]  /*70190*/  LDL.LU R9, [R1+0x914] ;  /* 0x0009140001097983 */ /* 0x000ea80000300800 */
[----:B0-----:R-:W2:Y:S04]  /*701a0*/  LDL.LU R10, [R1+0x918] ;  /* 0x00091800010a7983 */ /* 0x001ea80000300800 */
[----:B------:R-:W2:Y:S01]  /*701b0*/  LDL.LU R11, [R1+0x91c] ;  /* 0x00091c00010b7983 */ /* 0x000ea20000300800 */
[----:B---3--:R-:W-:Y:S01]  /*701c0*/  HMMA.16816.F32 R4, R12, R26, R4 ;  /* 0x0000001a0c04723c */ /* 0x008fe20000001804 */
[----:B------:R-:W-:-:S02]  /*701d0*/  MOV R16, R26 ;  /* 0x0000001a00107202 */ /* 0x000fc40000000f00 */
[----:B------:R-:W-:Y:S01]  /*701e0*/  MOV R3, R27 ;  /* 0x0000001b00037202 */ /* 0x000fe20000000f00 */
[----:B--2---:R-:W-:Y:S04]  /*701f0*/  STL.64 [R1+0x3210], R10 ;  /* 0x0032100a01007387 */ /* 0x004fe80000100a00 */
[----:B------:R0:W-:Y:S04]  /*70200*/  STL.64 [R1+0x3208], R8 ;  /* 0x0032080801007387 */ /* 0x0001e80000100a00 */
        /* <DEDUP_REMOVED lines=8> */
[----:B------:R-:W3:Y:S01]  /*70290*/  LDL.LU.64 R26, [R1+0x3248] ;  /* 0x00324800011a7983 */ /* 0x000ee20000300a00 */
[----:B------:R-:W-:Y:S01]  /*702a0*/  IMAD.MOV.U32 R18, RZ, RZ, R2 ;  /* 0x000000ffff127224 */ /* 0x000fe200078e0002 */
[----:B------:R-:W-:Y:S01]  /*702b0*/  MOV R19, R0 ;  /* 0x0000000000137202 */ /* 0x000fe20000000f00 */
        /* <DEDUP_REMOVED lines=8> */
[----:B------:R-:W3:Y:S02]  /*70340*/  LDL.LU.64 R26, [R1+0x3230] ;  /* 0x00323000011a7983 */ /* 0x000ee40000300a00 */
[C---:B---3--:R-:W-:Y:S11]  /*70350*/  HMMA.16816.F32 R4, R12.reuse, R26, R4 ;  /* 0x0000001a0c04723c */ /* 0x048ff60000001804 */
[----:B------:R-:W-:Y:S11]  /*70360*/  @!UPT UIADD3 URZ, URZ, URZ, URZ ;  /* 0x0000003f3f3ff290 */ /* 0x000ff6000fffe03f */
[----:B------:R-:W-:Y:S01]  /*70370*/  @!UPT UIADD3 URZ, URZ, URZ, URZ ;  /* 0x0000003f3f3ff290 */ /* 0x000fe2000fffe03f */
[----:B------:R-:W-:Y:S04]  /*70380*/  STL.64 [R1+0x230], R4 ;  /* 0x0002300401007387 */ /* 0x000fe80000100a00 */
[----:B------:R0:W-:Y:S04]  /*70390*/  STL.64 [R1+0x238], R6 ;  /* 0x0002380601007387 */ /* 0x0001e80000100a00 */
[----:B0-----:R-:W4:Y:S04]  /*703a0*/  LDL.LU.64 R6, [R1+0x3228] ;  /* 0x0032280001067983 */ /* 0x001f280000300a00 */
[----:B------:R0:W-:Y:S04]  /*703b0*/  STL.64 [R1+0x31d0], R26 ;  /* 0x0031d01a01007387 */ /* 0x0001e80000100a00 */
[----:B0-----:R-:W3:Y:S01]  /*703c0*/  LDL.64 R26, [R1+0x58] ;  /* 0x00005800011a7983 */ /* 0x001ee20000100a00 */
[----:B----4-:R-:W-:Y:S03]  /*703d0*/  HMMA.16816.F32 R12, R12, R6, R20 ;  /* 0x000000060c0c723c */ /* 0x010fe60000001814 */
[----:B------:R-:W2:Y:S04]  /*703e0*/  LDL.LU.64 R22, [R1+0x3220] ;  /* 0x0032200001167983 */ /* 0x000ea80000300a00 */
[----:B------:R-:W2:Y:S04]  /*703f0*/  LDL.LU.64 R20, [R1+0x3218] ;  /* 0x0032180001147983 */ /* 0x000ea80000300a00 */
[----:B------:R0:W-:Y:S04]  /*70400*/  STL.64 [R1+0x31c8], R6 ;  /* 0x0031c80601007387 */ /* 0x0001e80000100a00 */
[----:B------:R-:W3:Y:S08]  /*70410*/  LDL.LU R4, [R1+0x900] ;  /* 0x0009000001047983 */ /* 0x000ef00000300800 */
[----:B------:R-:W-:Y:S04]  /*70420*/  STL.64 [R1+0x180], R12 ;  /* 0x0001800c01007387 */ /* 0x000fe80000100a00 */
[----:B------:R1:W-:Y:S04]  /*70430*/  STL.64 [R1+0x188], R14 ;  /* 0x0001880e01007387 */ /* 0x0003e80000100a00 */
[----:B------:R-:W3:Y:S04]  /*70440*/  LDL.LU R5, [R1+0x904] ;  /* 0x0009040001057983 */ /* 0x000ee80000300800 */
[----:B0-----:R-:W3:Y:S01]  /*70450*/  LDL.LU R6, [R1+0x908] ;  /* 0x0009080001067983 */ /* 0x001ee20000300800 */
[----:B-1----:R-:W-:-:S03]  /*70460*/  MOV R14, R16 ;  /* 0x00000010000e7202 */ /* 0x002fc60000000f00 */
[----:B------:R-:W3:Y:S01]  /*70470*/  LDL.LU R7, [R1+0x90c] ;  /* 0x00090c0001077983 */ /* 0x000ee20000300800 */
[C---:B--2---:R-:W-:Y:S03]  /*70480*/  HMMA.16816.F32 R16, R20.reuse, R18, R8 ;  /* 0x000000121410723c */ /* 0x044fe60000001808 */
[----:B------:R-:W2:Y:S04]  /*70490*/  LDL.LU.64 R10, [R1+0x3210] ;  /* 0x00321000010a7983 */ /* 0x000ea80000300a00 */
[----:B------:R-:W2:Y:S11]  /*704a0*/  LDL.LU.64 R8, [R1+0x3208] ;  /* 0x0032080001087983 */ /* 0x000eb60000300a00 */
[----:B------:R-:W-:Y:S05]  /*704b0*/  @!UPT UIADD3 URZ, URZ, URZ, URZ ;  /* 0x0000003f3f3ff290 */ /* 0x000fea000fffe03f */
[----:B------:R-:W-:Y:S04]  /*704c0*/  STL.64 [R1+0x170], R16 ;  /* 0x0001701001007387 */ /* 0x000fe80000100a00 */
[----:B------:R0:W-:Y:S04]  /*704d0*/  STL.64 [R1+0x178], R18 ;  /* 0x0001781201007387 */ /* 0x0001e80000100a00 */
[----:B0-----:R-:W2:Y:S02]  /*704e0*/  LDL.LU.64 R18, [R1+0x3200] ;  /* 0x0032000001127983 */ /* 0x001ea40000300a00 */
[C---:B--2---:R-:W-:Y:S02]  /*704f0*/  HMMA.16816.F32 R16, R20.reuse, R18, R8 ;  /* 0x000000121410723c */ /* 0x044fe40000001808 */
[----:B------:R-:W2:Y:S11]  /*70500*/  LDL.LU.64 R10, [R1+0x31f8] ;  /* 0x0031f800010a7983 */ /* 0x000eb60000300a00 */
[----:B------:R-:W-:Y:S10]  /*70510*/  @!UPT UIADD3 URZ, URZ, URZ, URZ ;  /* 0x0000003f3f3ff290 */ /* 0x000ff4000fffe03f */
[----:B------:R-:W-:Y:S04]  /*70520*/  STL.64 [R1+0x160], R16 ;  /* 0x0001601001007387 */ /* 0x000fe80000100a00 */
[----:B------:R0:W-:Y:S04]  /*70530*/  STL.64 [R1+0x168], R18 ;  /* 0x0001681201007387 */ /* 0x0001e80000100a00 */
[----:B0-----:R-:W4:Y:S04]  /*70540*/  LDL.LU.64 R18, [R1+0x31f0] ;  /* 0x0031f00001127983 */ /* 0x001f280000300a00 */
[----:B------:R-:W4:Y:S01]  /*70550*/  LDL.LU.64 R16, [R1+0x31e8] ;  /* 0x0031e80001107983 */ /* 0x000f220000300a00 */
[----:B---3--:R-:W-:Y:S11]  /*70560*/  HMMA.16816.F32 R4, R20, R26, R4 ;  /* 0x0000001a1404723c */ /* 0x008ff60000001804 */
[----:B------:R-:W-:Y:S11]  /*70570*/  @!UPT UIADD3 URZ, URZ, URZ, URZ ;  /* 0x0000003f3f3ff290 */ /* 0x000ff6000fffe03f */
[----:B------:R-:W-:Y:S01]  /*70580*/  @!UPT UIADD3 URZ, URZ, URZ, URZ ;  /* 0x0000003f3f3ff290 */ /* 0x000fe2000fffe03f */
[----:B------:R0:W-:Y:S04]  /*70590*/  STL.64 [R1+0x150], R4 ;  /* 0x0001500401007387 */ /* 0x0001e80000100a00 */
[----:B------:R-:W-:Y:S01]  /*705a0*/  STL.64 [R1+0x158], R6 ;  /* 0x0001580601007387 */ /* 0x000fe20000100a00 */
[----:B0-----:R-:W-:-:S03]  /*705b0*/  MOV R4, R26 ;  /* 0x0000001a00047202 */ /* 0x001fc60000000f00 */
[----:B--2---:R0:W-:Y:S01]  /*705c0*/  STL.64 [R1+0x3170], R10 ;  /* 0x0031700a01007387 */ /* 0x0041e20000100a00 */
[----:B----4-:R-:W-:Y:S07]  /*705d0*/  HMMA.16816.F32 R16, R20, R10, R16 ;  /* 0x0000000a1410723c */ /* 0x010fee0000001810 */
[----:B0-----:R-:W-:Y:S11]  /*705e0*/  IMAD.MOV.U32 R10, RZ, RZ, R4 ;  /* 0x000000ffff0a7224 */ /* 0x001ff600078e0004 */
[----:B------:R-:W-:Y:S05]  /*705f0*/  @!UPT UIADD3 URZ, URZ, URZ, URZ ;  /* 0x0000003f3f3ff290 */ /* 0x000fea000fffe03f */
[----:B------:R-:W-:Y:S04]  /*70600*/  STL.64 [R1+0x140], R16 ;  /* 0x0001401001007387 */ /* 0x000fe80000100a00 */
[----:B------:R-:W-:Y:S04]  /*70610*/  STL.64 [R1+0x148], R18 ;  /* 0x0001481201007387 */ /* 0x000fe80000100a00 */
[----:B------:R-:W2:Y:S04]  /*70620*/  LDL.LU R4, [R1+0x8c0] ;  /* 0x0008c00001047983 */ /* 0x000ea80000300800 */
[----:B------:R-:W2:Y:S04]  /*70630*/  LDL.LU R5, [R1+0x8c4] ;  /* 0x0008c40001057983 */ /* 0x000ea80000300800 */
[----:B------:R-:W3:Y:S04]  /*70640*/  LDL.LU R6, [R1+0x8c8] ;  /* 0x0008c80001067983 */ /* 0x000ee80000300800 */
[----:B------:R-:W3:Y:S01]  /*70650*/  LDL.LU R7, [R1+0x8cc] ;  /* 0x0008cc0001077983 */ /* 0x000ee20000300800 */
[----:B------:R-:W-:Y:S01]  /*70660*/  IMAD.MOV.U32 R15, RZ, RZ, R3 ;  /* 0x000000ffff0f7224 */ /* 0x000fe200078e0003 */
[----:B------:R-:W-:-:S04]  /*70670*/  MOV R3, R27 ;  /* 0x0000001b00037202 */ /* 0x000fc80000000f00 */
[----:B------:R-:W-:Y:S01]  /*70680*/  MOV R11, R3 ;  /* 0x00000003000b7202 */ /* 0x000fe20000000f00 */
[----:B---3--:R-:W-:Y:S04]  /*70690*/  STL.64 [R1+0x31e0], R6 ;  /* 0x0031e00601007387 */ /* 0x008fe80000100a00 */
[----:B--2---:R0:W-:Y:S04]  /*706a0*/  STL.64 [R1+0x31d8], R4 ;  /* 0x0031d80401007387 */ /* 0x0041e80000100a00 */
[----:B0-----:R-:W2:Y:S04]  /*706b0*/  LDL.LU R4, [R1+0x8d0] ;  /* 0x0008d00001047983 */ /* 0x001ea80000300800 */
[----:B------:R-:W2:Y:S04]  /*706c0*/  LDL.LU R5, [R1+0x8d4] ;  /* 0x0008d40001057983 */ /* 0x000ea80000300800 */
[----:B------:R-:W2:Y:S04]  /*706d0*/  LDL.LU R6, [R1+0x8d8] ;  /* 0x0008d80001067983 */ /* 0x000ea80000300800 */
[----:B------:R-:W2:Y:S04]  /*706e0*/  LDL.LU R7, [R1+0x8dc] ;  /* 0x0008dc0001077983 */ /* 0x000ea80000300800 */
[----:B------:R-:W3:Y:S04]  /*706f0*/  LDL.LU R16, [R1+0x810] ;  /* 0x0008100001107983 */ /* 0x000ee80000300800 */
[----:B------:R-:W3:Y:S04]  /*70700*/  LDL.LU R17, [R1+0x814] ;  /* 0x0008140001117983 */ /* 0x000ee80000300800 */
[----:B------:R-:W3:Y:S04]  /*70710*/  LDL.LU R18, [R1+0x818] ;  /* 0x0008180001127983 */ /* 0x000ee80000300800 */
[----:B------:R-:W3:Y:S04]  /*70720*/  LDL.LU R19, [R1+0x81c] ;  /* 0x00081c0001137983 */ /* 0x000ee80000300800 */
[----:B------:R0:W-:Y:S04]  /*70730*/  STL.64 [R1+0x3188], R10 ;  /* 0x0031880a01007387 */ /* 0x0001e80000100a00 */
[----:B0-----:R-:W4:Y:S04]  /*70740*/  LDL.64 R10, [R1+0x68] ;  /* 0x00006800010a7983 */ /* 0x001f280000100a00 */
[----:B----4-:R0:W-:Y:S04]  /*70750*/  STL.64 [R1+0x31a0], R10 ;  /* 0x0031a00a01007387 */ /* 0x0101e80000100a00 */
[----:B------:R-:W4:Y:S04]  /*70760*/  LDL.LU R8, [R1+0x8e0] ;  /* 0x0008e00001087983 */ /* 0x000f280000300800 */
[----:B------:R-:W4:Y:S04]  /*70770*/  LDL.LU R9, [R1+0x8e4] ;  /* 0x0008e40001097983 */ /* 0x000f280000300800 */
[----:B0-----:R-:W4:Y:S04]  /*70780*/  LDL.LU R10, [R1+0x8e8] ;  /* 0x0008e800010a7983 */ /* 0x001f280000300800 */
[----:B------:R-:W4:Y:S02]  /*70790*/  LDL.LU R11, [R1+0x8ec] ;  /* 0x0008ec00010b7983 */ /* 0x000f240000300800 */
[----:B----4-:R-:W-:Y:S11]  /*707a0*/  HMMA.16816.F32 R8, R20, R14, R8 ;  /* 0x0000000e1408723c */ /* 0x010ff60000001808 */
[----:B------:R-:W-:Y:S11]  /*707b0*/  @!UPT UIADD3 URZ, URZ, URZ, URZ ;  /* 0x0000003f3f3ff290 */ /* 0x000ff6000fffe03f */
[----:B------:R-:W-:Y:S01]  /*707c0*/  @!UPT UIADD3 URZ, URZ, URZ, URZ ;  /* 0x0000003f3f3ff290 */ /* 0x000fe2000fffe03f */
[----:B------:R-:W-:Y:S04]  /*707d0*/  STL.64 [R1+0x220], R8 ;  /* 0x0002200801007387 */ /* 0x000fe80000100a00 */
[----:B------:R0:W-:Y:S04]  /*707e0*/  STL.64 [R1+0x228], R10 ;  /* 0x0002280a01007387 */ /* 0x0001e80000100a00 */
[----:B0-----:R-:W4:Y:S04]  /*707f0*/  LDL.64 R10, [R1+0x78] ;  /* 0x00007800010a7983 */ /* 0x001f280000100a00 */
[----:B------:R0:W-:Y:S04]  /*70800*/  STL.64 [R1+0x3168], R14 ;  /* 0x0031680e01007387 */ /* 0x0001e80000100a00 */
[----:B------:R-:W2:Y:S04]  /*70810*/  LDL.LU R12, [R1+0x7d0] ;  /* 0x0007d000010c7983 */ /* 0x000ea80000300800 */
[----:B------:R-:W2:Y:S04]  /*70820*/  LDL.LU R13, [R1+0x7d4] ;  /* 0x0007d400010d7983 */ /* 0x000ea80000300800 */
[----:B0-----:R-:W2:Y:S04]  /*70830*/  LDL.LU R14, [R1+0x7d8] ;  /* 0x0007d800010e7983 */ /* 0x001ea80000300800 */
        /* <DEDUP_REMOVED lines=8> */
[----:B------:R-:W-:-:S07]  /*708c0*/  IMAD.MOV.U32 R27, RZ, RZ, R0 ;  /* 0x000000ffff1b7224 */ /* 0x000fce00078e0000 */
[C---:B------:R-:W-:Y:S01]  /*708d0*/  HMMA.16816.F32 R24, R20.reuse, R26, R4 ;  /* 0x0000001a1418723c */ /* 0x040fe20000001804 */
        /* <DEDUP_REMOVED lines=12> */
[----:B------:R-:W2:Y:S04]  /*709a0*/  LDL.LU.64 R6, [R1+0x31e0] ;  /* 0x0031e00001067983 */ /* 0x000ea80000300a00 */
[----:B------:R-:W2:Y:S04]  /*709b0*/  LDL.LU.64 R4, [R1+0x31d8] ;  /* 0x0031d80001047983 */ /* 0x000ea80000300a00 */
[----:B------:R-:W-:Y:S04]  /*709c0*/  STL.64 [R1+0x340], R24 ;  /* 0x0003401801007387 */ /* 0x000fe80000100a00 */
[----:B------:R0:W-:Y:S04]  /*709d0*/  STL.64 [R1+0x348], R26 ;  /* 0x0003481a01007387 */ /* 0x0001e80000100a00 */
[----:B0-----:R-:W2:Y:S02]  /*709e0*/  LDL.LU.64 R26, [R1+0x31d0] ;  /* 0x0031d000011a7983 */ /* 0x001ea40000300a00 */
[C---:B--2---:R-:W-:Y:S11]  /*709f0*/  HMMA.16816.F32 R4, R20.reuse, R26, R4 ;  /* 0x0000001a1404723c */ /* 0x044ff60000001804 */
[----:B------:R-:W-:Y:S11]  /*70a00*/  @!UPT UIADD3 URZ, URZ, URZ, URZ ;  /* 0x0000003f3f3ff290 */ /* 0x000ff6000fffe03f */
[----:B------:R-:W-:Y:S01]  /*70a10*/  @!UPT UIADD3 URZ, URZ, URZ, URZ ;  /* 0x0000003f3f3ff290 */ /* 0x000fe2000fffe03f */
[----:B------:R-:W-:Y:S04]  /*70a20*/  STL.64 [R1+0x410], R4 ;  /* 0x0004100401007387 */ /* 0x000fe80000100a00 */
[----:B------:R0:W-:Y:S04]  /*70a30*/  STL.64 [R1+0x418], R6 ;  /* 0x0004180601007387 */ /* 0x0001e80000100a00 */
        /* <DEDUP_REMOVED lines=10> */
[----:B------:R-:W3:Y:S01]  /*70ae0*/  LDL.LU R23, [R1+0x9dc] ;  /* 0x0009dc0001177983 */ /* 0x000ee20000300800 */
[----:B----4-:R-:W-:-:S02]  /*70af0*/  MOV R24, R10 ;  /* 0x0000000a00187202 */ /* 0x010fc40000000f00 */
[----:B------:R-:W-:Y:S01]  /*70b00*/  MOV R5, R11 ;  /* 0x0000000b00057202 */ /* 0x000fe20000000f00 */
[C---:B--2---:R-:W-:Y:S01]  /*70b10*/  HMMA.16816.F32 R12, R16.reuse, R10, R12 ;  /* 0x0000000a100c723c */ /* 0x044fe2000000180c */
[----:B---3--:R-:W-:Y:S04]  /*70b20*/  STL.64 [R1+0x3160], R22 ;  /* 0x0031601601007387 */ /* 0x008fe80000100a00 */
        /* <DEDUP_REMOVED lines=19> */
[C---:B---3--:R-:W-:Y:S02]  /*70c60*/  HMMA.16816.F32 R8, R16.reuse, R10, R12 ;  /* 0x0000000a1008723c */ /* 0x048fe4000000180c */
[----:B------:R-:W3:Y:S04]  /*70c70*/  LDL.LU.64 R14, [R1+0x3180] ;  /* 0x00318000010e7983 */ /* 0x000ee80000300a00 */
[----:B------:R-:W3:Y:S11]  /*70c80*/  LDL.LU.64 R12, [R1+0x3178] ;  /* 0x00317800010c7983 */ /* 0x000ef60000300a00 */
[----:B------:R-:W-:Y:S06]  /*70c90*/  @!UPT UIADD3 URZ, URZ, URZ, URZ ;  /* 0x0000003f3f3ff290 */ /* 0x000fec000fffe03f */
[----:B------:R-:W-:Y:S04]  /*70ca0*/  STL.64 [R1+0x470], R8 ;  /* 0x0004700801007387 */ /* 0x000fe80000100a00 */
[----:B------:R0:W-:Y:S04]  /*70cb0*/  STL.64 [R1+0x478], R10 ;  /* 0x0004780a01007387 */ /* 0x0001e80000100a00 */
[----:B0-----:R-:W3:Y:S02]  /*70cc0*/  LDL.LU.64 R10, [R1+0x3170] ;  /* 0x00317000010a7983 */ /* 0x001ee40000300a00 */
[----:B---3--:R-:W-:Y:S11]  /*70cd0*/  HMMA.16816.F32 R12, R16, R10, R12 ;  /* 0x0000000a100c723c */ /* 0x008ff6000000180c */
[----:B------:R-:W-:Y:S11]  /*70ce0*/  @!UPT UIADD3 URZ, URZ, URZ, URZ ;  /* 0x0000003f3f3ff290 */ /* 0x000ff6000fffe03f */
[----:B------:R-:W-:Y:S01]  /*70cf0*/  @!UPT UIADD3 URZ, URZ, URZ, URZ ;  /* 0x0000003f3f3ff290 */ /* 0x000fe2000fffe03f */
[----:B------:R-:W-:Y:S04]  /*70d00*/  STL.64 [R1+0x460], R12 ;  /* 0x0004600c01007387 */ /* 0x000fe80000100a00 */
[----:B------:R0:W-:Y:S04]  /*70d10*/  STL.64 [R1+0x468], R14 ;  /* 0x0004680e01007387 */ /* 0x0001e80000100a00 */
[----:B0-----:R-:W2:Y:S01]  /*70d20*/  LDL.LU.64 R14, [R1+0x3168] ;  /* 0x00316800010e7983 */ /* 0x001ea20000300a00 */
[----:B------:R-:W-:Y:S01]  /*70d30*/  MOV R4, R10 ;  /* 0x0000000a00047202 */ /* 0x000fe20000000f00 */
[----:B------:R-:W-:-:S02]  /*70d40*/  IMAD.MOV.U32 R3, RZ, RZ, R11 ;  /* 0x000000ffff037224 */ /* 0x000fc400078e000b */
[----:B------:R-:W0:Y:S04]  /*70d50*/  LDSM.16.M88.4 R8, [R28+0x51800] ;  /* 0x051800001c08783b */ /* 0x000e280000000200 */
[----:B0-----:R-:W-:Y:S04]  /*70d60*/  STL.64 [R1+0x3150], R10 ;  /* 0x0031500a01007387 */ /* 0x001fe80000100a00 */
[----:B------:R0:W-:Y:S04]  /*70d70*/  STL.64 [R1+0x3148], R8 ;  /* 0x0031480801007387 */ /* 0x0001e80000100a00 */
[----:B0-----:R-:W3:Y:S04]  /*70d80*/  LDL.LU R8, [R1+0xb00] ;  /* 0x000b000001087983 */ /* 0x001ee80000300800 */
[----:B------:R-:W3:Y:S04]  /*70d90*/  LDL.LU R9, [R1+0xb04] ;  /* 0x000b040001097983 */ /* 0x000ee80000300800 */
[----:B------:R-:W3:Y:S04]  /*70da0*/  LDL.LU R10, [R1+0xb08] ;  /* 0x000b0800010a7983 */ /* 0x000ee80000300800 */
[----:B------:R-:W3:Y:S01]  /*70db0*/  LDL.LU R11, [R1+0xb0c] ;  /* 0x000b0c00010b7983 */ /* 0x000ee20000300800 */
[C---:B--2---:R-:W-:Y:S03]  /*70dc0*/  HMMA.16816.F32 R12, R16.reuse, R14, R20 ;  /* 0x0000000e100c723c */ /* 0x044fe60000001814 */
[----:B------:R-:W2:Y:S04]  /*70dd0*/  LDL.LU.64 R22, [R1+0x3160] ;  /* 0x0031600001167983 */ /* 0x000ea80000300a00 */
[----:B------:R-:W2:Y:S11]  /*70de0*/  LDL.LU.64 R20, [R1+0x3158] ;  /* 0x0031580001147983 */ /* 0x000eb60000300a00 */
[----:B------:R-:W-:Y:S05]  /*70df0*/  @!UPT UIADD3 URZ, URZ, URZ, URZ ;  /* 0x0000003f3f3ff290 */ /* 0x000fea000fffe03f */
[----:B------:R-:W-:Y:S04]  /*70e00*/  STL.64 [R1+0x450], R12 ;  /* 0x0004500c01007387 */ /* 0x000fe80000100a00 */
[----:B------:R-:W-:Y:S04]  /*70e10*/  STL.64 [R1+0x458], R14 ;  /* 0x0004580e01007387 */ /* 0x000fe80000100a00 */
[----:B------:R-:W0:Y:S04]  /*70e20*/  LDSM.16.M88.4 R12, [R28+0x52000] ;  /* 0x052000001c0c783b */ /* 0x000e280000000200 */
[----:B0-----:R0:W-:Y:S04]  /*70e30*/  STL.64 [R1+0x30d0], R14 ;  /* 0x0030d00e01007387 */ /* 0x0011e80000100a00 */
[----:B------:R1:W-:Y:S04]  /*70e40*/  STL.64 [R1+0x30c8], R12 ;  /* 0x0030c80c01007387 */ /* 0x0003e80000100a00 */
[----:B0-----:R-:W2:Y:S02]  /*70e50*/  LDL.64 R14, [R1+0x28] ;  /* 0x00002800010e7983 */ /* 0x001ea40000100a00 */
[----:B--2---:R-:W-:Y:S11]  /*70e60*/  HMMA.16816.F32 R20, R16, R14, R20 ;  /* 0x0000000e1014723c */ /* 0x004ff60000001814 */
[----:B------:R-:W-:Y:S11]  /*70e70*/  @!UPT UIADD3 URZ, URZ, URZ, URZ ;  /* 0x0000003f3f3ff290 */ /* 0x000ff6000fffe03f */
[----:B------:R-:W-:Y:S01]  /*70e80*/  @!UPT UIADD3 URZ, URZ, URZ, URZ ;  /* 0x0000003f3f3ff290 */ /* 0x000fe2000fffe03f */
[----:B------:R0:W-:Y:S04]  /*70e90*/  STL.64 [R1+0x440], R20 ;  /* 0x0004401401007387 */ /* 0x0001e80000100a00 */
[----:B------:R-:W-:Y:S04]  /*70ea0*/  STL.64 [R1+0x448], R22 ;  /* 0x0004481601007387 */ /* 0x000fe80000100a00 */
[----:B-1----:R-:W2:Y:S01]  /*70eb0*/  LDL.LU R12, [R1+0xb80] ;  /* 0x000b8000010c7983 */ /* 0x002ea20000300800 */
[----:B0-----:R-:W-:-:S03]  /*70ec0*/  MOV R21, R14 ;  /* 0x0000000e00157202 */ /* 0x001fc60000000f00 */
[----:B------:R-:W2:Y:S01]  /*70ed0*/  LDL.LU R13, [R1+0xb84] ;  /* 0x000b8400010d7983 */ /* 0x000ea20000300800 */
[----:B------:R-:W-:-:S03]  /*70ee0*/  MOV R20, R15 ;  /* 0x0000000f00147202 */ /* 0x000fc60000000f00 */
[----:B------:R-:W4:Y:S04]  /*70ef0*/  LDL.LU R14, [R1+0xb88] ;  /* 0x000b8800010e7983 */ /* 0x000f280000300800 */
[----:B------:R-:W4:Y:S04]  /*70f00*/  LDL.LU R15, [R1+0xb8c] ;  /* 0x000b8c00010f7983 */ /* 0x000f280000300800 */
[----:B----4-:R0:W-:Y:S02]  /*70f10*/  STL.64 [R1+0x30e0], R14 ;  /* 0x0030e00e01007387 */ /* 0x0101e40000100a00 */
[----:B0-----:R-:W-:Y:S01]  /*70f20*/  IMAD.MOV.U32 R14, RZ, RZ, R21 ;  /* 0x000000ffff0e7224 */ /* 0x001fe200078e0015 */
[----:B------:R-:W-:-:S02]  /*70f30*/  MOV R15, R20 ;  /* 0x00000014000f7202 */ /* 0x000fc40000000f00 */
[----:B------:R-:W0:Y:S04]  /*70f40*/  LDSM.16.M88.4 R20, [R28+0x52800] ;  /* 0x052800001c14783b */ /* 0x000e280000000200 */
[----:B--2---:R-:W-:Y:S04]  /*70f50*/  STL.64 [R1+0x30d8], R12 ;  /* 0x0030d80c01007387 */ /* 0x004fe80000100a00 */
[----:B------:R1:W-:Y:S04]  /*70f60*/  STL.64 [R1+0x30f0], R14 ;  /* 0x0030f00e01007387 */ /* 0x0003e80000100a00 */
[----:B0-----:R0:W-:Y:S04]  /*70f70*/  STL.64 [R1+0x3050], R22 ;  /* 0x0030501601007387 */ /* 0x0011e80000100a00 */
[----:B------:R-:W-:Y:S04]  /*70f80*/  STL.64 [R1+0x3048], R20 ;  /* 0x0030481401007387 */ /* 0x000fe80000100a00 */
[----:B-1----:R-:W2:Y:S01]  /*70f90*/  LDL.64 R14, [R1+0x38] ;  /* 0x00003800010e7983 */ /* 0x002ea20000100a00 */
[----:B---3--:R-:W-:Y:S01]  /*70fa0*/  HMMA.16816.F32 R8, R16, R26, R8 ;  /* 0x0000001a1008723c */ /* 0x008fe20000001808 */
[----:B0-----:R-:W-:-:S02]  /*70fb0*/  MOV R22, R24 ;  /* 0x0000001800167202 */ /* 0x001fc40000000f00 */
[----:B------:R-:W0:Y:S04]  /*70fc0*/  LDSM.16.M88.4 R24, [R28+0x53000] ;  /* 0x053000001c18783b */ /* 0x000e280000000200 */
[----:B--2---:R1:W-:Y:S11]  /*70fd0*/  STL.64 [R1+0x3108], R14 ;  /* 0x0031080e01007387 */ /* 0x0043f60000100a00 */
[----:B------:R-:W-:Y:S05]  /*70fe0*/  @!UPT UIADD3 URZ, URZ, URZ, URZ ;  /* 0x0000003f3f3ff290 */ /* 0x000fea000fffe03f */
[----:B------:R-:W-:Y:S04]  /*70ff0*/  STL.64 [R1+0x430], R8 ;  /* 0x0004300801007387 */ /* 0x000fe80000100a00 */
[----:B------:R-:W-:Y:S01]  /*71000*/  STL.64 [R1+0x438], R10 ;  /* 0x0004380a01007387 */ /* 0x000fe20000100a00 */
[----:B-1----:R-:W-:Y:S02]  /*71010*/  MOV R14, R4 ;  /* 0x00000004000e7202 */ /* 0x002fe40000000f00 */
[----:B------:R-:W-:-:S05]  /*71020*/  MOV R15, R3 ;  /* 0x00000003000f7202 */ /* 0x000fca0000000f00 */
[----:B------:R1:W-:Y:S04]  /*71030*/  STL.64 [R1+0x3120], R14 ;  /* 0x0031200e01007387 */ /* 0x0003e80000100a00 */
[----:B------:R-:W2:Y:S04]  /*71040*/  LDL.LU R12, [R1+0xbc0] ;  /* 0x000bc000010c7983 */ /* 0x000ea80000300800 */
[----:B------:R-:W2:Y:S04]  /*71050*/  LDL.LU R13, [R1+0xbc4] ;  /* 0x000bc400010d7983 */ /* 0x000ea80000300800 */
[----:B-1----:R-:W3:Y:S04]  /*71060*/  LDL.LU R14, [R1+0xbc8] ;  /* 0x000bc800010e7983 */ /* 0x002ee80000300800 */
[----:B------:R-:W3:Y:S04]  /*71070*/  LDL.LU R15, [R1+0xbcc] ;  /* 0x000bcc00010f7983 */ /* 0x000ee80000300800 */
[----:B------:R-:W4:Y:S04]  /*71080*/  LDL.LU R8, [R1+0xaf0] ;  /* 0x000af00001087983 */ /* 0x000f280000300800 */
[----:B------:R-:W4:Y:S04]  /*71090*/  LDL.LU R9, [R1+0xaf4] ;  /* 0x000af40001097983 */ /* 0x000f280000300800 */
[----:B------:R-:W4:Y:S04]  /*710a0*/  LDL.LU R10, [R1+0xaf8] ;  /* 0x000af800010a7983 */ /* 0x000f280000300800 */
[----:B------:R-:W4:Y:S04]  /*710b0*/  LDL.LU R11, [R1+0xafc] ;  /* 0x000afc00010b7983 */ /* 0x000f280000300800 */
[----:B---3--:R-:W-:Y:S04]  /*710c0*/  STL.64 [R1+0x3130], R14 ;  /* 0x0031300e01007387 */ /* 0x008fe80000100a00 */
[----:B--2---:R-:W-:Y:S04]  /*710d0*/  STL.64 [R1+0x3128], R12 ;  /* 0x0031280c01007387 */ /* 0x004fe80000100a00 */
[----:B0-----:R0:W-:Y:S04]  /*710e0*/  STL.64 [R1+0x2fe0], R26 ;  /* 0x002fe01a01007387 */ /* 0x0011e80000100a00 */
[----:B------:R1:W-:Y:S04]  /*710f0*/  STL.64 [R1+0x2fd8], R24 ;  /* 0x002fd81801007387 */ /* 0x0003e80000100a00 */
[----:B0-----:R-:W2:Y:S04]  /*71100*/  LDL.64 R26, [R1+0x18] ;  /* 0x00001800011a7983 */ /* 0x001ea80000100a00 */
[----:B--2---:R0:W-:Y:S04]  /*71110*/  STL.64 [R1+0x30e8], R26 ;  /* 0x0030e81a01007387 */ /* 0x0041e80000100a00 */
[----:B-1----:R-:W2:Y:S04]  /*71120*/  LDL.LU R24, [R1+0xb90] ;  /* 0x000b900001187983 */ /* 0x002ea80000300800 */
[----:B------:R-:W2:Y:S04]  /*71130*/  LDL.LU R25, [R1+0xb94] ;  /* 0x000b940001197983 */ /* 0x000ea80000300800 */
[----:B0-----:R-:W3:Y:S04]  /*71140*/  LDL.LU R26, [R1+0xb98] ;  /* 0x000b9800011a7983 */ /* 0x001ee80000300800 */
[----:B------:R-:W3:Y:S04]  /*71150*/  LDL.LU R27, [R1+0xb9c] ;  /* 0x000b9c00011b7983 */ /* 0x000ee80000300800 */
[----:B---3--:R-:W-:Y:S04]  /*71160*/  STL.64 [R1+0x3100], R26 ;  /* 0x0031001a01007387 */ /* 0x008fe80000100a00 */
[----:B--2---:R0:W-:Y:S04]  /*71170*/  STL.64 [R1+0x30f8], R24 ;  /* 0x0030f81801007387 */ /* 0x0041e80000100a00 */
[----:B0-----:R-:W2:Y:S04]  /*71180*/  LDL.LU R24, [R1+0xba0] ;  /* 0x000ba00001187983 */ /* 0x001ea80000300800 */
[----:B------:R-:W2:Y:S04]  /*71190*/  LDL.LU R25, [R1+0xba4] ;  /* 0x000ba40001197983 */ /* 0x000ea80000300800 */
[----:B------:R-:W3:Y:S04]  /*711a0*/  LDL.LU R26, [R1+0xba8] ;  /* 0x000ba800011a7983 */ /* 0x000ee80000300800 */
[----:B------:R-:W3:Y:S01]  /*711b0*/  LDL.LU R27, [R1+0xbac] ;  /* 0x000bac00011b7983 */ /* 0x000ee20000300800 */
[----:B----4-:R-:W-:Y:S03]  /*711c0*/  HMMA.16816.F32 R16, R16, R6, R8 ;  /* 0x000000061010723c */ /* 0x010fe60000001808 */
[----:B---3--:R-:W-:Y:S04]  /*711d0*/  STL.64 [R1+0x3118], R26 ;  /* 0x0031181a01007387 */ /* 0x008fe80000100a00 */
[----:B--2---:R0:W-:Y:S04]  /*711e0*/  STL.64 [R1+0x3110], R24 ;  /* 0x0031101801007387 */ /* 0x0041e80000100a00 */
        /* <DEDUP_REMOVED lines=10> */
[----:B------:R-:W3:Y:S04]  /*71290*/  LDL.LU.64 R10, [R1+0x3150] ;  /* 0x00315000010a7983 */ /* 0x000ee80000300a00 */
[----:B------:R-:W3:Y:S04]  /*712a0*/  LDL.LU.64 R8, [R1+0x3148] ;  /* 0x0031480001087983 */ /* 0x000ee80000300a00 */
[----:B------:R-:W-:Y:S04]  /*712b0*/  STL.64 [R1+0x3f0], R16 ;  /* 0x0003f01001007387 */ /* 0x000fe80000100a00 */
[----:B------:R-:W-:Y:S04]  /*712c0*/  STL.64 [R1+0x3f8], R18 ;  /* 0x0003f81201007387 */ /* 0x000fe80000100a00 */
[----:B------:R-:W0:Y:S04]  /*712d0*/  LDSM.16.M88.4 R16, [R28+0x53800] ;  /* 0x053800001c10783b */ /* 0x000e280000000200 */
[----:B0-----:R-:W-:Y:S04]  /*712e0*/  STL.64 [R1+0x2f60], R18 ;  /* 0x002f601201007387 */ /* 0x001fe80000100a00 */
[----:B------:R0:W-:Y:S04]  /*712f0*/  STL.64 [R1+0x2f58], R16 ;  /* 0x002f581001007387 */ /* 0x0001e80000100a00 */
[----:B0-----:R-:W3:Y:S04]  /*71300*/  LDL.LU R16, [R1+0xbe0] ;  /* 0x000be00001107983 */ /* 0x001ee80000300800 */
[----:B------:R-:W3:Y:S04]  /*71310*/  LDL.LU R17, [R1+0xbe4] ;  /* 0x000be40001117983 */ /* 0x000ee80000300800 */
[----:B------:R-:W3:Y:S04]  /*71320*/  LDL.LU R18, [R1+0xbe8] ;  /* 0x000be80001127983 */ /* 0x000ee80000300800 */
[----:B------:R-:W3:Y:S01]  /*71330*/  LDL.LU R19, [R1+0xbec] ;  /* 0x000bec0001137983 */ /* 0x000ee20000300800 */
[----:B------:R-:W-:-:S07]  /*71340*/  IMAD.MOV.U32 R23, RZ, RZ, R5 ;  /* 0x000000ffff177224 */ /* 0x000fce00078e0005 */
[----:B---3--:R-:W-:Y:S11]  /*71350*/  HMMA.16816.F32 R16, R8, R22, R16 ;  /* 0x000000160810723c */ /* 0x008ff60000001810 */
[----:B------:R-:W-:Y:S11]  /*71360*/  @!UPT UIADD3 URZ, URZ, URZ, URZ ;  /* 0x0000003f3f3ff290 */ /* 0x000ff6000fffe03f */
[----:B------:R-:W-:Y:S01]  /*71370*/  @!UPT UIADD3 URZ, URZ, URZ, URZ ;  /* 0x0000003f3f3ff290 */ /* 0x000fe2000fffe03f */
[----:B------:R0:W-:Y:S04]  /*71380*/  STL.64 [R1+0x3e0], R16 ;  /* 0x0003e01001007387 */ /* 0x0001e80000100a00 */
[----:B------:R1:W-:Y:S04]  /*71390*/  STL.64 [R1+0x3e8], R18 ;  /* 0x0003e81201007387 */ /* 0x0003e80000100a00 */
[----:B0-----:R-:W3:Y:S04]  /*713a0*/  LDL.LU R16, [R1+0x970] ;  /* 0x0009700001107983 */ /* 0x001ee80000300800 */
[----:B------:R-:W3:Y:S04]  /*713b0*/  LDL.LU R17, [R1+0x974] ;  /* 0x0009740001117983 */ /* 0x000ee80000300800 */
[----:B-1----:R-:W4:Y:S04]  /*713c0*/  LDL.LU R18, [R1+0x978] ;  /* 0x0009780001127983 */ /* 0x002f280000300800 */
[----:B------:R-:W4:Y:S01]  /*713d0*/  LDL.LU R19, [R1+0x97c] ;  /* 0x00097c0001137983 */ /* 0x000f220000300800 */
[----:B------:R-:W-:Y:S01]  /*713e0*/  IMAD.MOV.U32 R14, RZ, RZ, R2 ;  /* 0x000000ffff0e7224 */ /* 0x000fe200078e0002 */
[----:B------:R-:W-:-:S07]  /*713f0*/  MOV R15, R0 ;  /* 0x00000000000f7202 */ /* 0x000fce0000000f00 */
[C---:B--2---:R-:W-:Y:S01]  /*71400*/  HMMA.16816.F32 R12, R8.reuse, R14, R24 ;  /* 0x0000000e080c723c */ /* 0x044fe20000001818 */
[----:B----4-:R0:W-:Y:S04]  /*71410*/  STL.64 [R1+0x3010], R18 ;  /* 0x0030101201007387 */ /* 0x0101e80000100a00 */
[----:B---3--:R-:W-:Y:S04]  /*71420*/  STL.64 [R1+0x3008], R16 ;  /* 0x0030081001007387 */ /* 0x008fe80000100a00 */
[----:B0-----:R-:W2:Y:S04]  /*71430*/  LDL.64 R18, [R1+0x58] ;  /* 0x0000580001127983 */ /* 0x001ea80000100a00 */
[----:B------:R-:W3:Y:S04]  /*71440*/  LDL.LU.64 R26, [R1+0x3140] ;  /* 0x00314000011a7983 */ /* 0x000ee80000300a00 */
[----:B------:R-:W3:Y:S06]  /*71450*/  LDL.LU.64 R24, [R1+0x3138] ;  /* 0x0031380001187983 */ /* 0x000eec0000300a00 */
[----:B------:R-:W-:Y:S04]  /*71460*/  STL.64 [R1+0x3d0], R12 ;  /* 0x0003d00c01007387 */ /* 0x000fe80000100a00 */
[----:B------:R0:W-:Y:S04]  /*71470*/  STL.64 [R1+0x3d8], R14 ;  /* 0x0003d80e01007387 */ /* 0x0001e80000100a00 */
[----:B0-----:R-:W2:Y:S04]  /*71480*/  LDL.LU.64 R14, [R1+0x3130] ;  /* 0x00313000010e7983 */ /* 0x001ea80000300a00 */
[----:B------:R-:W2:Y:S02]  /*71490*/  LDL.LU.64 R12, [R1+0x3128] ;  /* 0x00312800010c7983 */ /* 0x000ea40000300a00 */
        /* <DEDUP_REMOVED lines=11> */
[C---:B---3--:R-:W-:Y:S03]  /*71550*/  HMMA.16816.F32 R12, R8.reuse, R14, R24 ;  /* 0x0000000e080c723c */ /* 0x048fe60000001818 */
[----:B------:R-:W3:Y:S04]  /*71560*/  LDL.LU.64 R26, [R1+0x3118] ;  /* 0x00311800011a7983 */ /* 0x000ee80000300a00 */
[----:B------:R-:W3:Y:S11]  /*71570*/  LDL.LU.64 R24, [R1+0x3110] ;  /* 0x0031100001187983 */ /* 0x000ef60000300a00 */
[----:B------:R-:W-:Y:S05]  /*71580*/  @!UPT UIADD3 URZ, URZ, URZ, URZ ;  /* 0x0000003f3f3ff290 */ /* 0x000fea000fffe03f */
[----:B------:R-:W-:Y:S04]  /*71590*/  STL.64 [R1+0x3b0], R12 ;  /* 0x0003b00c01007387 */ /* 0x000fe80000100a00 */
[----:B------:R0:W-:Y:S04]  /*715a0*/  STL.64 [R1+0x3b8], R14 ;  /* 0x0003b80e01007387 */ /* 0x0001e80000100a00 */
[----:B0-----:R-:W3:Y:S02]  /*715b0*/  LDL.LU.64 R14, [R1+0x3108] ;  /* 0x00310800010e7983 */ /* 0x001ee40000300a00 */
[C---:B---3--:R-:W-:Y:S01]  /*715c0*/  HMMA.16816.F32 R24, R8.reuse, R14, R24 ;  /* 0x0000000e0818723c */ /* 0x048fe20000001818 */
[----:B------:R-:W-:Y:S01]  /*715d0*/  MOV R2, R14 ;  /* 0x0000000e00027202 */ /* 0x000fe20000000f00 */
[----:B------:R-:W-:Y:S11]  /*715e0*/  IMAD.MOV.U32 R0, RZ, RZ, R15 ;  /* 0x000000ffff007224 */ /* 0x000ff600078e000f */
[----:B------:R-:W-:Y:S10]  /*715f0*/  @!UPT UIADD3 URZ, URZ, URZ, URZ ;  /* 0x0000003f3f3ff290 */ /* 0x000ff4000fffe03f */
[----:B------:R-:W-:Y:S01]  /*71600*/  STL.64 [R1+0x3a0], R24 ;  /* 0x0003a01801007387 */ /* 0x000fe20000100a00 */
[----:B------:R0:W-:Y:S03]  /*71610*/  STL.64 [R1+0x3a8], R26 ;  /* 0x0003a81a01007387 */ /* 0x0001e60000100a00 */
[----:B0-----:R-:W3:Y:S01]  /*71620*/  LDL.LU.64 R26, [R1+0x3100] ;  /* 0x00310000011a7983 */ /* 0x001ee20000300a00 */
[----:B------:R-:W3:Y:S02]  /*71630*/  LDL.LU.64 R24, [R1+0x30f8] ;  /* 0x0030f80001187983 */ /* 0x000ee40000300a00 */
[----:B------:R-:W3:Y:S02]  /*71640*/  LDL.LU.64 R14, [R1+0x30f0] ;  /* 0x0030f000010e7983 */ /* 0x000ee40000300a00 */
[C---:B---3--:R-:W-:Y:S01]  /*71650*/  HMMA.16816.F32 R12, R8.reuse, R14, R24 ;  /* 0x0000000e080c723c */ /* 0x048fe20000001818 */
[----:B------:R-:W3:Y:S11]  /*71660*/  LDL.LU.64 R26, [R1+0x30e8] ;  /* 0x0030e800011a7983 */ /* 0x000ef60000300a00 */
[----:B------:R-:W-:Y:S11]  /*71670*/  @!UPT UIADD3 URZ, URZ, URZ, URZ ;  /* 0x0000003f3f3ff290 */ /* 0x000ff6000fffe03f */
[----:B------:R-:W-:Y:S01]  /*71680*/  STL.64 [R1+0x380], R12 ;  /* 0x0003800c01007387 */ /* 0x000fe20000100a00 */
[----:B------:R0:W-:Y:S03]  /*71690*/  STL.64 [R1+0x388], R14 ;  /* 0x0003880e01007387 */ /* 0x0001e60000100a00 */
[----:B0-----:R-:W3:Y:S01]  /*716a0*/  LDL.LU.64 R14, [R1+0x30e0] ;  /* 0x0030e000010e7983 */ /* 0x001ee20000300a00 */
[----:B------:R-:W3:Y:S02]  /*716b0*/  LDL.LU.64 R12, [R1+0x30d8] ;  /* 0x0030d800010c7983 */ /* 0x000ee40000300a00 */
[C---:B---3--:R-:W-:Y:S11]  /*716c0*/  HMMA.16816.F32 R12, R8.reuse, R26, R12 ;  /* 0x0000001a080c723c */ /* 0x048ff6000000180c */
[----:B------:R-:W-:Y:S11]  /*716d0*/  @!UPT UIADD3 URZ, URZ, URZ, URZ ;  /* 0x0000003f3f3ff290 */ /* 0x000ff6000fffe03f */
[----:B------:R-:W-:Y:S01]  /*716e0*/  @!UPT UIADD3 URZ, URZ, URZ, URZ ;  /* 0x0000003f3f3ff290 */ /* 0x000fe2000fffe03f */
[----:B------:R-:W-:Y:S01]  /*716f0*/  STL.64 [R1+0x370], R12 ;  /* 0x0003700c01007387 */ /* 0x000fe20000100a00 */
[----:B------:R0:W-:Y:S03]  /*71700*/  STL.64 [R1+0x378], R14 ;  /* 0x0003780e01007387 */ /* 0x0001e60000100a00 */
[----:B0-----:R-:W3:Y:S01]  /*71710*/  LDL.LU.64 R14, [R1+0x30d0] ;  /* 0x0030d000010e7983 */ /* 0x001ee20000300a00 */
[----:B------:R-:W3:Y:S02]  /*71720*/  LDL.LU.64 R12, [R1+0x30c8] ;  /* 0x0030c800010c7983 */ /* 0x000ee40000300a00 */
[----:B------:R0:W-:Y:S02]  /*71730*/  STL.64 [R1+0x3060], R26 ;  /* 0x0030601a01007387 */ /* 0x0001e40000100a00 */
[----:B0-----:R-:W4:Y:S01]  /*71740*/  LDL.64 R26, [R1+0x28] ;  /* 0x00002800011a7983 */ /* 0x001f220000100a00 */
[----:B--2---:R-:W-:Y:S03]  /*71750*/  HMMA.16816.F32 R8, R8, R6, R16 ;  /* 0x000000060808723c */ /* 0x004fe60000001810 */
[----:B----4-:R0:W-:Y:S02]  /*71760*/  STL.64 [R1+0x3078], R26 ;  /* 0x0030781a01007387 */ /* 0x0101e40000100a00 */
[----:B0-----:R-:W-:-:S02]  /*71770*/  MOV R26, R2 ;  /* 0x00000002001a7202 */ /* 0x001fc40000000f00 */
[----:B------:R-:W-:-:S05]  /*71780*/  MOV R27, R0 ;  /* 0x00000000001b7202 */ /* 0x000fca0000000f00 */
[----:B------:R0:W-:Y:S01]  /*71790*/  STL.64 [R1+0x3090], R26 ;  /* 0x0030901a01007387 */ /* 0x0001e20000100a00 */
[----:B------:R-:W2:Y:S03]  /*717a0*/  LDL.64 R18, [R1+0x68] ;  /* 0x0000680001127983 */ /* 0x000ea60000100a00 */
[----:B--2---:R1:W-:Y:S07]  /*717b0*/  STL.64 [R1+0x30c0], R18 ;  /* 0x0030c01201007387 */ /* 0x0043ee0000100a00 */
[----:B------:R-:W-:Y:S02]  /*717c0*/  STL.64 [R1+0x330], R8 ;  /* 0x0003300801007387 */ /* 0x000fe40000100a00 */
[----:B------:R-:W-:Y:S02]  /*717d0*/  STL.64 [R1+0x338], R10 ;  /* 0x0003380a01007387 */ /* 0x000fe40000100a00 */
[----:B------:R-:W2:Y:S01]  /*717e0*/  LDL.LU R24, [R1+0xaa0] ;  /* 0x000aa00001187983 */ /* 0x000ea20000300800 */
[----:B------:R-:W2:Y:S01]  /*717f0*/  LDL.LU R25, [R1+0xaa4] ;  /* 0x000aa40001197983 */ /* 0x000ea20000300800 */
[----:B0-----:R-:W4:Y:S02]  /*71800*/  LDL.LU R26, [R1+0xaa8] ;  /* 0x000aa800011a7983 */ /* 0x001f240000300800 */
[----:B------:R-:W4:Y:S02]  /*71810*/  LDL.LU R27, [R1+0xaac] ;  /* 0x000aac00011b7983 */ /* 0x000f240000300800 */
[----:B------:R-:W3:Y:S01]  /*71820*/  LDL.LU R16, [R1+0xad0] ;  /* 0x000ad00001107983 */ /* 0x000ee20000300800 */
[----:B------:R-:W3:Y:S04]  /*71830*/  LDL.LU R17, [R1+0xad4] ;  /* 0x000ad40001117983 */ /* 0x000ee80000300800 */
[----:B-1----:R-:W3:Y:S01]  /*71840*/  LDL.LU R18, [R1+0xad8] ;  /* 0x000ad80001127983 */ /* 0x002ee20000300800 */
[----:B------:R-:W3:Y:S03]  /*71850*/  LDL.LU R19, [R1+0xadc] ;  /* 0x000adc0001137983 */ /* 0x000ee60000300800 */
[----:B----4-:R-:W-:Y:S01]  /*71860*/  STL.64 [R1+0x30a0], R26 ;  /* 0x0030a01a01007387 */ /* 0x010fe20000100a00 */
[----:B--2---:R0:W-:Y:S03]  /*71870*/  STL.64 [R1+0x3098], R24 ;  /* 0x0030981801007387 */ /* 0x0041e60000100a00 */
[----:B0-----:R-:W2:Y:S01]  /*71880*/  LDL.LU R24, [R1+0xab0] ;  /* 0x000ab00001187983 */ /* 0x001ea20000300800 */
[----:B------:R-:W2:Y:S02]  /*71890*/  LDL.LU R25, [R1+0xab4] ;  /* 0x000ab40001197983 */ /* 0x000ea40000300800 */
[----:B------:R-:W4:Y:S02]  /*718a0*/  LDL.LU R26, [R1+0xab8] ;  /* 0x000ab800011a7983 */ /* 0x000f240000300800 */
[----:B------:R-:W4:Y:S02]  /*718b0*/  LDL.LU R27, [R1+0xabc] ;  /* 0x000abc00011b7983 */ /* 0x000f240000300800 */
[----:B----4-:R-:W-:Y:S01]  /*718c0*/  STL.64 [R1+0x30b8], R26 ;  /* 0x0030b81a01007387 */ /* 0x010fe20000100a00 */
[----:B--2---:R0:W-:Y:S03]  /*718d0*/  STL.64 [R1+0x30b0], R24 ;  /* 0x0030b01801007387 */ /* 0x0041e60000100a00 */
[----:B0-----:R-:W2:Y:S01]  /*718e0*/  LDL.LU R24, [R1+0xac0] ;  /* 0x000ac00001187983 */ /* 0x001ea20000300800 */
[----:B------:R-:W2:Y:S02]  /*718f0*/  LDL.LU R25, [R1+0xac4] ;  /* 0x000ac40001197983 */ /* 0x000ea40000300800 */
[----:B------:R-:W2:Y:S02]  /*71900*/  LDL.LU R26, [R1+0xac8] ;  /* 0x000ac800011a7983 */ /* 0x000ea40000300800 */
[----:B------:R-:W2:Y:S01]  /*71910*/  LDL.LU R27, [R1+0xacc] ;  /* 0x000acc00011b7983 */ /* 0x000ea20000300800 */
[----:B------:R0:W-:Y:S01]  /*71920*/  STL.64 [R1+0x3058], R6 ;  /* 0x0030580601007387 */ /* 0x0001e20000100a00 */
[----:B------:R-:W4:Y:S02]  /*71930*/  LDL.LU R4, [R1+0xa70] ;  /* 0x000a700001047983 */ /* 0x000f240000300800 */
[----:B------:R-:W4:Y:S01]  /*71940*/  LDL.LU R5, [R1+0xa74] ;  /* 0x000a740001057983 */ /* 0x000f220000300800 */
[----:B0-----:R-:W2:Y:S01]  /*71950*/  LDL.LU R6, [R1+0xa78] ;  /* 0x000a780001067983 */ /* 0x001ea20000300800 */
[----:B------:R-:W2:Y:S03]  /*71960*/  LDL.LU R7, [R1+0xa7c] ;  /* 0x000a7c0001077983 */ /* 0x000ea60000300800 */
[----:B--2---:R-:W-:Y:S01]  /*71970*/  STL.64 [R1+0x3070], R6 ;  /* 0x0030700601007387 */ /* 0x004fe20000100a00 */
[----:B----4-:R0:W-:Y:S03]  /*71980*/  STL.64 [R1+0x3068], R4 ;  /* 0x0030680401007387 */ /* 0x0101e60000100a00 */
[----:B0-----:R-:W2:Y:S01]  /*71990*/  LDL.LU R4, [R1+0xa80] ;  /* 0x000a800001047983 */ /* 0x001ea20000300800 */
[----:B------:R-:W2:Y:S02]  /*719a0*/  LDL.LU R5, [R1+0xa84] ;  /* 0x000a840001057983 */ /* 0x000ea40000300800 */
[----:B------:R-:W4:Y:S02]  /*719b0*/  LDL.LU R6, [R1+0xa88] ;  /* 0x000a880001067983 */ /* 0x000f240000300800 */
[----:B------:R-:W4:Y:S01]  /*719c0*/  LDL.LU R7, [R1+0xa8c] ;  /* 0x000a8c0001077983 */ /* 0x000f220000300800 */
[C---:B---3--:R-:W-:Y:S01]  /*719d0*/  HMMA.16816.F32 R20, R12.reuse, R22, R16 ;  /* 0x000000160c14723c */ /* 0x048fe20000001810 */
[----:B----4-:R-:W-:Y:S01]  /*719e0*/  STL.64 [R1+0x3088], R6 ;  /* 0x0030880601007387 */ /* 0x010fe20000100a00 */
[----:B--2---:R0:W-:Y:S03]  /*719f0*/  STL.64 [R1+0x3080], R4 ;  /* 0x0030800401007387 */ /* 0x0041e60000100a00 */
[----:B0-----:R-:W2:Y:S01]  /*71a00*/  LDL.LU R4, [R1+0xa90] ;  /* 0x000a900001047983 */ /* 0x001ea20000300800 */
[----:B------:R-:W2:Y:S02]  /*71a10*/  LDL.LU R5, [R1+0xa94] ;  /* 0x000a940001057983 */ /* 0x000ea40000300800 */
[----:B------:R-:W2:Y:S02]  /*71a20*/  LDL.LU R6, [R1+0xa98] ;  /* 0x000a980001067983 */ /* 0x000ea40000300800 */
[----:B------:R-:W2:Y:S01]  /*71a30*/  LDL.LU R7, [R1+0xa9c] ;  /* 0x000a9c0001077983 */ /* 0x000ea20000300800 */
[----:B------:R-:W3:Y:S01]  /*71a40*/  LDL.64 R10, [R1+0x48] ;  /* 0x00004800010a7983 */ /* 0x000ee20000100a00 */
[----:B------:R-:W4:Y:S11]  /*71a50*/  LDL.LU.64 R18, [R1+0x30c0] ;  /* 0x0030c00001127983 */ /* 0x000f360000300a00 */
[----:B------:R0:W-:Y:S02]  /*71a60*/  STL.64 [R1+0x320], R20 ;  /* 0x0003201401007387 */ /* 0x0001e40000100a00 */
[----:B------:R1:W-:Y:S01]  /*71a70*/  STL.64 [R1+0x328], R22 ;  /* 0x0003281601007387 */ /* 0x0003e20000100a00 */
[----:B0-----:R-:W2:Y:S01]  /*71a80*/  LDL.LU R20, [R1+0x9c0] ;  /* 0x0009c00001147983 */ /* 0x001ea20000300800 */
[----:B------:R-:W2:Y:S02]  /*71a90*/  LDL.LU R21, [R1+0x9c4] ;  /* 0x0009c40001157983 */ /* 0x000ea40000300800 */
[----:B-1----:R-:W2:Y:S02]  /*71aa0*/  LDL.LU R22, [R1+0x9c8] ;  /* 0x0009c80001167983 */ /* 0x002ea40000300800 */
[----:B------:R-:W2:Y:S01]  /*71ab0*/  LDL.LU R23, [R1+0x9cc] ;  /* 0x0009cc0001177983 */ /* 0x000ea20000300800 */
[C---:B----4-:R-:W-:Y:S01]  /*71ac0*/  HMMA.16816.F32 R24, R12.reuse, R18, R24 ;  /* 0x000000120c18723c */ /* 0x050fe20000001818 */
[----:B------:R-:W-:Y:S01]  /*71ad0*/  IMAD.MOV.U32 R2, RZ, RZ, R18 ;  /* 0x000000ffff027224 */ /* 0x000fe200078e0012 */
[----:B------:R-:W-:Y:S11]  /*71ae0*/  MOV R0, R19 ;  /* 0x0000001300007202 */ /* 0x000ff60000000f00 */
[----:B------:R-:W-:Y:S10]  /*71af0*/  @!UPT UIADD3 URZ, URZ, URZ, URZ ;  /* 0x0000003f3f3ff290 */ /* 0x000ff4000fffe03f */
[----:B------:R-:W-:Y:S01]  /*71b00*/  STL.64 [R1+0x310], R24 ;  /* 0x0003101801007387 */ /* 0x000fe20000100a00 */
[----:B------:R0:W-:Y:S03]  /*71b10*/  STL.64 [R1+0x318], R26 ;  /* 0x0003181a01007387 */ /* 0x0001e60000100a00 */
[----:B0-----:R-:W4:Y:S01]  /*71b20*/  LDL.LU.64 R26, [R1+0x30b8] ;  /* 0x0030b800011a7983 */ /* 0x001f220000300a00 */
[----:B------:R-:W4:Y:S02]  /*71b30*/  LDL.LU.64 R24, [R1+0x30b0] ;  /* 0x0030b00001187983 */ /* 0x000f240000300a00 */
[----:B------:R-:W4:Y:S02]  /*71b40*/  LDL.LU.64 R18, [R1+0x30a8] ;  /* 0x0030a80001127983 */ /* 0x000f240000300a00 */
[----:B----4-:R-:W-:Y:S11]  /*71b50*/  HMMA.16816.F32 R24, R12, R18, R24 ;  /* 0x000000120c18723c */ /* 0x010ff60000001818 */
[----:B------:R-:W-:Y:S11]  /*71b60*/  @!UPT UIADD3 URZ, URZ, URZ, URZ ;  /* 0x0000003f3f3ff290 */ /* 0x000ff6000fffe03f */
[----:B------:R-:W-:Y:S01]  /*71b70*/  @!UPT UIADD3 URZ, URZ, URZ, URZ ;  /* 0x0000003f3f3ff290 */ /* 0x000fe2000fffe03f */
[----:B------:R-:W-:Y:S01]  /*71b80*/  STL.64 [R1+0x300], R24 ;  /* 0x0003001801007387 */ /* 0x000fe20000100a00 */
[----:B------:R0:W-:Y:S03]  /*71b90*/  STL.64 [R1+0x308], R26 ;  /* 0x0003081a01007387 */ /* 0x0001e60000100a00 */
[----:B0-----:R-:W3:Y:S01]  /*71ba0*/  LDL.LU.64 R26, [R1+0x30a0] ;  /* 0x0030a000011a7983 */ /* 0x001ee20000300a00 */
[----:B------:R-:W3:Y:S02]  /*71bb0*/  LDL.LU.64 R24, [R1+0x3098] ;  /* 0x0030980001187983 */ /* 0x000ee40000300a00 */
[----:B------:R0:W-:Y:S02]  /*71bc0*/  STL.64 [R1+0x3018], R18 ;  /* 0x0030181201007387 */ /* 0x0001e40000100a00 */
[----:B0-----:R-:W-:Y:S01]  /*71bd0*/  MOV R18, R2 ;  /* 0x0000000200127202 */ /* 0x001fe20000000f00 */
[----:B------:R-:W-:-:S05]  /*71be0*/  IMAD.MOV.U32 R19, RZ, RZ, R0 ;  /* 0x000000ffff137224 */ /* 0x000fca00078e0000 */
[----:B------:R0:W-:Y:S04]  /*71bf0*/  STL.64 [R1+0x3030], R18 ;  /* 0x0030301201007387 */ /* 0x0001e80000100a00 */
[----:B0-----:R-:W4:Y:S01]  /*71c00*/  LDL.64 R18, [R1+0x78] ;  /* 0x0000780001127983 */ /* 0x001f220000100a00 */
[C---:B---3--:R-:W-:Y:S11]  /*71c10*/  HMMA.16816.F32 R24, R12.reuse, R10, R24 ;  /* 0x0000000a0c18723c */ /* 0x048ff60000001818 */
[----:B------:R-:W-:Y:S11]  /*71c20*/  @!UPT UIADD3 URZ, URZ, URZ, URZ ;  /* 0x0000003f3f3ff290 */ /* 0x000ff6000fffe03f */
[----:B------:R-:W-:Y:S01]  /*71c30*/  @!UPT UIADD3 URZ, URZ, URZ, URZ ;  /* 0x0000003f3f3ff290 */ /* 0x000fe2000fffe03f */
[----:B------:R-:W-:Y:S01]  /*71c40*/  STL.64 [R1+0x2f0], R24 ;  /* 0x0002f01801007387 */ /* 0x000fe20000100a00 */
[----:B------:R0:W-:Y:S03]  /*71c50*/  STL.64 [R1+0x2f8], R26 ;  /* 0x0002f81a01007387 */ /* 0x0001e60000100a00 */
[----:B0-----:R-:W2:Y:S02]  /*71c60*/  LDL.LU.64 R26, [R1+0x3090] ;  /* 0x00309000011a7983 */ /* 0x001ea40000300a00 */
[C---:B--2---:R-:W-:Y:S02]  /*71c70*/  HMMA.16816.F32 R24, R12.reuse, R26, R4 ;  /* 0x0000001a0c18723c */ /* 0x044fe40000001804 */
[----:B------:R-:W2:Y:S01]  /*71c80*/  LDL.LU.64 R6, [R1+0x3088] ;  /* 0x0030880001067983 */ /* 0x000ea20000300a00 */
[----:B------:R-:W2:Y:S11]  /*71c90*/  LDL.LU.64 R4, [R1+0x3080] ;  /* 0x0030800001047983 */ /* 0x000eb60000300a00 */
[----:B------:R-:W-:Y:S09]  /*71ca0*/  @!UPT UIADD3 URZ, URZ, URZ, URZ ;  /* 0x0000003f3f3ff290 */ /* 0x000ff2000fffe03f */
[----:B------:R-:W-:Y:S01]  /*71cb0*/  STL.64 [R1+0x2e0], R24 ;  /* 0x0002e01801007387 */ /* 0x000fe20000100a00 */
[----:B------:R0:W-:Y:S03]  /*71cc0*/  STL.64 [R1+0x2e8], R26 ;  /* 0x0002e81a01007387 */ /* 0x0001e60000100a00 */
[----:B0-----:R-:W2:Y:S02]  /*71cd0*/  LDL.LU.64 R26, [R1+0x3078] ;  /* 0x00307800011a7983 */ /* 0x001ea40000300a00 */
[C---:B--2---:R-:W-:Y:S01]  /*71ce0*/  HMMA.16816.F32 R4, R12.reuse, R26, R4 ;  /* 0x0000001a0c04723c */ /* 0x044fe20000001804 */
[----:B------:R-:W-:Y:S02]  /*71cf0*/  MOV R8, R26 ;  /* 0x0000001a00087202 */ /* 0x000fe40000000f00 */
[----:B------:R-:W-:Y:S11]  /*71d00*/  MOV R3, R27 ;  /* 0x0000001b00037202 */ /* 0x000ff60000000f00 */
[----:B------:R-:W-:Y:S09]  /*71d10*/  @!UPT UIADD3 URZ, URZ, URZ, URZ ;  /* 0x0000003f3f3ff290 */ /* 0x000ff2000fffe03f */
[----:B------:R-:W-:Y:S01]  /*71d20*/  STL.64 [R1+0x2d0], R4 ;  /* 0x0002d00401007387 */ /* 0x000fe20000100a00 */
[----:B------:R0:W-:Y:S03]  /*71d30*/  STL.64 [R1+0x2d8], R6 ;  /* 0x0002d80601007387 */ /* 0x0001e60000100a00 */
[----:B0-----:R-:W2:Y:S01]  /*71d40*/  LDL.LU.64 R6, [R1+0x3070] ;  /* 0x0030700001067983 */ /* 0x001ea20000300a00 */
[----:B------:R-:W2:Y:S02]  /*71d50*/  LDL.LU.64 R4, [R1+0x3068] ;  /* 0x0030680001047983 */ /* 0x000ea40000300a00 */
[----:B------:R-:W2:Y:S02]  /*71d60*/  LDL.LU.64 R26, [R1+0x3060] ;  /* 0x00306000011a7983 */ /* 0x000ea40000300a00 */
[----:B------:R-:W-:Y:S01]  /*71d70*/  STL.64 [R1+0x3028], R10 ;  /* 0x0030280a01007387 */ /* 0x000fe20000100a00 */
[----:B------:R0:W-:Y:S04]  /*71d80*/  STL [R1+0x3020], R8 ;  /* 0x0030200801007387 */ /* 0x0001e80000100800 */
[----:B0-----:R-:W3:Y:S01]  /*71d90*/  LDL.LU R8, [R1+0x9a0] ;  /* 0x0009a00001087983 */ /* 0x001ee20000300800 */
[----:B------:R-:W3:Y:S02]  /*71da0*/  LDL.LU R9, [R1+0x9a4] ;  /* 0x0009a40001097983 */ /* 0x000ee40000300800 */
[----:B------:R-:W3:Y:S02]  /*71db0*/  LDL.LU R10, [R1+0x9a8] ;  /* 0x0009a800010a7983 */ /* 0x000ee40000300800 */
[----:B------:R-:W3:Y:S01]  /*71dc0*/  LDL.LU R11, [R1+0x9ac] ;  /* 0x0009ac00010b7983 */ /* 0x000ee20000300800 */
[C---:B--2---:R-:W-:Y:S01]  /*71dd0*/  HMMA.16816.F32 R4, R12.reuse, R26, R4 ;  /* 0x0000001a0c04723c */ /* 0x044fe20000001804 */
[----:B---3--:R-:W-:Y:S01]  /*71de0*/  STL.64 [R1+0x3040], R10 ;  /* 0x0030400a01007387 */ /* 0x008fe20000100a00 */
[----:B------:R0:W-:Y:S03]  /*71df0*/  STL.64 [R1+0x3038], R8 ;  /* 0x0030380801007387 */ /* 0x0001e60000100a00 */
[----:B0-----:R-:W2:Y:S01]  /*71e00*/  LDL.LU R8, [R1+0x9b0] ;  /* 0x0009b00001087983 */ /* 0x001ea20000300800 */
[----:B------:R-:W2:Y:S02]  /*71e10*/  LDL.LU R9, [R1+0x9b4] ;  /* 0x0009b40001097983 */ /* 0x000ea40000300800 */
[----:B------:R-:W2:Y:S02]  /*71e20*/  LDL.LU R10, [R1+0x9b8] ;  /* 0x0009b800010a7983 */ /* 0x000ea40000300800 */
[----:B------:R-:W2:Y:S11]  /*71e30*/  LDL.LU R11, [R1+0x9bc] ;  /* 0x0009bc00010b7983 */ /* 0x000eb60000300800 */
[----:B------:R-:W-:Y:S02]  /*71e40*/  @!UPT UIADD3 URZ, URZ, URZ, URZ ;  /* 0x0000003f3f3ff290 */ /* 0x000fe4000fffe03f */
[----:B------:R-:W-:Y:S01]  /*71e50*/  STL.64 [R1+0x2c0], R4 ;  /* 0x0002c00401007387 */ /* 0x000fe20000100a00 */
[----:B------:R0:W-:Y:S03]  /*71e60*/  STL.64 [R1+0x2c8], R6 ;  /* 0x0002c80601007387 */ /* 0x0001e60000100a00 */
[----:B0-----:R-:W3:Y:S01]  /*71e70*/  LDL.LU.64 R6, [R1+0x3058] ;  /* 0x0030580001067983 */ /* 0x001ee20000300a00 */
[----:B------:R0:W-:Y:S02]  /*71e80*/  STL.64 [R1+0x2ff0], R26 ;  /* 0x002ff01a01007387 */ /* 0x0001e40000100a00 */
[----:B------:R-:W2:Y:S02]  /*71e90*/  LDL.LU R24, [R1+0x980] ;  /* 0x0009800001187983 */ /* 0x000ea40000300800 */
[----:B------:R-:W2:Y:S01]  /*71ea0*/  LDL.LU R25, [R1+0x984] ;  /* 0x0009840001197983 */ /* 0x000ea20000300800 */
[----:B0-----:R-:W2:Y:S01]  /*71eb0*/  LDL.LU R26, [R1+0x988] ;  /* 0x00098800011a7983 */ /* 0x001ea20000300800 */
[----:B------:R-:W2:Y:S01]  /*71ec0*/  LDL.LU R27, [R1+0x98c] ;  /* 0x00098c00011b7983 */ /* 0x000ea20000300800 */
[----:B---3--:R-:W-:Y:S02]  /*71ed0*/  HMMA.16816.F32 R12, R12, R6, R20 ;  /* 0x000000060c0c723c */ /* 0x008fe40000001814 */
[----:B------:R-:W2:Y:S01]  /*71ee0*/  LDL.LU.64 R22, [R1+0x3050] ;  /* 0x0030500001167983 */ /* 0x000ea20000300a00 */
[----:B------:R-:W2:Y:S02]  /*71ef0*/  LDL.LU.64 R20, [R1+0x3048] ;  /* 0x0030480001147983 */ /* 0x000ea40000300a00 */
[----:B------:R0:W-:Y:S02]  /*71f00*/  STL.64 [R1+0x2fe8], R6 ;  /* 0x002fe80601007387 */ /* 0x0001e40000100a00 */
[----:B------:R-:W3:Y:S02]  /*71f10*/  LDL.LU R4, [R1+0x990] ;  /* 0x0009900001047983 */ /* 0x000ee40000300800 */
[----:B----4-:R-:W-:Y:S01]  /*71f20*/  IMAD.MOV.U32 R2, RZ, RZ, R18 ;  /* 0x000000ffff027224 */ /* 0x010fe200078e0012 */
[----:B------:R-:W-:Y:S11]  /*71f30*/  MOV R0, R19 ;  /* 0x0000001300007202 */ /* 0x000ff60000000f00 */
[----:B------:R-:W-:Y:S02]  /*71f40*/  @!UPT UIADD3 URZ, URZ, URZ, URZ ;  /* 0x0000003f3f3ff290 */ /* 0x000fe4000fffe03f */
[----:B------:R-:W-:Y:S01]  /*71f50*/  STL.64 [R1+0x210], R12 ;  /* 0x0002100c01007387 */ /* 0x000fe20000100a00 */
[----:B------:R1:W-:Y:S02]  /*71f60*/  STL.64 [R1+0x218], R14 ;  /* 0x0002180e01007387 */ /* 0x0003e40000100a00 */
[----:B------:R-:W3:Y:S02]  /*71f70*/  LDL.LU R5, [R1+0x994] ;  /* 0x0009940001057983 */ /* 0x000ee40000300800 */
[----:B0-----:R-:W3:Y:S01]  /*71f80*/  LDL.LU R6, [R1+0x998] ;  /* 0x0009980001067983 */ /* 0x001ee20000300800 */
[----:B------:R-:W3:Y:S04]  /*71f90*/  LDL.LU R7, [R1+0x99c] ;  /* 0x00099c0001077983 */ /* 0x000ee80000300800 */
[----:B-1----:R-:W4:Y:S01]  /*71fa0*/  LDL.64 R14, [R1+0x38] ;  /* 0x00003800010e7983 */ /* 0x002f220000100a00 */
[C---:B--2---:R-:W-:Y:S11]  /*71fb0*/  HMMA.16816.F32 R8, R20.reuse, R18, R8 ;  /* 0x000000121408723c */ /* 0x044ff60000001808 */
[----:B------:R-:W-:Y:S11]  /*71fc0*/  @!UPT UIADD3 URZ, URZ, URZ, URZ ;  /* 0x0000003f3f3ff290 */ /* 0x000ff6000fffe03f */
[----:B------:R-:W-:Y:S01]  /*71fd0*/  @!UPT UIADD3 URZ, URZ, URZ, URZ ;  /* 0x0000003f3f3ff290 */ /* 0x000fe2000fffe03f */
[----:B------:R-:W-:Y:S01]  /*71fe0*/  STL.64 [R1+0x200], R8 ;  /* 0x0002000801007387 */ /* 0x000fe20000100a00 */
[----:B------:R0:W-:Y:S03]  /*71ff0*/  STL.64 [R1+0x208], R10 ;  /* 0x0002080a01007387 */ /* 0x0001e60000100a00 */
[----:B0-----:R-:W2:Y:S01]  /*72000*/  LDL.LU.64 R10, [R1+0x3040] ;  /* 0x00304000010a7983 */ /* 0x001ea20000300a00 */
[----:B------:R-:W2:Y:S02]  /*72010*/  LDL.LU.64 R8, [R1+0x3038] ;  /* 0x0030380001087983 */ /* 0x000ea40000300a00 */
[----:B------:R-:W2:Y:S02]  /*72020*/  LDL.LU.64 R18, [R1+0x3030] ;  /* 0x0030300001127983 */ /* 0x000ea40000300a00 */
[C---:B--2---:R-:W-:Y:S01]  /*72030*/  HMMA.16816.F32 R16, R20.reuse, R18, R8 ;  /* 0x000000121410723c */ /* 0x044fe20000001808 */
[----:B------:R-:W2:Y:S01]  /*72040*/  LDL.LU.64 R10, [R1+0x3028] ;  /* 0x00302800010a7983 */ /* 0x000ea20000300a00 */
[----:B------:R-:W2:Y:S11]  /*72050*/  LDL.LU R8, [R1+0x3020] ;  /* 0x0030200001087983 */ /* 0x000eb60000300800 */
[----:B------:R-:W-:Y:S10]  /*72060*/  @!UPT UIADD3 URZ, URZ, URZ, URZ ;  /* 0x0000003f3f3ff290 */ /* 0x000ff4000fffe03f */
[----:B------:R-:W-:Y:S01]  /*72070*/  STL.64 [R1+0x1f0], R16 ;  /* 0x0001f01001007387 */ /* 0x000fe20000100a00 */
[----:B------:R0:W-:Y:S03]  /*72080*/  STL.64 [R1+0x1f8], R18 ;  /* 0x0001f81201007387 */ /* 0x0001e60000100a00 */
[----:B0-----:R-:W3:Y:S02]  /*72090*/  LDL.LU.64 R18, [R1+0x3018] ;  /* 0x0030180001127983 */ /* 0x001ee40000300a00 */
[C---:B---3--:R-:W-:Y:S11]  /*720a0*/  HMMA.16816.F32 R4, R20.reuse, R18, R4 ;  /* 0x000000121404723c */ /* 0x048ff60000001804 */
[----:B------:R-:W-:Y:S11]  /*720b0*/  @!UPT UIADD3 URZ, URZ, URZ, URZ ;  /* 0x0000003f3f3ff290 */ /* 0x000ff6000fffe03f */
[----:B------:R-:W-:Y:S01]  /*720c0*/  @!UPT UIADD3 URZ, URZ, URZ, URZ ;  /* 0x0000003f3f3ff290 */ /* 0x000fe2000fffe03f */
[----:B------:R0:W-:Y:S01]  /*720d0*/  STL.64 [R1+0x1e0], R4 ;  /* 0x0001e00401007387 */ /* 0x0001e20000100a00 */
[----:B------:R-:W-:Y:S01]  /*720e0*/  STL.64 [R1+0x1e8], R6 ;  /* 0x0001e80601007387 */ /* 0x000fe20000100a00 */
[----:B0-----:R-:W-:Y:S01]  /*720f0*/  MOV R5, R18 ;  /* 0x0000001200057202 */ /* 0x001fe20000000f00 */
[----:B------:R-:W-:Y:S02]  /*72100*/  IMAD.MOV.U32 R4, RZ, RZ, R19 ;  /* 0x000000ffff047224 */ /* 0x000fe400078e0013 */
[----:B------:R-:W4:Y:S01]  /*72110*/  LDL.LU.64 R18, [R1+0x3010] ;  /* 0x0030100001127983 */ /* 0x000f220000300a00 */
[----:B------:R-:W4:Y:S01]  /*72120*/  LDL.LU.64 R16, [R1+0x3008] ;  /* 0x0030080001107983 */ /* 0x000f220000300a00 */
[----:B--2---:R-:W-:Y:S01]  /*72130*/  HMMA.16816.F32 R24, R20, R10, R24 ;  /* 0x0000000a1418723c */ /* 0x004fe20000001818 */
[----:B------:R0:W-:Y:S06]  /*72140*/  STL.64 [R1+0x2f90], R10 ;  /* 0x002f900a01007387 */ /* 0x0001ec0000100a00 */
[----:B0-----:R-:W-:-:S02]  /*72150*/  MOV R11, R4 ;  /* 0x00000004000b7202 */ /* 0x001fc40000000f00 */
[----:B------:R-:W-:Y:S11]  /*72160*/  MOV R10, R5 ;  /* 0x00000005000a7202 */ /* 0x000ff60000000f00 */
[----:B------:R-:W-:Y:S03]  /*72170*/  @!UPT UIADD3 URZ, URZ, URZ, URZ ;  /* 0x0000003f3f3ff290 */ /* 0x000fe6000fffe03f */
[----:B------:R-:W-:Y:S01]  /*72180*/  STL.64 [R1+0x1d0], R24 ;  /* 0x0001d01801007387 */ /* 0x000fe20000100a00 */
[----:B------:R-:W-:Y:S01]  /*72190*/  STL.64 [R1+0x1d8], R26 ;  /* 0x0001d81a01007387 */ /* 0x000fe20000100a00 */
[----:B----4-:R-:W-:Y:S11]  /*721a0*/  HMMA.16816.F32 R16, R20, R14, R16 ;  /* 0x0000000e1410723c */ /* 0x010ff60000001810 */
[----:B------:R-:W-:Y:S11]  /*721b0*/  @!UPT UIADD3 URZ, URZ, URZ, URZ ;  /* 0x0000003f3f3ff290 */ /* 0x000ff6000fffe03f */
[----:B------:R-:W-:Y:S01]  /*721c0*/  @!UPT UIADD3 URZ, URZ, URZ, URZ ;  /* 0x0000003f3f3ff290 */ /* 0x000fe2000fffe03f */
[----:B------:R-:W-:Y:S01]  /*721d0*/  STL.64 [R1+0x1c0], R16 ;  /* 0x0001c01001007387 */ /* 0x000fe20000100a00 */
[----:B------:R-:W-:Y:S02]  /*721e0*/  STL.64 [R1+0x1c8], R18 ;  /* 0x0001c81201007387 */ /* 0x000fe40000100a00 */
[----:B------:R-:W2:Y:S02]  /*721f0*/  LDL.LU R4, [R1+0x950] ;  /* 0x0009500001047983 */ /* 0x000ea40000300800 */
[----:B------:R-:W2:Y:S01]  /*72200*/  LDL.LU R5, [R1+0x954] ;  /* 0x0009540001057983 */ /* 0x000ea20000300800 */
[----:B------:R-:W3:Y:S01]  /*72210*/  LDL.LU R6, [R1+0x958] ;  /* 0x0009580001067983 */ /* 0x000ee20000300800 */
[----:B------:R-:W3:Y:S03]  /*72220*/  LDL.LU R7, [R1+0x95c] ;  /* 0x00095c0001077983 */ /* 0x000ee60000300800 */
[----:B---3--:R-:W-:Y:S01]  /*72230*/  STL.64 [R1+0x3000], R6 ;  /* 0x0030000601007387 */ /* 0x008fe20000100a00 */
[----:B--2---:R0:W-:Y:S03]  /*72240*/  STL.64 [R1+0x2ff8], R4 ;  /* 0x002ff80401007387 */ /* 0x0041e60000100a00 */
[----:B0-----:R-:W2:Y:S01]  /*72250*/  LDL.LU R4, [R1+0x960] ;  /* 0x0009600001047983 */ /* 0x001ea20000300800 */
[----:B------:R-:W2:Y:S02]  /*72260*/  LDL.LU R5, [R1+0x964] ;  /* 0x0009640001057983 */ /* 0x000ea40000300800 */
[----:B------:R-:W2:Y:S02]  /*72270*/  LDL.LU R6, [R1+0x968] ;  /* 0x0009680001067983 */ /* 0x000ea40000300800 */
[----:B------:R-:W2:Y:S01]  /*72280*/  LDL.LU R7, [R1+0x96c] ;  /* 0x00096c0001077983 */ /* 0x000ea20000300800 */
[----:B------:R-:W3:Y:S01]  /*72290*/  LDL.LU R16, [R1+0x8a0] ;  /* 0x0008a00001107983 */ /* 0x000ee20000300800 */
[----:B------:R-:W3:Y:S02]  /*722a0*/  LDL.LU R17, [R1+0x8a4] ;  /* 0x0008a40001117983 */ /* 0x000ee40000300800 */
[----:B------:R-:W3:Y:S02]  /*722b0*/  LDL.LU R18, [R1+0x8a8] ;  /* 0x0008a80001127983 */ /* 0x000ee40000300800 */
[----:B------:R-:W3:Y:S01]  /*722c0*/  LDL.LU R19, [R1+0x8ac] ;  /* 0x0008ac0001137983 */ /* 0x000ee20000300800 */
[----:B------:R0:W-:Y:S04]  /*722d0*/  STL.64 [R1+0x2fa8], R10 ;  /* 0x002fa80a01007387 */ /* 0x0001e80000100a00 */
[----:B0-----:R-:W4:Y:S04]  /*722e0*/  LDL.64 R10, [R1+0x68] ;  /* 0x00006800010a7983 */ /* 0x001f280000100a00 */
[----:B----4-:R-:W-:Y:S01]  /*722f0*/  STL.64 [R1+0x2fc0], R10 ;  /* 0x002fc00a01007387 */ /* 0x010fe20000100a00 */
[----:B------:R0:W-:Y:S02]  /*72300*/  STL.64 [R1+0x2f88], R14 ;  /* 0x002f880e01007387 */ /* 0x0001e40000100a00 */
        /* <DEDUP_REMOVED lines=9> */
[----:B------:R-:W4:Y:S02]  /*723a0*/  LDL.LU R15, [R1+0x87c] ;  /* 0x00087c00010f7983 */ /* 0x000f240000300800 */
[----:B------:R-:W-:Y:S01]  /*723b0*/  IMAD.MOV.U32 R26, RZ, RZ, R8 ;  /* 0x000000ffff1a7224 */ /* 0x000fe200078e0008 */
[----:B------:R-:W-:-:S07]  /*723c0*/  MOV R27, R3 ;  /* 0x00000003001b7202 */ /* 0x000fce0000000f00 */
[C---:B------:R-:W-:Y:S01]  /*723d0*/  HMMA.16816.F32 R24, R20.reuse, R26, R4 ;  /* 0x0000001a1418723c */ /* 0x040fe20000001804 */
        /* <DEDUP_REMOVED lines=12> */
[----:B------:R-:W4:Y:S01]  /*724a0*/  LDL.LU.64 R6, [R1+0x3000] ;  /* 0x0030000001067983 */ /* 0x000f220000300a00 */
[----:B------:R-:W4:Y:S02]  /*724b0*/  LDL.LU.64 R4, [R1+0x2ff8] ;  /* 0x002ff80001047983 */ /* 0x000f240000300a00 */
[----:B------:R-:W-:Y:S02]  /*724c0*/  STL.64 [R1+0x1b0], R24 ;  /* 0x0001b01801007387 */ /* 0x000fe40000100a00 */
[----:B------:R0:W-:Y:S02]  /*724d0*/  STL.64 [R1+0x1b8], R26 ;  /* 0x0001b81a01007387 */ /* 0x0001e40000100a00 */
[----:B0-----:R-:W4:Y:S02]  /*724e0*/  LDL.LU.64 R26, [R1+0x2ff0] ;  /* 0x002ff000011a7983 */ /* 0x001f240000300a00 */
[C---:B----4-:R-:W-:Y:S11]  /*724f0*/  HMMA.16816.F32 R4, R20.reuse, R26, R4 ;  /* 0x0000001a1404723c */ /* 0x050ff60000001804 */
[----:B------:R-:W-:Y:S11]  /*72500*/  @!UPT UIADD3 URZ, URZ, URZ, URZ ;  /* 0x0000003f3f3ff290 */ /* 0x000ff6000fffe03f */
[----:B------:R-:W-:Y:S01]  /*72510*/  @!UPT UIADD3 URZ, URZ, URZ, URZ ;  /* 0x0000003f3f3ff290 */ /* 0x000fe2000fffe03f */
[----:B------:R-:W-:Y:S01]  /*72520*/  STL.64 [R1+0x1a0], R4 ;  /* 0x0001a00401007387 */ /* 0x000fe20000100a00 */
[----:B------:R0:W-:Y:S03]  /*72530*/  STL.64 [R1+0x1a8], R6 ;  /* 0x0001a80601007387 */ /* 0x0001e60000100a00 */
[----:B0-----:R-:W3:Y:S01]  /*72540*/  LDL.LU.64 R6, [R1+0x2fe8] ;  /* 0x002fe80001067983 */ /* 0x001ee20000300a00 */
[----:B------:R-:W-:Y:S01]  /*72550*/  MOV R10, R2 ;  /* 0x00000002000a7202 */ /* 0x000fe20000000f00 */
[----:B------:R-:W-:Y:S01]  /*72560*/  IMAD.MOV.U32 R11, RZ, RZ, R0 ;  /* 0x000000ffff0b7224 */ /* 0x000fe200078e0000 */
[----:B------:R-:W-:Y:S02]  /*72570*/  MOV R2, R26 ;  /* 0x0000001a00027202 */ /* 0x000fe40000000f00 */
[----:B------:R-:W-:Y:S02]  /*72580*/  MOV R0, R27 ;  /* 0x0000001b00007202 */ /* 0x000fe40000000f00 */
[----:B------:R-:W2:Y:S01]  /*72590*/  LDL.LU.64 R26, [R1+0x2fe0] ;  /* 0x002fe000011a7983 */ /* 0x000ea20000300a00 */
[----:B------:R-:W2:Y:S01]  /*725a0*/  LDL.LU.64 R24, [R1+0x2fd8] ;  /* 0x002fd80001187983 */ /* 0x000ea20000300a00 */
[----:B---3--:R-:W-:Y:S02]  /*725b0*/  HMMA.16816.F32 R20, R20, R6, R16 ;  /* 0x000000061414723c */ /* 0x008fe40000001810 */
[----:B------:R0:W-:Y:S01]  /*725c0*/  STL.64 [R1+0x2f68], R6 ;  /* 0x002f680601007387 */ /* 0x0001e20000100a00 */
[----:B------:R-:W3:Y:S11]  /*725d0*/  LDL.LU R16, [R1+0x7c0] ;  /* 0x0007c00001107983 */ /* 0x000ef60000300800 */
[----:B------:R-:W-:Y:S09]  /*725e0*/  @!UPT UIADD3 URZ, URZ, URZ, URZ ;  /* 0x0000003f3f3ff290 */ /* 0x000ff2000fffe03f */
[----:B------:R-:W-:Y:S01]  /*725f0*/  STL.64 [R1+0x130], R20 ;  /* 0x0001301401007387 */ /* 0x000fe20000100a00 */
[----:B------:R-:W-:Y:S02]  /*72600*/  STL.64 [R1+0x138], R22 ;  /* 0x0001381601007387 */ /* 0x000fe40000100a00 */
[----:B------:R-:W3:Y:S02]  /*72610*/  LDL.LU R17, [R1+0x7c4] ;  /* 0x0007c40001117983 */ /* 0x000ee40000300800 */
[----:B------:R-:W4:Y:S01]  /*72620*/  LDL.LU R18, [R1+0x7c8] ;  /* 0x0007c80001127983 */ /* 0x000f220000300800 */
[----:B------:R-:W4:Y:S01]  /*72630*/  LDL.LU R19, [R1+0x7cc] ;  /* 0x0007cc0001137983 */ /* 0x000f220000300800 */
[C---:B--2---:R-:W-:Y:S01]  /*72640*/  HMMA.16816.F32 R8, R24.reuse, R10, R12 ;  /* 0x0000000a1808723c */ /* 0x044fe2000000180c */
[----:B0-----:R-:W-:Y:S01]  /*72650*/  IMAD.MOV.U32 R6, RZ, RZ, R2 ;  /* 0x000000ffff067224 */ /* 0x001fe200078e0002 */
[----:B------:R-:W-:Y:S01]  /*72660*/  MOV R7, R0 ;  /* 0x0000000000077202 */ /* 0x000fe20000000f00 */
[----:B----4-:R-:W-:Y:S01]  /*72670*/  STL.64 [R1+0x2f78], R18 ;  /* 0x002f781201007387 */ /* 0x010fe20000100a00 */
[----:B---3--:R-:W-:Y:S03]  /*72680*/  STL.64 [R1+0x2f70], R16 ;  /* 0x002f701001007387 */ /* 0x008fe60000100a00 */
[----:B------:R0:W-:Y:S02]  /*72690*/  STL.64 [R1+0x2f80], R6 ;  /* 0x002f800601007387 */ /* 0x0001e40000100a00 */
[----:B------:R-:W2:Y:S01]  /*726a0*/  LDL.LU R4, [R1+0x840] ;  /* 0x0008400001047983 */ /* 0x000ea20000300800 */
[----:B------:R-:W2:Y:S04]  /*726b0*/  LDL.LU R5, [R1+0x844] ;  /* 0x0008440001057983 */ /* 0x000ea80000300800 */
[----:B0-----:R-:W2:Y:S01]  /*726c0*/  LDL.LU R6, [R1+0x848] ;  /* 0x0008480001067983 */ /* 0x001ea20000300800 */
[----:B------:R-:W2:Y:S02]  /*726d0*/  LDL.LU R7, [R1+0x84c] ;  /* 0x00084c0001077983 */ /* 0x000ea40000300800 */
[----:B------:R-:W3:Y:S02]  /*726e0*/  LDL.LU R16, [R1+0x830] ;  /* 0x0008300001107983 */ /* 0x000ee40000300800 */
[----:B------:R-:W3:Y:S01]  /*726f0*/  LDL.LU R17, [R1+0x834] ;  /* 0x0008340001117983 */ /* 0x000ee20000300800 */
[----:B------:R-:W3:Y:S01]  /*72700*/  LDL.LU R18, [R1+0x838] ;  /* 0x0008380001127983 */ /* 0x000ee20000300800 */
[----:B------:R-:W3:Y:S02]  /*72710*/  LDL.LU R19, [R1+0x83c] ;  /* 0x00083c0001137983 */ /* 0x000ee40000300800 */
[----:B------:R-:W2:Y:S02]  /*72720*/  LDL.64 R22, [R1+0x28] ;  /* 0x0000280001167983 */ /* 0x000ea40000100a00 */
[----:B------:R-:W4:Y:S01]  /*72730*/  LDL.LU.64 R14, [R1+0x2fd0] ;  /* 0x002fd000010e7983 */ /* 0x000f220000300a00 */
[----:B------:R-:W4:Y:S01]  /*72740*/  LDL.LU.64 R12, [R1+0x2fc8] ;  /* 0x002fc800010c7983 */ /* 0x000f220000300a00 */
[----:B------:R-:W-:Y:S02]  /*72750*/  STL.64 [R1+0x120], R8 ;  /* 0x0001200801007387 */ /* 0x000fe40000100a00 */
[----:B------:R0:W-:Y:S02]  /*72760*/  STL.64 [R1+0x128], R10 ;  /* 0x0001280a01007387 */ /* 0x0001e40000100a00 */
[----:B0-----:R-:W4:Y:S02]  /*72770*/  LDL.LU.64 R10, [R1+0x2fc0] ;  /* 0x002fc000010a7983 */ /* 0x001f240000300a00 */
[C---:B----4-:R-:W-:Y:S01]  /*72780*/  HMMA.16816.F32 R12, R24.reuse, R10, R12 ;  /* 0x0000000a180c723c */ /* 0x050fe2000000180c */
[----:B------:R-:W-:Y:S01]  /*72790*/  MOV R2, R10 ;  /* 0x0000000a00027202 */ /* 0x000fe20000000f00 */
[----:B------:R-:W-:Y:S11]  /*727a0*/  IMAD.MOV.U32 R0, RZ, RZ, R11 ;  /* 0x000000ffff007224 */ /* 0x000ff600078e000b */
[----:B------:R-:W-:Y:S10]  /*727b0*/  @!UPT UIADD3 URZ, URZ, URZ, URZ ;  /* 0x0000003f3f3ff290 */ /* 0x000ff4000fffe03f */
[----:B------:R-:W-:Y:S01]  /*727c0*/  STL.64 [R1+0x110], R12 ;  /* 0x0001100c01007387 */ /* 0x000fe20000100a00 */
[----:B------:R0:W-:Y:S03]  /*727d0*/  STL.64 [R1+0x118], R14 ;  /* 0x0001180e01007387 */ /* 0x0001e60000100a00 */
[----:B0-----:R-:W4:Y:S01]  /*727e0*/  LDL.LU.64 R14, [R1+0x2fb8] ;  /* 0x002fb800010e7983 */ /* 0x001f220000300a00 */
[----:B------:R-:W4:Y:S02]  /*727f0*/  LDL.LU.64 R12, [R1+0x2fb0] ;  /* 0x002fb000010c7983 */ /* 0x000f240000300a00 */
[----:B------:R-:W4:Y:S02]  /*72800*/  LDL.LU.64 R10, [R1+0x2fa8] ;  /* 0x002fa800010a7983 */ /* 0x000f240000300a00 */
[C---:B----4-:R-:W-:Y:S01]  /*72810*/  HMMA.16816.F32 R8, R24.reuse, R10, R12 ;  /* 0x0000000a1808723c */ /* 0x050fe2000000180c */
[----:B------:R-:W4:Y:S01]  /*72820*/  LDL.LU.64 R14, [R1+0x2fa0] ;  /* 0x002fa000010e7983 */ /* 0x000f220000300a00 */
[----:B------:R-:W4:Y:S11]  /*72830*/  LDL.LU.64 R12, [R1+0x2f98] ;  /* 0x002f9800010c7983 */ /* 0x000f360000300a00 */
[----:B------:R-:W-:Y:S10]  /*72840*/  @!UPT UIADD3 URZ, URZ, URZ, URZ ;  /* 0x0000003f3f3ff290 */ /* 0x000ff4000fffe03f */
[----:B------:R-:W-:Y:S01]  /*72850*/  STL.64 [R1+0x100], R8 ;  /* 0x0001000801007387 */ /* 0x000fe20000100a00 */
[----:B------:R0:W-:Y:S03]  /*72860*/  STL.64 [R1+0x108], R10 ;  /* 0x0001080a01007387 */ /* 0x0001e60000100a00 */
[----:B0-----:R-:W4:Y:S02]  /*72870*/  LDL.LU.64 R10, [R1+0x2f90] ;  /* 0x002f9000010a7983 */ /* 0x001f240000300a00 */
[C---:B----4-:R-:W-:Y:S11]  /*72880*/  HMMA.16816.F32 R12, R24.reuse, R10, R12 ;  /* 0x0000000a180c723c */ /* 0x050ff6000000180c */
[----:B------:R-:W-:Y:S11]  /*72890*/  @!UPT UIADD3 URZ, URZ, URZ, URZ ;  /* 0x0000003f3f3ff290 */ /* 0x000ff6000fffe03f */
[----:B------:R-:W-:Y:S01]  /*728a0*/  @!UPT UIADD3 URZ, URZ, URZ, URZ ;  /* 0x0000003f3f3ff290 */ /* 0x000fe2000fffe03f */
[----:B------:R-:W-:Y:S01]  /*728b0*/  STL.64 [R1+0xf0], R12 ;  /* 0x0000f00c01007387 */ /* 0x000fe20000100a00 */
[----:B------:R0:W-:Y:S03]  /*728c0*/  STL.64 [R1+0xf8], R14 ;  /* 0x0000f80e01007387 */ /* 0x0001e60000100a00 */
[----:B0-----:R-:W4:Y:S01]  /*728d0*/  LDL.LU.64 R14, [R1+0x2f88] ;  /* 0x002f8800010e7983 */ /* 0x001f220000300a00 */
[----:B------:R0:W-:Y:S03]  /*728e0*/  STL.64 [R1+0x2f28], R10 ;  /* 0x002f280a01007387 */ /* 0x0001e60000100a00 */
[----:B0-----:R-:W2:Y:S04]  /*728f0*/  LDL.64 R10, [R1+0x58] ;  /* 0x00005800010a7983 */ /* 0x001ea80000100a00 */
[----:B--2---:R0:W-:Y:S01]  /*72900*/  STL.64 [R1+0x2f38], R10 ;  /* 0x002f380a01007387 */ /* 0x0041e20000100a00 */
[----:B------:R-:W4:Y:S02]  /*72910*/  LDL.LU R8, [R1+0x850] ;  /* 0x0008500001087983 */ /* 0x000f240000300800 */
[----:B------:R-:W4:Y:S01]  /*72920*/  LDL.LU R9, [R1+0x854] ;  /* 0x0008540001097983 */ /* 0x000f220000300800 */
[----:B0-----:R-:W4:Y:S01]  /*72930*/  LDL.LU R10, [R1+0x858] ;  /* 0x00085800010a7983 */ /* 0x001f220000300800 */
[----:B------:R-:W4:Y:S02]  /*72940*/  LDL.LU R11, [R1+0x85c] ;  /* 0x00085c00010b7983 */ /* 0x000f240000300800 */
[----:B----4-:R-:W-:Y:S11]  /*72950*/  HMMA.16816.F32 R8, R24, R14, R8 ;  /* 0x0000000e1808723c */ /* 0x010ff60000001808 */
[----:B------:R-:W-:Y:S11]  /*72960*/  @!UPT UIADD3 URZ, URZ, URZ, URZ ;  /* 0x0000003f3f3ff290 */ /* 0x000ff6000fffe03f */
[----:B------:R-:W-:Y:S01]  /*72970*/  @!UPT UIADD3 URZ, URZ, URZ, URZ ;  /* 0x0000003f3f3ff290 */ /* 0x000fe2000fffe03f */
[----:B------:R-:W-:Y:S01]  /*72980*/  STL.64 [R1+0x190], R8 ;  /* 0x0001900801007387 */ /* 0x000fe20000100a00 */
[----:B------:R0:W-:Y:S02]  /*72990*/  STL.64 [R1+0x198], R10 ;  /* 0x0001980a01007387 */ /* 0x0001e40000100a00 */
[----:B0-----:R-:W-:Y:S02]  /*729a0*/  MOV R10, R2 ;  /* 0x00000002000a7202 */ /* 0x001fe40000000f00 */
[----:B------:R-:W-:-:S05]  /*729b0*/  MOV R11, R0 ;  /* 0x00000000000b7202 */ /* 0x000fca0000000f00 */
[----:B------:R0:W-:Y:S04]  /*729c0*/  STL.64 [R1+0x2f50], R10 ;  /* 0x002f500a01007387 */ /* 0x0001e80000100a00 */
[----:B0-----:R-:W2:Y:S01]  /*729d0*/  LDL.64 R10, [R1+0x78] ;  /* 0x00007800010a7983 */ /* 0x001ea20000100a00 */
[----:B------:R0:W-:Y:S02]  /*729e0*/  STL.64 [R1+0x2f30], R14 ;  /* 0x002f300e01007387 */ /* 0x0001e40000100a00 */
[----:B------:R-:W4:Y:S02]  /*729f0*/  LDL.LU R12, [R1+0x730] ;  /* 0x00073000010c7983 */ /* 0x000f240000300800 */
[----:B------:R-:W4:Y:S01]  /*72a00*/  LDL.LU R13, [R1+0x734] ;  /* 0x00073400010d7983 */ /* 0x000f220000300800 */
[----:B0-----:R-:W2:Y:S01]  /*72a10*/  LDL.LU R14, [R1+0x738] ;  /* 0x00073800010e7983 */ /* 0x001ea20000300800 */
[----:B------:R-:W2:Y:S01]  /*72a20*/  LDL.LU R15, [R1+0x73c] ;  /* 0x00073c00010f7983 */ /* 0x000ea20000300800 */
[C---:B------:R-:W-:Y:S02]  /*72a30*/  HMMA.16816.F32 R4, R24.reuse, R22, R4 ;  /* 0x000000161804723c */ /* 0x040fe40000001804 */
[----:B--2---:R-:W-:Y:S01]  /*72a40*/  STL.64 [R1+0x2f48], R14 ;  /* 0x002f480e01007387 */ /* 0x004fe20000100a00 */
[----:B----4-:R0:W-:Y:S03]  /*72a50*/  STL.64 [R1+0x2f40], R12 ;  /* 0x002f400c01007387 */ /* 0x0101e60000100a00 */
[----:B0-----:R-:W2:Y:S01]  /*72a60*/  LDL.LU R12, [R1+0x6a0] ;  /* 0x0006a000010c7983 */ /* 0x001ea20000300800 */
[----:B------:R-:W2:Y:S02]  /*72a70*/  LDL.LU R13, [R1+0x6a4] ;  /* 0x0006a400010d7983 */ /* 0x000ea40000300800 */
[----:B------:R-:W2:Y:S02]  /*72a80*/  LDL.LU R14, [R1+0x6a8] ;  /* 0x0006a800010e7983 */ /* 0x000ea40000300800 */
[----:B------:R-:W2:Y:S11]  /*72a90*/  LDL.LU R15, [R1+0x6ac] ;  /* 0x0006ac00010f7983 */ /* 0x000eb60000300800 */
[----:B------:R-:W-:Y:S01]  /*72aa0*/  @!UPT UIADD3 URZ, URZ, URZ, URZ ;  /* 0x0000003f3f3ff290 */ /* 0x000fe2000fffe03f */
[----:B------:R-:W-:Y:S01]  /*72ab0*/  STL.64 [R1+0x2b0], R4 ;  /* 0x0002b00401007387 */ /* 0x000fe20000100a00 */
[----:B------:R0:W-:Y:S03]  /*72ac0*/  STL.64 [R1+0x2b8], R6 ;  /* 0x0002b80601007387 */ /* 0x0001e60000100a00 */
[----:B0-----:R-:W3:Y:S01]  /*72ad0*/  LDL.LU.64 R6, [R1+0x2f80] ;  /* 0x002f800001067983 */ /* 0x001ee20000300a00 */
[----:B------:R0:W-:Y:S02]  /*72ae0*/  STL.64 [R1+0x2f20], R22 ;  /* 0x002f201601007387 */ /* 0x0001e40000100a00 */
[----:B------:R-:W4:Y:S02]  /*72af0*/  LDL.LU R20, [R1+0x820] ;  /* 0x0008200001147983 */ /* 0x000f240000300800 */
[----:B------:R-:W4:Y:S01]  /*72b00*/  LDL.LU R21, [R1+0x824] ;  /* 0x0008240001157983 */ /* 0x000f220000300800 */
[----:B0-----:R-:W4:Y:S01]  /*72b10*/  LDL.LU R22, [R1+0x828] ;  /* 0x0008280001167983 */ /* 0x001f220000300800 */
[----:B------:R-:W4:Y:S01]  /*72b20*/  LDL.LU R23, [R1+0x82c] ;  /* 0x00082c0001177983 */ /* 0x000f220000300800 */
[C---:B---3--:R-:W-:Y:S02]  /*72b30*/  HMMA.16816.F32 R4, R24.reuse, R6, R16 ;  /* 0x000000061804723c */ /* 0x048fe40000001810 */
[----:B------:R-:W3:Y:S01]  /*72b40*/  LDL.LU.64 R18, [R1+0x2f78] ;  /* 0x002f780001127983 */ /* 0x000ee20000300a00 */
[----:B------:R-:W3:Y:S11]  /*72b50*/  LDL.LU.64 R16, [R1+0x2f70] ;  /* 0x002f700001107983 */ /* 0x000ef60000300a00 */
[----:B------:R-:W-:Y:S09]  /*72b60*/  @!UPT UIADD3 URZ, URZ, URZ, URZ ;  /* 0x0000003f3f3ff290 */ /* 0x000ff2000fffe03f */
[----:B------:R-:W-:Y:S01]  /*72b70*/  STL.64 [R1+0x360], R4 ;  /* 0x0003600401007387 */ /* 0x000fe20000100a00 */
[----:B------:R0:W-:Y:S03]  /*72b80*/  STL.64 [R1+0x368], R6 ;  /* 0x0003680601007387 */ /* 0x0001e60000100a00 */
[----:B0-----:R-:W3:Y:S02]  /*72b90*/  LDL.LU.64 R6, [R1+0x2f68] ;  /* 0x002f680001067983 */ /* 0x001ee40000300a00 */
[----:B---3--:R-:W-:Y:S02]  /*72ba0*/  HMMA.16816.F32 R24, R24, R6, R16 ;  /* 0x000000061818723c */ /* 0x008fe40000001810 */
[----:B------:R-:W3:Y:S01]  /*72bb0*/  LDL.LU.64 R18, [R1+0x2f60] ;  /* 0x002f600001127983 */ /* 0x000ee20000300a00 */
[----:B------:R-:W3:Y:S11]  /*72bc0*/  LDL.LU.64 R16, [R1+0x2f58] ;  /* 0x002f580001107983 */ /* 0x000ef60000300a00 */
[----:B------:R-:W-:Y:S09]  /*72bd0*/  @!UPT UIADD3 URZ, URZ, URZ, URZ ;  /* 0x0000003f3f3ff290 */ /* 0x000ff2000fffe03f */
[----:B------:R-:W-:Y:S01]  /*72be0*/  STL.64 [R1+0x350], R24 ;  /* 0x0003501801007387 */ /* 0x000fe20000100a00 */
[----:B------:R0:W-:Y:S03]  /*72bf0*/  STL.64 [R1+0x358], R26 ;  /* 0x0003581a01007387 */ /* 0x0001e60000100a00 */
[----:B0-----:R-:W2:Y:S04]  /*72c00*/  LDL.64 R26, [R1+0x18] ;  /* 0x00001800011a7983 */ /* 0x001ea80000100a00 */
[----:B--2---:R0:W-:Y:S01]  /*72c10*/  STL.64 [R1+0x2f18], R26 ;  /* 0x002f181a01007387 */ /* 0x0041e20000100a00 */
[----:B------:R-:W2:Y:S02]  /*72c20*/  LDL.LU R24, [R1+0x940] ;  /* 0x0009400001187983 */ /* 0x000ea40000300800 */
[----:B------:R-:W2:Y:S01]  /*72c30*/  LDL.LU R25, [R1+0x944] ;  /* 0x0009440001197983 */ /* 0x000ea20000300800 */
[----:B0-----:R-:W2:Y:S01]  /*72c40*/  LDL.LU R26, [R1+0x948] ;  /* 0x00094800011a7983 */ /* 0x001ea20000300800 */
[----:B------:R-:W2:Y:S02]  /*72c50*/  LDL.LU R27, [R1+0x94c] ;  /* 0x00094c00011b7983 */ /* 0x000ea40000300800 */
[----:B------:R0:W-:Y:S02]  /*72c60*/  STL [R1+0x2f0c], R6 ;  /* 0x002f0c0601007387 */ /* 0x0001e40000100800 */
[----:B------:R1:W-:Y:S01]  /*72c70*/  STL [R1+0x2f08], R7 ;  /* 0x002f080701007387 */ /* 0x0003e20000100800 */
[----:B------:R-:W3:Y:S01]  /*72c80*/  LDL.LU R4, [R1+0x610] ;  /* 0x0006100001047983 */ /* 0x000ee20000300800 */
[----:B------:R-:W3:Y:S03]  /*72c90*/  LDL.LU R5, [R1+0x614] ;  /* 0x0006140001057983 */ /* 0x000ee60000300800 */
[----:B0-----:R-:W3:Y:S01]  /*72ca0*/  LDL.LU R6, [R1+0x618] ;  /* 0x0006180001067983 */ /* 0x001ee20000300800 */
[----:B-1----:R-:W3:Y:S01]  /*72cb0*/  LDL.LU R7, [R1+0x61c] ;  /* 0x00061c0001077983 */ /* 0x002ee20000300800 */
[----:B------:R-:W-:Y:S01]  /*72cc0*/  MOV R3, R11 ;  /* 0x0000000b00037202 */ /* 0x000fe20000000f00 */
[C---:B---3--:R-:W-:Y:S11]  /*72cd0*/  HMMA.16816.F32 R4, R16.reuse, R10, R4 ;  /* 0x0000000a1004723c */ /* 0x048ff60000001804 */
[----:B------:R-:W-:Y:S11]  /*72ce0*/  @!UPT UIADD3 URZ, URZ, URZ, URZ ;  /* 0x0000003f3f3ff290 */ /* 0x000ff6000fffe03f */
[----:B------:R-:W-:Y:S01]  /*72cf0*/  @!UPT UIADD3 URZ, URZ, URZ, URZ ;  /* 0x0000003f3f3ff290 */ /* 0x000fe2000fffe03f */
[----:B------:R0:W-:Y:S01]  /*72d00*/  STL.64 [R1+0x610], R4 ;  /* 0x0006100401007387 */ /* 0x0001e20000100a00 */
[----:B------:R-:W-:Y:S02]  /*72d10*/  STL.64 [R1+0x618], R6 ;  /* 0x0006180601007387 */ /* 0x000fe40000100a00 */
[----:B0-----:R-:W-:Y:S02]  /*72d20*/  IMAD.MOV.U32 R4, RZ, RZ, R10 ;  /* 0x000000ffff047224 */ /* 0x001fe400078e000a */
[----:B------:R-:W3:Y:S01]  /*72d30*/  LDL.LU.64 R10, [R1+0x2f50] ;  /* 0x002f5000010a7983 */ /* 0x000ee20000300a00 */
[----:B------:R-:W-:Y:S02]  /*72d40*/  STL [R1+0x2f14], R3 ;  /* 0x002f140301007387 */ /* 0x000fe40000100800 */
[----:B------:R0:W-:Y:S02]  /*72d50*/  STL [R1+0x2f10], R4 ;  /* 0x002f100401007387 */ /* 0x0001e40000100800 */
[----:B0-----:R-:W2:Y:S01]  /*72d60*/  LDL.LU R4, [R1+0x7b0] ;  /* 0x0007b00001047983 */ /* 0x001ea20000300800 */
[----:B------:R-:W2:Y:S02]  /*72d70*/  LDL.LU R5, [R1+0x7b4] ;  /* 0x0007b40001057983 */ /* 0x000ea40000300800 */
[----:B------:R-:W2:Y:S02]  /*72d80*/  LDL.LU R6, [R1+0x7b8] ;  /* 0x0007b80001067983 */ /* 0x000ea40000300800 */
[----:B------:R-:W2:Y:S01]  /*72d90*/  LDL.LU R7, [R1+0x7bc] ;  /* 0x0007bc0001077983 */ /* 0x000ea20000300800 */
[C---:B---3--:R-:W-:Y:S01]  /*72da0*/  HMMA.16816.F32 R8, R16.reuse, R10, R12 ;  /* 0x0000000a1008723c */ /* 0x048fe2000000180c */
[----:B------:R-:W3:Y:S01]  /*72db0*/  LDL.LU.64 R14, [R1+0x2f48] ;  /* 0x002f4800010e7983 */ /* 0x000ee20000300a00 */
[----:B------:R-:W3:Y:S11]  /*72dc0*/  LDL.LU.64 R12, [R1+0x2f40] ;  /* 0x002f4000010c7983 */ /* 0x000ef60000300a00 */
[----:B------:R-:W-:Y:S10]  /*72dd0*/  @!UPT UIADD3 URZ, URZ, URZ, URZ ;  /* 0x0000003f3f3ff290 */ /* 0x000ff4000fffe03f */
[----:B------:R-:W-:Y:S01]  /*72de0*/  STL.64 [R1+0x6a0], R8 ;  /* 0x0006a00801007387 */ /* 0x000fe20000100a00 */
[----:B------:R0:W-:Y:S03]  /*72df0*/  STL.64 [R1+0x6a8], R10 ;  /* 0x0006a80a01007387 */ /* 0x0001e60000100a00 */
[----:B0-----:R-:W3:Y:S02]  /*72e00*/  LDL.LU.64 R10, [R1+0x2f38] ;  /* 0x002f3800010a7983 */ /* 0x001ee40000300a00 */
[C---:B---3--:R-:W-:Y:S01]  /*72e10*/  HMMA.16816.F32 R12, R16.reuse, R10, R12 ;  /* 0x0000000a100c723c */ /* 0x048fe2000000180c */
[----:B------:R-:W-:Y:S01]  /*72e20*/  MOV R2, R10 ;  /* 0x0000000a00027202 */ /* 0x000fe20000000f00 */
[----:B------:R-:W-:Y:S11]  /*72e30*/  IMAD.MOV.U32 R0, RZ, RZ, R11 ;  /* 0x000000ffff007224 */ /* 0x000ff600078e000b */
[----:B------:R-:W-:Y:S10]  /*72e40*/  @!UPT UIADD3 URZ, URZ, URZ, URZ ;  /* 0x0000003f3f3ff290 */ /* 0x000ff4000fffe03f */
[----:B------:R-:W-:Y:S01]  /*72e50*/  STL.64 [R1+0x730], R12 ;  /* 0x0007300c01007387 */ /* 0x000fe20000100a00 */
[----:B------:R0:W-:Y:S03]  /*72e60*/  STL.64 [R1+0x738], R14 ;  /* 0x0007380e01007387 */ /* 0x0001e60000100a00 */
[----:B0-----:R-:W4:Y:S01]  /*72e70*/  LDL.LU.64 R14, [R1+0x2f30] ;  /* 0x002f3000010e7983 */ /* 0x001f220000300a00 */
[----:B------:R-:W2:Y:S02]  /*72e80*/  LDL.LU.64 R10, [R1+0x2f28] ;  /* 0x002f2800010a7983 */ /* 0x000ea40000300a00 */
[C---:B--2---:R-:W-:Y:S08]  /*72e90*/  HMMA.16816.F32 R4, R16.reuse, R10, R4 ;  /* 0x0000000a1004723c */ /* 0x044ff00000001804 */
[----:B----4-:R-:W-:Y:S11]  /*72ea0*/  HMMA.16816.F32 R20, R16, R14, R20 ;  /* 0x0000000e1014723c */ /* 0x010ff60000001814 */
[----:B------:R-:W-:Y:S04]  /*72eb0*/  @!UPT UIADD3 URZ, URZ, URZ, URZ ;  /* 0x0000003f3f3ff290 */ /* 0x000fe8000fffe03f */
[----:B------:R-:W-:Y:S01]  /*72ec0*/  STL.64 [R1+0x7c0], R4 ;  /* 0x0007c00401007387 */ /* 0x000fe20000100a00 */
[----:B------:R-:W-:Y:S07]  /*72ed0*/  STL.64 [R1+0x7c8], R6 ;  /* 0x0007c80601007387 */ /* 0x000fee0000100a00 */
[----:B------:R-:W-:Y:S02]  /*72ee0*/  STL.64 [R1+0x810], R20 ;  /* 0x0008101401007387 */ /* 0x000fe40000100a00 */
[----:B------:R0:W-:Y:S02]  /*72ef0*/  STL.64 [R1+0x818], R22 ;  /* 0x0008181601007387 */ /* 0x0001e40000100a00 */
[----:B0-----:R-:W2:Y:S01]  /*72f00*/  LDL.LU.64 R22, [R1+0x2f20] ;  /* 0x002f200001167983 */ /* 0x001ea20000300a00 */
[----:B------:R-:W-:Y:S01]  /*72f10*/  IMAD.MOV.U32 R29, RZ, RZ, R14 ;  /* 0x000000ffff1d7224 */ /* 0x000fe200078e000e */
[----:B------:R-:W-:-:S02]  /*72f20*/  MOV R5, R15 ;  /* 0x0000000f00057202 */ /* 0x000fc40000000f00 */
[----:B------:R-:W0:Y:S04]  /*72f30*/  LDSM.16.M88.4 R12, [R28+0x54800] ;  /* 0x054800001c0c783b */ /* 0x000e280000000200 */
[----:B0-----:R-:W-:Y:S01]  /*72f40*/  STL.64 [R1+0x2e80], R14 ;  /* 0x002e800e01007387 */ /* 0x001fe20000100a00 */
[----:B------:R0:W-:Y:S03]  /*72f50*/  STL.64 [R1+0x2e78], R12 ;  /* 0x002e780c01007387 */ /* 0x0001e60000100a00 */
[----:B0-----:R-:W3:Y:S01]  /*72f60*/  LDL.LU R12, [R1+0xa60] ;  /* 0x000a6000010c7983 */ /* 0x001ee20000300800 */
[----:B------:R-:W3:Y:S02]  /*72f70*/  LDL.LU R13, [R1+0xa64] ;  /* 0x000a6400010d7983 */ /* 0x000ee40000300800 */
[----:B------:R-:W3:Y:S02]  /*72f80*/  LDL.LU R14, [R1+0xa68] ;  /* 0x000a6800010e7983 */ /* 0x000ee40000300800 */
[----:B------:R-:W3:Y:S01]  /*72f90*/  LDL.LU R15, [R1+0xa6c] ;  /* 0x000a6c00010f7983 */ /* 0x000ee20000300800 */
[----:B--2---:R-:W-:Y:S11]  /*72fa0*/  HMMA.16816.F32 R24, R16, R22, R24 ;  /* 0x000000161018723c */ /* 0x004ff60000001818 */
[----:B------:R-:W-:Y:S11]  /*72fb0*/  @!UPT UIADD3 URZ, URZ, URZ, URZ ;  /* 0x0000003f3f3ff290 */ /* 0x000ff6000fffe03f */
[----:B------:R-:W-:Y:S01]  /*72fc0*/  @!UPT UIADD3 URZ, URZ, URZ, URZ ;  /* 0x0000003f3f3ff290 */ /* 0x000fe2000fffe03f */
[----:B------:R-:W-:Y:S01]  /*72fd0*/  STL.64 [R1+0x830], R24 ;  /* 0x0008301801007387 */ /* 0x000fe20000100a00 */
[----:B------:R0:W-:Y:S03]  /*72fe0*/  STL.64 [R1+0x838], R26 ;  /* 0x0008381a01007387 */ /* 0x0001e60000100a00 */
[----:B0-----:R-:W3:Y:S01]  /*72ff0*/  LDL.LU.64 R26, [R1+0x2f18] ;  /* 0x002f1800011a7983 */ /* 0x001ee20000300a00 */
[----:B------:R-:W-:Y:S01]  /*73000*/  MOV R6, R22 ;  /* 0x0000001600067202 */ /* 0x000fe20000000f00 */
[----:B------:R-:W-:Y:S02]  /*73010*/  IMAD.MOV.U32 R7, RZ, RZ, R23 ;  /* 0x000000ffff077224 */ /* 0x000fe400078e0017 */
[----:B------:R-:W0:Y:S01]  /*73020*/  LDSM.16.M88.4 R20, [R28+0x55000] ;  /* 0x055000001c14783b */ /* 0x000e220000000200 */
[----:B------:R-:W-:Y:S02]  /*73030*/  MOV R4, R10 ;  /* 0x0000000a00047202 */ /* 0x000fe40000000f00 */
[----:B------:R-:W-:-:S02]  /*73040*/  MOV R3, R11 ;  /* 0x0000000b00037202 */ /* 0x000fc40000000f00 */
[----:B------:R-:W-:Y:S04]  /*73050*/  LDSM.16.M88.4 R8, [R28+0x54000] ;  /* 0x054000001c08783b */ /* 0x000fe80000000200 */
[----:B0-----:R0:W-:Y:S02]  /*73060*/  STL.64 [R1+0x2e20], R22 ;  /* 0x002e201601007387 */ /* 0x0011e40000100a00 */
[----:B0-----:R-:W-:Y:S02]  /*73070*/  MOV R22, R4 ;  /* 0x0000000400167202 */ /* 0x001fe40000000f00 */
[----:B------:R-:W-:Y:S01]  /*73080*/  MOV R23, R3 ;  /* 0x0000000300177202 */ /* 0x000fe20000000f00 */
[----:B------:R0:W-:Y:S04]  /*73090*/  STL.64 [R1+0x2e18], R20 ;  /* 0x002e181401007387 */ /* 0x0001e80000100a00 */
[----:B------:R1:W-:Y:S01]  /*730a0*/  STL.64 [R1+0x2ed8], R22 ;  /* 0x002ed81601007387 */ /* 0x0003e20000100a00 */
[----:B---3--:R-:W-:Y:S01]  /*730b0*/  HMMA.16816.F32 R12, R16, R26, R12 ;  /* 0x0000001a100c723c */ /* 0x008fe2000000180c */
[----:B------:R-:W-:Y:S01]  /*730c0*/  IMAD.MOV.U32 R3, RZ, RZ, R26 ;  /* 0x000000ffff037224 */ /* 0x000fe200078e001a */
[----:B------:R-:W-:-:S02]  /*730d0*/  MOV R4, R27 ;  /* 0x0000001b00047202 */ /* 0x000fc40000000f00 */
[----:B------:R-:W2:Y:S11]  /*730e0*/  LDSM.16.M88.4 R24, [R28+0x55800] ;  /* 0x055800001c18783b */ /* 0x000eb60000000200 */
[----:B------:R-:W-:Y:S08]  /*730f0*/  @!UPT UIADD3 URZ, URZ, URZ, URZ ;  /* 0x0000003f3f3ff290 */ /* 0x000ff0000fffe03f */
[----:B------:R-:W-:Y:S01]  /*73100*/  STL.64 [R1+0x860], R12 ;  /* 0x0008600c01007387 */ /* 0x000fe20000100a00 */
[----:B------:R-:W-:Y:S02]  /*73110*/  STL.64 [R1+0x868], R14 ;  /* 0x0008680e01007387 */ /* 0x000fe40000100a00 */
[----:B0-----:R-:W3:Y:S02]  /*73120*/  LDL.LU R20, [R1+0xa50] ;  /* 0x000a500001147983 */ /* 0x001ee40000300800 */
[----:B------:R-:W3:Y:S01]  /*73130*/  LDL.LU R21, [R1+0xa54] ;  /* 0x000a540001157983 */ /* 0x000ee20000300800 */
[----:B-1----:R-:W3:Y:S01]  /*73140*/  LDL.LU R22, [R1+0xa58] ;  /* 0x000a580001167983 */ /* 0x002ee20000300800 */
[----:B------:R-:W3:Y:S03]  /*73150*/  LDL.LU R23, [R1+0xa5c] ;  /* 0x000a5c0001177983 */ /* 0x000ee60000300800 */
[----:B--2---:R-:W-:Y:S01]  /*73160*/  STL.64 [R1+0x2da8], R26 ;  /* 0x002da81a01007387 */ /* 0x004fe20000100a00 */
[----:B------:R0:W-:Y:S03]  /*73170*/  STL.64 [R1+0x2da0], R24 ;  /* 0x002da01801007387 */ /* 0x0001e60000100a00 */
[----:B0-----:R-:W2:Y:S01]  /*73180*/  LDL.LU R24, [R1+0x760] ;  /* 0x0007600001187983 */ /* 0x001ea20000300800 */
[----:B------:R-:W2:Y:S02]  /*73190*/  LDL.LU R25, [R1+0x764] ;  /* 0x0007640001197983 */ /* 0x000ea40000300800 */
[----:B------:R-:W4:Y:S02]  /*731a0*/  LDL.LU R26, [R1+0x768] ;  /* 0x00076800011a7983 */ /* 0x000f240000300800 */
[----:B------:R-:W4:Y:S01]  /*731b0*/  LDL.LU R27, [R1+0x76c] ;  /* 0x00076c00011b7983 */ /* 0x000f220000300800 */
[----:B------:R-:W2:Y:S01]  /*731c0*/  LDL.LU R12, [R1+0x7a0] ;  /* 0x0007a000010c7983 */ /* 0x000ea20000300800 */
[----:B------:R-:W2:Y:S02]  /*731d0*/  LDL.LU R13, [R1+0x7a4] ;  /* 0x0007a400010d7983 */ /* 0x000ea40000300800 */
[----:B------:R-:W2:Y:S02]  /*731e0*/  LDL.LU R14, [R1+0x7a8] ;  /* 0x0007a800010e7983 */ /* 0x000ea40000300800 */
[----:B------:R-:W2:Y:S02]  /*731f0*/  LDL.LU R15, [R1+0x7ac] ;  /* 0x0007ac00010f7983 */ /* 0x000ea40000300800 */
[----:B--2---:R0:W-:Y:S01]  /*73200*/  STL.64 [R1+0x2e90], R14 ;  /* 0x002e900e01007387 */ /* 0x0041e20000100a00 */
[----:B------:R-:W-:Y:S01]  /*73210*/  STL.64 [R1+0x2e88], R12 ;  /* 0x002e880c01007387 */ /* 0x000fe20000100a00 */
[----:B0-----:R-:W-:Y:S01]  /*73220*/  MOV R14, R3 ;  /* 0x00000003000e7202 */ /* 0x001fe20000000f00 */
[----:B------:R-:W-:Y:S01]  /*73230*/  IMAD.MOV.U32 R15, RZ, RZ, R4 ;  /* 0x000000ffff0f7224 */ /* 0x000fe200078e0004 */
[----:B------:R-:W2:Y:S01]  /*73240*/  LDL.LU R3, [R1+0x2f14] ;  /* 0x002f140001037983 */ /* 0x000ea20000300800 */
[----:B------:R-:W2:Y:S03]  /*73250*/  LDL.LU R4, [R1+0x2f10] ;  /* 0x002f100001047983 */ /* 0x000ea60000300800 */
[----:B------:R0:W-:Y:S02]  /*73260*/  STL.64 [R1+0x2ea0], R14 ;  /* 0x002ea00e01007387 */ /* 0x0001e40000100a00 */
[----:B0-----:R-:W-:-:S02]  /*73270*/  MOV R14, R6 ;  /* 0x00000006000e7202 */ /* 0x001fc40000000f00 */
[----:B------:R-:W-:Y:S01]  /*73280*/  MOV R15, R7 ;  /* 0x00000007000f7202 */ /* 0x000fe20000000f00 */
[----:B------:R-:W3:Y:S01]  /*73290*/  LDL.LU R6, [R1+0x2f0c] ;  /* 0x002f0c0001067983 */ /* 0x000ee20000300800 */
[----:B------:R-:W3:Y:S03]  /*732a0*/  LDL.LU R7, [R1+0x2f08] ;  /* 0x002f080001077983 */ /* 0x000ee60000300800 */
[----:B------:R-:W-:Y:S01]  /*732b0*/  STL.64 [R1+0x2eb8], R14 ;  /* 0x002eb80e01007387 */ /* 0x000fe20000100a00 */
[----:B----4-:R-:W-:Y:S02]  /*732c0*/  STL.64 [R1+0x2e58], R26 ;  /* 0x002e581a01007387 */ /* 0x010fe40000100a00 */
[----:B------:R0:W-:Y:S02]  /*732d0*/  STL.64 [R1+0x2e50], R24 ;  /* 0x002e501801007387 */ /* 0x0001e40000100a00 */
[----:B0-----:R-:W4:Y:S01]  /*732e0*/  LDL.LU R24, [R1+0x780] ;  /* 0x0007800001187983 */ /* 0x001f220000300800 */
[----:B------:R-:W4:Y:S02]  /*732f0*/  LDL.LU R25, [R1+0x784] ;  /* 0x0007840001197983 */ /* 0x000f240000300800 */
[----:B------:R-:W2:Y:S02]  /*73300*/  LDL.LU R26, [R1+0x788] ;  /* 0x00078800011a7983 */ /* 0x000ea40000300800 */
[----:B------:R-:W2:Y:S02]  /*73310*/  LDL.LU R27, [R1+0x78c] ;  /* 0x00078c00011b7983 */ /* 0x000ea40000300800 */
[----:B------:R-:W-:Y:S01]  /*73320*/  IMAD.MOV.U32 R14, RZ, RZ, R29 ;  /* 0x000000ffff0e7224 */ /* 0x000fe200078e001d */
[----:B------:R-:W-:-:S05]  /*73330*/  MOV R15, R5 ;  /* 0x00000005000f7202 */ /* 0x000fca0000000f00 */
[----:B------:R3:W-:Y:S02]  /*73340*/  STL.64 [R1+0x2ed0], R14 ;  /* 0x002ed00e01007387 */ /* 0x0007e40000100a00 */
[----:B---3--:R-:W-:Y:S02]  /*73350*/  HMMA.16816.F32 R12, R16, R6, R20 ;  /* 0x00000006100c723c */ /* 0x008fe40000001814 */
[----:B------:R-:W0:Y:S04]  /*73360*/  LDSM.16.M88.4 R16, [R28+0x56000] ;  /* 0x056000001c10783b */ /* 0x000e280000000200 */
[----:B--2---:R-:W-:Y:S01]  /*73370*/  STL.64 [R1+0x2e68], R26 ;  /* 0x002e681a01007387 */ /* 0x004fe20000100a00 */
[----:B----4-:R-:W-:Y:S02]  /*73380*/  STL.64 [R1+0x2e60], R24 ;  /* 0x002e601801007387 */ /* 0x010fe40000100a00 */
[----:B------:R-:W2:Y:S11]  /*73390*/  LDL.LU R20, [R1+0xb50] ;  /* 0x000b500001147983 */ /* 0x000eb60000300800 */
[----:B------:R-:W-:Y:S03]  /*733a0*/  @!UPT UIADD3 URZ, URZ, URZ, URZ ;  /* 0x0000003f3f3ff290 */ /* 0x000fe6000fffe03f */
[----:B------:R-:W-:Y:S01]  /*733b0*/  STL.64 [R1+0x850], R12 ;  /* 0x0008500c01007387 */ /* 0x000fe20000100a00 */
[----:B------:R-:W-:Y:S01]  /*733c0*/  STL.64 [R1+0x858], R14 ;  /* 0x0008580e01007387 */ /* 0x000fe20000100a00 */
[----:B------:R-:W2:Y:S02]  /*733d0*/  LDL.LU R21, [R1+0xb54] ;  /* 0x000b540001157983 */ /* 0x000ea40000300800 */
[----:B------:R-:W3:Y:S02]  /*733e0*/  LDL.LU R22, [R1+0xb58] ;  /* 0x000b580001167983 */ /* 0x000ee40000300800 */
[----:B------:R-:W3:Y:S02]  /*733f0*/  LDL.LU R23, [R1+0xb5c] ;  /* 0x000b5c0001177983 */ /* 0x000ee40000300800 */
[----:B---3--:R1:W-:Y:S01]  /*73400*/  STL.64 [R1+0x2ee8], R22 ;  /* 0x002ee81601007387 */ /* 0x0083e20000100a00 */
[----:B--2---:R2:W-:Y:S03]  /*73410*/  STL.64 [R1+0x2ee0], R20 ;  /* 0x002ee01401007387 */ /* 0x0045e60000100a00 */
[----:B-1----:R-:W3:Y:S04]  /*73420*/  LDL.64 R22, [R1+0x68] ;  /* 0x0000680001167983 */ /* 0x002ee80000100a00 */
[----:B---3--:R1:W-:Y:S01]  /*73430*/  STL.64 [R1+0x2f00], R22 ;  /* 0x002f001601007387 */ /* 0x0083e20000100a00 */
[----:B--2---:R-:W2:Y:S02]  /*73440*/  LDL.LU R20, [R1+0xb70] ;  /* 0x000b700001147983 */ /* 0x004ea40000300800 */
[----:B------:R-:W2:Y:S01]  /*73450*/  LDL.LU R21, [R1+0xb74] ;  /* 0x000b740001157983 */ /* 0x000ea20000300800 */
[----:B-1----:R-:W2:Y:S01]  /*73460*/  LDL.LU R22, [R1+0xb78] ;  /* 0x000b780001167983 */ /* 0x002ea20000300800 */
[----:B------:R-:W2:Y:S02]  /*73470*/  LDL.LU R23, [R1+0xb7c] ;  /* 0x000b7c0001177983 */ /* 0x000ea40000300800 */
[----:B------:R-:W3:Y:S02]  /*73480*/  LDL.LU R12, [R1+0xb40] ;  /* 0x000b4000010c7983 */ /* 0x000ee40000300800 */
[----:B------:R-:W3:Y:S01]  /*73490*/  LDL.LU R13, [R1+0xb44] ;  /* 0x000b4400010d7983 */ /* 0x000ee20000300800 */
[----:B------:R-:W4:Y:S01]  /*734a0*/  LDL.LU R14, [R1+0xb48] ;  /* 0x000b4800010e7983 */ /* 0x000f220000300800 */
[----:B------:R-:W4:Y:S01]  /*734b0*/  LDL.LU R15, [R1+0xb4c] ;  /* 0x000b4c00010f7983 */ /* 0x000f220000300800 */
[----:B------:R-:W-:-:S02]  /*734c0*/  MOV R26, R4 ;  /* 0x00000004001a7202 */ /* 0x000fc40000000f00 */
[----:B----4-:R-:W-:Y:S01]  /*734d0*/  STL.64 [R1+0x2ef8], R14 ;  /* 0x002ef80e01007387 */ /* 0x010fe20000100a00 */
[----:B---3--:R1:W-:Y:S03]  /*734e0*/  STL.64 [R1+0x2ef0], R12 ;  /* 0x002ef00c01007387 */ /* 0x0083e60000100a00 */
[----:B-1----:R-:W3:Y:S01]  /*734f0*/  LDL.LU R12, [R1+0xb60] ;  /* 0x000b6000010c7983 */ /* 0x002ee20000300800 */
[----:B------:R-:W3:Y:S02]  /*73500*/  LDL.LU R13, [R1+0xb64] ;  /* 0x000b6400010d7983 */ /* 0x000ee40000300800 */
[----:B------:R-:W3:Y:S02]  /*73510*/  LDL.LU R14, [R1+0xb68] ;  /* 0x000b6800010e7983 */ /* 0x000ee40000300800 */
[----:B------:R-:W3:Y:S01]  /*73520*/  LDL.LU R15, [R1+0xb6c] ;  /* 0x000b6c00010f7983 */ /* 0x000ee20000300800 */
[----:B------:R1:W-:Y:S01]  /*73530*/  STL.64 [R1+0x2e98], R6 ;  /* 0x002e980601007387 */ /* 0x0003e20000100a00 */
[----:B------:R-:W4:Y:S02]  /*73540*/  LDL.LU R4, [R1+0xb10] ;  /* 0x000b100001047983 */ /* 0x000f240000300800 */
[----:B------:R-:W4:Y:S01]  /*73550*/  LDL.LU R5, [R1+0xb14] ;  /* 0x000b140001057983 */ /* 0x000f220000300800 */
[----:B-1----:R-:W3:Y:S01]  /*73560*/  LDL.LU R6, [R1+0xb18] ;  /* 0x000b180001067983 */ /* 0x002ee20000300800 */
[----:B------:R-:W3:Y:S02]  /*73570*/  LDL.LU R7, [R1+0xb1c] ;  /* 0x000b1c0001077983 */ /* 0x000ee40000300800 */
[----:B------:R-:W-:-:S07]  /*73580*/  IMAD.MOV.U32 R27, RZ, RZ, R3 ;  /* 0x000000ffff1b7224 */ /* 0x000fce00078e0003 */
[----:B--2---:R-:W-:Y:S01]  /*73590*/  HMMA.16816.F32 R20, R8, R26, R20 ;  /* 0x0000001a0814723c */ /* 0x004fe20000001814 */
[----:B---3--:R-:W-:Y:S01]  /*735a0*/  STL.64 [R1+0x2eb0], R6 ;  /* 0x002eb00601007387 */ /* 0x008fe20000100a00 */
[----:B----4-:R1:W-:Y:S03]  /*735b0*/  STL.64 [R1+0x2ea8], R4 ;  /* 0x002ea80401007387 */ /* 0x0103e60000100a00 */
        /* <DEDUP_REMOVED lines=11> */
[----:B------:R-:W-:Y:S02]  /*73670*/  STL.64 [R1+0x2d10], R16 ;  /* 0x002d101001007387 */ /* 0x000fe40000100a00 */
[----:B------:R-:W-:Y:S02]  /*73680*/  STL.64 [R1+0x890], R20 ;  /* 0x0008901401007387 */ /* 0x000fe40000100a00 */
[----:B------:R0:W-:Y:S02]  /*73690*/  STL.64 [R1+0x898], R22 ;  /* 0x0008981601007387 */ /* 0x0001e40000100a00 */
[----:B0-----:R-:W3:Y:S01]  /*736a0*/  LDL.LU.64 R22, [R1+0x2f00] ;  /* 0x002f000001167983 */ /* 0x001ee20000300a00 */
[----:B------:R-:W-:-:S02]  /*736b0*/  MOV R18, R2 ;  /* 0x0000000200127202 */ /* 0x000fc40000000f00 */
[----:B------:R-:W-:Y:S01]  /*736c0*/  MOV R19, R0 ;  /* 0x0000000000137202 */ /* 0x000fe20000000f00 */
[C---:B---3--:R-:W-:Y:S01]  /*736d0*/  HMMA.16816.F32 R12, R8.reuse, R22, R12 ;  /* 0x00000016080c723c */ /* 0x048fe2000000180c */
[----:B------:R-:W-:Y:S01]  /*736e0*/  IMAD.MOV.U32 R2, RZ, RZ, R22 ;  /* 0x000000ffff027224 */ /* 0x000fe200078e0016 */
[----:B------:R-:W-:Y:S11]  /*736f0*/  MOV R0, R23 ;  /* 0x0000001700007202 */ /* 0x000ff60000000f00 */
[----:B------:R-:W-:Y:S10]  /*73700*/  @!UPT UIADD3 URZ, URZ, URZ, URZ ;  /* 0x0000003f3f3ff290 */ /* 0x000ff4000fffe03f */
[----:B------:R-:W-:Y:S01]  /*73710*/  STL.64 [R1+0x8e0], R12 ;  /* 0x0008e00c01007387 */ /* 0x000fe20000100a00 */
[----:B------:R0:W-:Y:S03]  /*73720*/  STL.64 [R1+0x8e8], R14 ;  /* 0x0008e80e01007387 */ /* 0x0001e60000100a00 */
[----:B0-----:R-:W3:Y:S01]  /*73730*/  LDL.LU.64 R14, [R1+0x2ef8] ;  /* 0x002ef800010e7983 */ /* 0x001ee20000300a00 */
[----:B------:R-:W3:Y:S02]  /*73740*/  LDL.LU.64 R12, [R1+0x2ef0] ;  /* 0x002ef000010c7983 */ /* 0x000ee40000300a00 */
[----:B------:R-:W4:Y:S02]  /*73750*/  LDL.LU.64 R22, [R1+0x2ee8] ;  /* 0x002ee80001167983 */ /* 0x000f240000300a00 */
[----:B------:R-:W4:Y:S02]  /*73760*/  LDL.LU.64 R20, [R1+0x2ee0] ;  /* 0x002ee00001147983 */ /* 0x000f240000300a00 */
[C---:B----4-:R-:W-:Y:S11]  /*73770*/  HMMA.16816.F32 R20, R8.reuse, R18, R20 ;  /* 0x000000120814723c */ /* 0x050ff60000001814 */
[----:B------:R-:W-:Y:S11]  /*73780*/  @!UPT UIADD3 URZ, URZ, URZ, URZ ;  /* 0x0000003f3f3ff290 */ /* 0x000ff6000fffe03f */
        /* <DEDUP_REMOVED lines=30> */
[----:B------:R-:W2:Y:S11]  /*73970*/  LDL.LU.64 R6, [R1+0x2e98] ;  /* 0x002e980001067983 */ /* 0x000eb60000300a00 */
[----:B------:R-:W-:Y:S10]  /*73980*/  @!UPT UIADD3 URZ, URZ, URZ, URZ ;  /* 0x0000003f3f3ff290 */ /* 0x000ff4000fffe03f */
[----:B------:R-:W-:Y:S01]  /*73990*/  STL.64 [R1+0xb00], R12 ;  /* 0x000b000c01007387 */ /* 0x000fe20000100a00 */
[----:B------:R0:W-:Y:S03]  /*739a0*/  STL.64 [R1+0xb08], R14 ;  /* 0x000b080e01007387 */ /* 0x0001e60000100a00 */
[----:B0-----:R-:W2:Y:S01]  /*739b0*/  LDL.LU.64 R14, [R1+0x2e90] ;  /* 0x002e9000010e7983 */ /* 0x001ea20000300a00 */
[----:B------:R-:W2:Y:S02]  /*739c0*/  LDL.LU.64 R12, [R1+0x2e88] ;  /* 0x002e8800010c7983 */ /* 0x000ea40000300a00 */
[----:B--2---:R-:W-:Y:S01]  /*739d0*/  HMMA.16816.F32 R8, R8, R6, R12 ;  /* 0x000000060808723c */ /* 0x004fe2000000180c */
[----:B------:R-:W4:Y:S01]  /*739e0*/  LDL.LU.64 R14, [R1+0x2e80] ;  /* 0x002e8000010e7983 */ /* 0x000f220000300a00 */
[----:B------:R-:W4:Y:S02]  /*739f0*/  LDL.LU.64 R12, [R1+0x2e78] ;  /* 0x002e7800010c7983 */ /* 0x000f240000300a00 */
[----:B------:R0:W-:Y:S02]  /*73a00*/  STL.64 [R1+0x2e28], R6 ;  /* 0x002e280601007387 */ /* 0x0001e40000100a00 */
[----:B------:R-:W2:Y:S11]  /*73a10*/  LDL.LU R4, [R1+0x770] ;  /* 0x0007700001047983 */ /* 0x000eb60000300800 */
[----:B------:R-:W-:Y:S06]  /*73a20*/  @!UPT UIADD3 URZ, URZ, URZ, URZ ;  /* 0x0000003f3f3ff290 */ /* 0x000fec000fffe03f */
[----:B------:R-:W-:Y:S01]  /*73a30*/  STL.64 [R1+0xab0], R8 ;  /* 0x000ab00801007387 */ /* 0x000fe20000100a00 */
[----:B------:R1:W-:Y:S02]  /*73a40*/  STL.64 [R1+0xab8], R10 ;  /* 0x000ab80a01007387 */ /* 0x0003e40000100a00 */
[----:B------:R-:W2:Y:S02]  /*73a50*/  LDL.LU R5, [R1+0x774] ;  /* 0x0007740001057983 */ /* 0x000ea40000300800 */
[----:B0-----:R-:W2:Y:S01]  /*73a60*/  LDL.LU R6, [R1+0x778] ;  /* 0x0007780001067983 */ /* 0x001ea20000300800 */
[----:B------:R-:W2:Y:S04]  /*73a70*/  LDL.LU R7, [R1+0x77c] ;  /* 0x00077c0001077983 */ /* 0x000ea80000300800 */
[----:B-1----:R-:W3:Y:S01]  /*73a80*/  LDL.64 R10, [R1+0x28] ;  /* 0x00002800010a7983 */ /* 0x002ee20000100a00 */
[----:B----4-:R-:W-:Y:S03]  /*73a90*/  HMMA.16816.F32 R24, R12, R26, R16 ;  /* 0x0000001a0c18723c */ /* 0x010fe60000001810 */
[----:B---3--:R-:W-:Y:S01]  /*73aa0*/  STL.64 [R1+0x2e48], R10 ;  /* 0x002e480a01007387 */ /* 0x008fe20000100a00 */
[----:B------:R-:W2:Y:S11]  /*73ab0*/  LDL.LU.64 R18, [R1+0x2e70] ;  /* 0x002e700001127983 */ /* 0x000eb60000300a00 */
[----:B------:R-:W-:Y:S08]  /*73ac0*/  @!UPT UIADD3 URZ, URZ, URZ, URZ ;  /* 0x0000003f3f3ff290 */ /* 0x000ff0000fffe03f */
[----:B------:R-:W-:Y:S02]  /*73ad0*/  STL.64 [R1+0xaa0], R24 ;  /* 0x000aa01801007387 */ /* 0x000fe40000100a00 */
[----:B------:R0:W-:Y:S02]  /*73ae0*/  STL.64 [R1+0xaa8], R26 ;  /* 0x000aa81a01007387 */ /* 0x0001e40000100a00 */
[----:B0-----:R-:W3:Y:S01]  /*73af0*/  LDL.LU.64 R26, [R1+0x2e68] ;  /* 0x002e6800011a7983 */ /* 0x001ee20000300a00 */
[----:B------:R-:W3:Y:S01]  /*73b00*/  LDL.LU.64 R24, [R1+0x2e60] ;  /* 0x002e600001187983 */ /* 0x000ee20000300a00 */
[----:B------:R-:W-:Y:S01]  /*73b10*/  MOV R10, R2 ;  /* 0x00000002000a7202 */ /* 0x000fe20000000f00 */
[----:B------:R-:W-:-:S07]  /*73b20*/  IMAD.MOV.U32 R11, RZ, RZ, R0 ;  /* 0x000000ffff0b7224 */ /* 0x000fce00078e0000 */
[C---:B---3--:R-:W-:Y:S01]  /*73b30*/  HMMA.16816.F32 R8, R12.reuse, R10, R24 ;  /* 0x0000000a0c08723c */ /* 0x048fe20000001818 */
[----:B------:R-:W3:Y:S01]  /*73b40*/  LDL.LU.64 R26, [R1+0x2e58] ;  /* 0x002e5800011a7983 */ /* 0x000ee20000300a00 */
[----:B------:R-:W3:Y:S11]  /*73b50*/  LDL.LU.64 R24, [R1+0x2e50] ;  /* 0x002e500001187983 */ /* 0x000ef60000300a00 */
[----:B------:R-:W-:Y:S10]  /*73b60*/  @!UPT UIADD3 URZ, URZ, URZ, URZ ;  /* 0x0000003f3f3ff290 */ /* 0x000ff4000fffe03f */
[----:B------:R-:W-:Y:S01]  /*73b70*/  STL.64 [R1+0xa90], R8 ;  /* 0x000a900801007387 */ /* 0x000fe20000100a00 */
[----:B------:R2:W-:Y:S02]  /*73b80*/  STL.64 [R1+0xa98], R10 ;  /* 0x000a980a01007387 */ /* 0x0005e40000100a00 */
[----:B------:R-:W4:Y:S01]  /*73b90*/  LDL.LU R16, [R1+0x6e0] ;  /* 0x0006e00001107983 */ /* 0x000f220000300800 */
[C---:B--2---:R-:W-:Y:S11]  /*73ba0*/  HMMA.16816.F32 R8, R12.reuse, R18, R4 ;  /* 0x000000120c08723c */ /* 0x044ff60000001804 */
[----:B------:R-:W-:Y:S11]  /*73bb0*/  @!UPT UIADD3 URZ, URZ, URZ, URZ ;  /* 0x0000003f3f3ff290 */ /* 0x000ff6000fffe03f */
[----:B------:R-:W-:Y:S01]  /*73bc0*/  @!UPT UIADD3 URZ, URZ, URZ, URZ ;  /* 0x0000003f3f3ff290 */ /* 0x000fe2000fffe03f */
[----:B------:R0:W-:Y:S01]  /*73bd0*/  STL.64 [R1+0xa80], R8 ;  /* 0x000a800801007387 */ /* 0x0001e20000100a00 */
[----:B------:R1:W-:Y:S01]  /*73be0*/  STL.64 [R1+0xa88], R10 ;  /* 0x000a880a01007387 */ /* 0x0003e20000100a00 */
[C---:B---3--:R-:W-:Y:S11]  /*73bf0*/  HMMA.16816.F32 R4, R12.reuse, R22, R24 ;  /* 0x000000160c04723c */ /* 0x048ff60000001818 */
[----:B------:R-:W-:Y:S11]  /*73c00*/  @!UPT UIADD3 URZ, URZ, URZ, URZ ;  /* 0x0000003f3f3ff290 */ /* 0x000ff6000fffe03f */
[----:B------:R-:W-:Y:S01]  /*73c10*/  @!UPT UIADD3 URZ, URZ, URZ, URZ ;  /* 0x0000003f3f3ff290 */ /* 0x000fe2000fffe03f */
[----:B------:R-:W-:Y:S01]  /*73c20*/  STL.64 [R1+0xa70], R4 ;  /* 0x000a700401007387 */ /* 0x000fe20000100a00 */
[----:B------:R-:W-:Y:S02]  /*73c30*/  STL.64 [R1+0xa78], R6 ;  /* 0x000a780601007387 */ /* 0x000fe40000100a00 */
[----:B------:R-:W4:Y:S02]  /*73c40*/  LDL.LU R17, [R1+0x6e4] ;  /* 0x0006e40001117983 */ /* 0x000f240000300800 */
[----:B------:R-:W2:Y:S01]  /*73c50*/  LDL.LU R18, [R1+0x6e8] ;  /* 0x0006e80001127983 */ /* 0x000ea20000300800 */
[----:B------:R-:W2:Y:S01]  /*73c60*/  LDL.LU R19, [R1+0x6ec] ;  /* 0x0006ec0001137983 */ /* 0x000ea20000300800 */
[----:B0-----:R-:W3:Y:S02]  /*73c70*/  LDL.LU R8, [R1+0x750] ;  /* 0x0007500001087983 */ /* 0x001ee40000300800 */
[----:B------:R-:W3:Y:S02]  /*73c80*/  LDL.LU R9, [R1+0x754] ;  /* 0x0007540001097983 */ /* 0x000ee40000300800 */
[----:B-1----:R-:W3:Y:S01]  /*73c90*/  LDL.LU R10, [R1+0x758] ;  /* 0x00075800010a7983 */ /* 0x002ee20000300800 */
[----:B------:R-:W3:Y:S04]  /*73ca0*/  LDL.LU R11, [R1+0x75c] ;  /* 0x00075c00010b7983 */ /* 0x000ee80000300800 */
[----:B--2---:R0:W-:Y:S01]  /*73cb0*/  STL.64 [R1+0x2de8], R18 ;  /* 0x002de81201007387 */ /* 0x0041e20000100a00 */
[----:B----4-:R-:W-:Y:S03]  /*73cc0*/  STL.64 [R1+0x2de0], R16 ;  /* 0x002de01001007387 */ /* 0x010fe60000100a00 */
[----:B0-----:R-:W2:Y:S04]  /*73cd0*/  LDL.64 R18, [R1+0x68] ;  /* 0x0000680001127983 */ /* 0x001ea80000100a00 */
[----:B--2---:R0:W-:Y:S04]  /*73ce0*/  STL.64 [R1+0x2e00], R18 ;  /* 0x002e001201007387 */ /* 0x0041e80000100a00 */
[----:B0-----:R-:W2:Y:S04]  /*73cf0*/  LDL.64 R18, [R1+0x78] ;  /* 0x0000780001127983 */ /* 0x001ea80000100a00 */
[----:B--2---:R-:W-:Y:S01]  /*73d00*/  STL.64 [R1+0x2e30], R18 ;  /* 0x002e301201007387 */ /* 0x004fe20000100a00 */
[----:B------:R-:W2:Y:S02]  /*73d10*/  LDL.LU R24, [R1+0x690] ;  /* 0x0006900001187983 */ /* 0x000ea40000300800 */
[----:B------:R-:W2:Y:S02]  /*73d20*/  LDL.LU R25, [R1+0x694] ;  /* 0x0006940001197983 */ /* 0x000ea40000300800 */
[----:B------:R-:W4:Y:S01]  /*73d30*/  LDL.LU R26, [R1+0x698] ;  /* 0x00069800011a7983 */ /* 0x000f220000300800 */
[----:B------:R-:W4:Y:S01]  /*73d40*/  LDL.LU R27, [R1+0x69c] ;  /* 0x00069c00011b7983 */ /* 0x000f220000300800 */
        /* <DEDUP_REMOVED lines=14> */
[----:B------:R-:W2:Y:S01]  /*73e30*/  LDL.64 R6, [R1+0x18] ;  /* 0x0000180001067983 */ /* 0x000ea20000100a00 */
[----:B----4-:R-:W-:Y:S02]  /*73e40*/  STL.64 [R1+0x2db8], R26 ;  /* 0x002db81a01007387 */ /* 0x010fe40000100a00 */
[----:B------:R0:W-:Y:S02]  /*73e50*/  STL.64 [R1+0x2db0], R24 ;  /* 0x002db01801007387 */ /* 0x0001e40000100a00 */
[----:B0-----:R-:W4:Y:S01]  /*73e60*/  LDL.LU R24, [R1+0x6b0] ;  /* 0x0006b00001187983 */ /* 0x001f220000300800 */
[----:B------:R-:W4:Y:S02]  /*73e70*/  LDL.LU R25, [R1+0x6b4] ;  /* 0x0006b40001197983 */ /* 0x000f240000300800 */
[----:B------:R-:W2:Y:S02]  /*73e80*/  LDL.LU R26, [R1+0x6b8] ;  /* 0x0006b800011a7983 */ /* 0x000ea40000300800 */
[----:B------:R-:W2:Y:S02]  /*73e90*/  LDL.LU R27, [R1+0x6bc] ;  /* 0x0006bc00011b7983 */ /* 0x000ea40000300800 */
[----:B--2---:R0:W-:Y:S01]  /*73ea0*/  STL.64 [R1+0x2dc8], R26 ;  /* 0x002dc81a01007387 */ /* 0x0041e20000100a00 */
[----:B----4-:R-:W-:Y:S03]  /*73eb0*/  STL.64 [R1+0x2dc0], R24 ;  /* 0x002dc01801007387 */ /* 0x010fe60000100a00 */
[----:B0-----:R-:W3:Y:S02]  /*73ec0*/  LDL.64 R26, [R1+0x38] ;  /* 0x00003800011a7983 */ /* 0x001ee40000100a00 */
[C---:B---3--:R-:W-:Y:S11]  /*73ed0*/  HMMA.16816.F32 R8, R12.reuse, R26, R8 ;  /* 0x0000001a0c08723c */ /* 0x048ff60000001808 */
[----:B------:R-:W-:Y:S11]  /*73ee0*/  @!UPT UIADD3 URZ, URZ, URZ, URZ ;  /* 0x0000003f3f3ff290 */ /* 0x000ff6000fffe03f */
[----:B------:R-:W-:Y:S01]  /*73ef0*/  @!UPT UIADD3 URZ, URZ, URZ, URZ ;  /* 0x0000003f3f3ff290 */ /* 0x000fe2000fffe03f */
[----:B------:R-:W-:Y:S01]  /*73f00*/  STL.64 [R1+0xa60], R8 ;  /* 0x000a600801007387 */ /* 0x000fe20000100a00 */
[----:B------:R0:W-:Y:S03]  /*73f10*/  STL.64 [R1+0xa68], R10 ;  /* 0x000a680a01007387 */ /* 0x0001e60000100a00 */
[----:B0-----:R-:W2:Y:S01]  /*73f20*/  LDL.LU.64 R10, [R1+0x2e48] ;  /* 0x002e4800010a7983 */ /* 0x001ea20000300a00 */
[----:B------:R0:W-:Y:S03]  /*73f30*/  STL.64 [R1+0x2dd0], R26 ;  /* 0x002dd01a01007387 */ /* 0x0001e60000100a00 */
[----:B0-----:R-:W3:Y:S01]  /*73f40*/  LDL.64 R26, [R1+0x48] ;  /* 0x00004800011a7983 */ /* 0x001ee20000100a00 */
[C---:B--2---:R-:W-:Y:S11]  /*73f50*/  HMMA.16816.F32 R20, R12.reuse, R10, R20 ;  /* 0x0000000a0c14723c */ /* 0x044ff60000001814 */
[----:B------:R-:W-:Y:S11]  /*73f60*/  @!UPT UIADD3 URZ, URZ, URZ, URZ ;  /* 0x0000003f3f3ff290 */ /* 0x000ff6000fffe03f */
[----:B------:R-:W-:Y:S01]  /*73f70*/  @!UPT UIADD3 URZ, URZ, URZ, URZ ;  /* 0x0000003f3f3ff290 */ /* 0x000fe2000fffe03f */
[----:B------:R-:W-:Y:S01]  /*73f80*/  STL.64 [R1+0xa50], R20 ;  /* 0x000a501401007387 */ /* 0x000fe20000100a00 */
[----:B------:R0:W-:Y:S03]  /*73f90*/  STL.64 [R1+0xa58], R22 ;  /* 0x000a581601007387 */ /* 0x0001e60000100a00 */
[----:B0-----:R-:W2:Y:S01]  /*73fa0*/  LDL.LU.64 R22, [R1+0x2e40] ;  /* 0x002e400001167983 */ /* 0x001ea20000300a00 */
[----:B------:R-:W2:Y:S02]  /*73fb0*/  LDL.LU.64 R20, [R1+0x2e38] ;  /* 0x002e380001147983 */ /* 0x000ea40000300a00 */
[----:B------:R0:W-:Y:S02]  /*73fc0*/  STL.64 [R1+0x2dd8], R10 ;  /* 0x002dd80a01007387 */ /* 0x0001e40000100a00 */
[----:B------:R-:W4:Y:S01]  /*73fd0*/  LDL.LU R8, [R1+0x6d0] ;  /* 0x0006d00001087983 */ /* 0x000f220000300800 */
[----:B------:R-:W4:Y:S04]  /*73fe0*/  LDL.LU R9, [R1+0x6d4] ;  /* 0x0006d40001097983 */ /* 0x000f280000300800 */
[----:B0-----:R-:W2:Y:S01]  /*73ff0*/  LDL.LU R10, [R1+0x6d8] ;  /* 0x0006d800010a7983 */ /* 0x001ea20000300800 */
[----:B------:R-:W2:Y:S01]  /*74000*/  LDL.LU R11, [R1+0x6dc] ;  /* 0x0006dc00010b7983 */ /* 0x000ea20000300800 */
[----:B------:R-:W-:Y:S02]  /*74010*/  HMMA.16816.F32 R16, R12, R6, R16 ;  /* 0x000000060c10723c */ /* 0x000fe40000001810 */
[----:B--2---:R-:W-:Y:S01]  /*74020*/  STL.64 [R1+0x2df8], R10 ;  /* 0x002df80a01007387 */ /* 0x004fe20000100a00 */
[----:B----4-:R0:W-:Y:S03]  /*74030*/  STL.64 [R1+0x2df0], R8 ;  /* 0x002df00801007387 */ /* 0x0101e60000100a00 */
[----:B0-----:R-:W2:Y:S01]  /*74040*/  LDL.LU R8, [R1+0x6f0] ;  /* 0x0006f00001087983 */ /* 0x001ea20000300800 */
[----:B------:R-:W2:Y:S02]  /*74050*/  LDL.LU R9, [R1+0x6f4] ;  /* 0x0006f40001097983 */ /* 0x000ea40000300800 */
[----:B------:R-:W4:Y:S02]  /*74060*/  LDL.LU R10, [R1+0x6f8] ;  /* 0x0006f800010a7983 */ /* 0x000f240000300800 */
[----:B------:R-:W4:Y:S01]  /*74070*/  LDL.LU R11, [R1+0x6fc] ;  /* 0x0006fc00010b7983 */ /* 0x000f220000300800 */
[----:B------:R-:W-:-:S02]  /*74080*/  MOV R24, R6 ;  /* 0x0000000600187202 */ /* 0x000fc40000000f00 */
[----:B------:R-:W-:Y:S01]  /*74090*/  MOV R5, R7 ;  /* 0x0000000700057202 */ /* 0x000fe20000000f00 */
[----:B----4-:R-:W-:Y:S01]  /*740a0*/  STL.64 [R1+0x2e10], R10 ;  /* 0x002e100a01007387 */ /* 0x010fe20000100a00 */
[----:B--2---:R0:W-:Y:S03]  /*740b0*/  STL.64 [R1+0x2e08], R8 ;  /* 0x002e080801007387 */ /* 0x0041e60000100a00 */
[----:B0-----:R-:W2:Y:S01]  /*740c0*/  LDL.LU R8, [R1+0x700] ;  /* 0x0007000001087983 */ /* 0x001ea20000300800 */
[----:B------:R-:W2:Y:S02]  /*740d0*/  LDL.LU R9, [R1+0x704] ;  /* 0x0007040001097983 */ /* 0x000ea40000300800 */
[----:B------:R-:W2:Y:S02]  /*740e0*/  LDL.LU R10, [R1+0x708] ;  /* 0x00070800010a7983 */ /* 0x000ea40000300800 */
[----:B------:R-:W2:Y:S01]  /*740f0*/  LDL.LU R11, [R1+0x70c] ;  /* 0x00070c00010b7983 */ /* 0x000ea20000300800 */
[----:B------:R-:W-:Y:S01]  /*74100*/  STL.64 [R1+0xa40], R16 ;  /* 0x000a401001007387 */ /* 0x000fe20000100a00 */
[----:B------:R0:W-:Y:S03]  /*74110*/  STL.64 [R1+0xa48], R18 ;  /* 0x000a481201007387 */ /* 0x0001e60000100a00 */
[----:B0-----:R-:W4:Y:S01]  /*74120*/  LDL.LU.64 R18, [R1+0x2e30] ;  /* 0x002e300001127983 */ /* 0x001f220000300a00 */
[----:B------:R-:W2:Y:S02]  /*74130*/  LDL.LU.64 R6, [R1+0x2e28] ;  /* 0x002e280001067983 */ /* 0x000ea40000300a00 */
[----:B--2---:R-:W-:Y:S01]  /*74140*/  HMMA.16816.F32 R12, R12, R6, R20 ;  /* 0x000000060c0c723c */ /* 0x004fe20000001814 */
[----:B------:R-:W2:Y:S01]  /*74150*/  LDL.LU.64 R22, [R1+0x2e20] ;  /* 0x002e200001167983 */ /* 0x000ea20000300a00 */
[----:B------:R-:W2:Y:S02]  /*74160*/  LDL.LU.64 R20, [R1+0x2e18] ;  /* 0x002e180001147983 */ /* 0x000ea40000300a00 */
[----:B----4-:R-:W-:Y:S01]  /*74170*/  IMAD.MOV.U32 R4, RZ, RZ, R18 ;  /* 0x000000ffff047224 */ /* 0x010fe200078e0012 */
[----:B------:R-:W-:Y:S11]  /*74180*/  MOV R3, R19 ;  /* 0x0000001300037202 */ /* 0x000ff60000000f00 */
[----:B------:R-:W-:Y:S07]  /*74190*/  @!UPT UIADD3 URZ, URZ, URZ, URZ ;  /* 0x0000003f3f3ff290 */ /* 0x000fee000fffe03f */
[----:B------:R-:W-:Y:S01]  /*741a0*/  STL.64 [R1+0xa10], R12 ;  /* 0x000a100c01007387 */ /* 0x000fe20000100a00 */
[----:B------:R0:W-:Y:S03]  /*741b0*/  STL.64 [R1+0xa18], R14 ;  /* 0x000a180e01007387 */ /* 0x0001e60000100a00 */
[----:B0-----:R-:W4:Y:S01]  /*741c0*/  LDL.64 R14, [R1+0x58] ;  /* 0x00005800010e7983 */ /* 0x001f220000100a00 */
        /* <DEDUP_REMOVED lines=9> */
[----:B------:R-:W-:Y:S01]  /*74260*/  MOV R2, R18 ;  /* 0x0000001200027202 */ /* 0x000fe20000000f00 */
[----:B------:R-:W-:Y:S11]  /*74270*/  IMAD.MOV.U32 R0, RZ, RZ, R19 ;  /* 0x000000ffff007224 */ /* 0x000ff600078e0013 */
[----:B------:R-:W-:Y:S10]  /*74280*/  @!UPT UIADD3 URZ, URZ, URZ, URZ ;  /* 0x0000003f3f3ff290 */ /* 0x000ff4000fffe03f */
[----:B------:R-:W-:Y:S01]  /*74290*/  STL.64 [R1+0x9f0], R8 ;  /* 0x0009f00801007387 */ /* 0x000fe20000100a00 */
[----:B------:R0:W-:Y:S03]  /*742a0*/  STL.64 [R1+0x9f8], R10 ;  /* 0x0009f80a01007387 */ /* 0x0001e60000100a00 */
[----:B0-----:R-:W3:Y:S01]  /*742b0*/  LDL.LU.64 R10, [R1+0x2df8] ;  /* 0x002df800010a7983 */ /* 0x001ee20000300a00 */
[----:B------:R-:W3:Y:S02]  /*742c0*/  LDL.LU.64 R8, [R1+0x2df0] ;  /* 0x002df00001087983 */ /* 0x000ee40000300a00 */
[----:B------:R-:W2:Y:S02]  /*742d0*/  LDL.LU.64 R18, [R1+0x2de8] ;  /* 0x002de80001127983 */ /* 0x000ea40000300a00 */
[----:B------:R-:W2:Y:S01]  /*742e0*/  LDL.LU.64 R16, [R1+0x2de0] ;  /* 0x002de00001107983 */ /* 0x000ea20000300a00 */
[----:B----4-:R0:W-:Y:S01]  /*742f0*/  STL.64 [R1+0x2d78], R14 ;  /* 0x002d780e01007387 */ /* 0x0101e20000100a00 */
[----:B------:R-:W4:Y:S01]  /*74300*/  LDL.LU R12, [R1+0x6c0] ;  /* 0x0006c000010c7983 */ /* 0x000f220000300800 */
[C---:B--2---:R-:W-:Y:S11]  /*74310*/  HMMA.16816.F32 R16, R20.reuse, R14, R16 ;  /* 0x0000000e1410723c */ /* 0x044ff60000001810 */
[----:B------:R-:W-:Y:S11]  /*74320*/  @!UPT UIADD3 URZ, URZ, URZ, URZ ;  /* 0x0000003f3f3ff290 */ /* 0x000ff6000fffe03f */
[----:B------:R-:W-:Y:S01]  /*74330*/  @!UPT UIADD3 URZ, URZ, URZ, URZ ;  /* 0x0000003f3f3ff290 */ /* 0x000fe2000fffe03f */
[----:B------:R1:W-:Y:S01]  /*74340*/  STL.64 [R1+0x9e0], R16 ;  /* 0x0009e01001007387 */ /* 0x0003e20000100a00 */
[----:B------:R2:W-:Y:S02]  /*74350*/  STL.64 [R1+0x9e8], R18 ;  /* 0x0009e81201007387 */ /* 0x0005e40000100a00 */
[----:B------:R-:W4:Y:S02]  /*74360*/  LDL.LU R13, [R1+0x6c4] ;  /* 0x0006c400010d7983 */ /* 0x000f240000300800 */
[----:B0-----:R-:W4:Y:S01]  /*74370*/  LDL.LU R14, [R1+0x6c8] ;  /* 0x0006c800010e7983 */ /* 0x001f220000300800 */
[----:B------:R-:W4:Y:S04]  /*74380*/  LDL.LU R15, [R1+0x6cc] ;  /* 0x0006cc00010f7983 */ /* 0x000f280000300800 */
[----:B-1----:R-:W4:Y:S01]  /*74390*/  LDL.LU R16, [R1+0x5f0] ;  /* 0x0005f00001107983 */ /* 0x002f220000300800 */
[----:B------:R-:W4:Y:S02]  /*743a0*/  LDL.LU R17, [R1+0x5f4] ;  /* 0x0005f40001117983 */ /* 0x000f240000300800 */
[----:B--2---:R-:W2:Y:S02]  /*743b0*/  LDL.LU R18, [R1+0x5f8] ;  /* 0x0005f80001127983 */ /* 0x004ea40000300800 */
[----:B------:R-:W2:Y:S01]  /*743c0*/  LDL.LU R19, [R1+0x5fc] ;  /* 0x0005fc0001137983 */ /* 0x000ea20000300800 */
[C---:B---3--:R-:W-:Y:S01]  /*743d0*/  HMMA.16816.F32 R8, R20.reuse, R26, R8 ;  /* 0x0000001a1408723c */ /* 0x048fe20000001808 */
[----:B--2---:R0:W-:Y:S01]  /*743e0*/  STL.64 [R1+0x2d28], R18 ;  /* 0x002d281201007387 */ /* 0x0041e20000100a00 */
[----:B----4-:R-:W-:Y:S11]  /*743f0*/  STL.64 [R1+0x2d20], R16 ;  /* 0x002d201001007387 */ /* 0x010ff60000100a00 */
[----:B------:R-:W-:Y:S10]  /*74400*/  @!UPT UIADD3 URZ, URZ, URZ, URZ ;  /* 0x0000003f3f3ff290 */ /* 0x000ff4000fffe03f */
[----:B------:R1:W-:Y:S02]  /*74410*/  STL.64 [R1+0x9d0], R8 ;  /* 0x0009d00801007387 */ /* 0x0003e40000100a00 */
[----:B------:R2:W-:Y:S01]  /*74420*/  STL.64 [R1+0x9d8], R10 ;  /* 0x0009d80a01007387 */ /* 0x0005e20000100a00 */
[----:B0-----:R-:W-:Y:S01]  /*74430*/  MOV R19, R5 ;  /* 0x0000000500137202 */ /* 0x001fe20000000f00 */
[----:B------:R-:W-:Y:S02]  /*74440*/  MOV R5, R27 ;  /* 0x0000001b00057202 */ /* 0x000fe40000000f00 */
[----:B-1----:R-:W-:Y:S01]  /*74450*/  IMAD.MOV.U32 R8, RZ, RZ, R26 ;  /* 0x000000ffff087224 */ /* 0x002fe200078e001a */
[----:B--2---:R-:W2:Y:S01]  /*74460*/  LDL.LU.64 R10, [R1+0x2dd8] ;  /* 0x002dd800010a7983 */ /* 0x004ea20000300a00 */
[----:B------:R-:W3:Y:S01]  /*74470*/  LDL.LU.64 R26, [R1+0x2dd0] ;  /* 0x002dd000011a7983 */ /* 0x000ee20000300a00 */
[----:B------:R-:W-:Y:S01]  /*74480*/  MOV R18, R24 ;  /* 0x0000001800127202 */ /* 0x000fe20000000f00 */
[C---:B---3--:R-:W-:Y:S01]  /*74490*/  HMMA.16816.F32 R12, R20.reuse, R26, R12 ;  /* 0x0000001a140c723c */ /* 0x048fe2000000180c */
[----:B------:R-:W-:Y:S11]  /*744a0*/  IMAD.MOV.U32 R9, RZ, RZ, R27 ;  /* 0x000000ffff097224 */ /* 0x000ff600078e001b */
[----:B------:R-:W-:Y:S11]  /*744b0*/  @!UPT UIADD3 URZ, URZ, URZ, URZ ;  /* 0x0000003f3f3ff290 */ /* 0x000ff6000fffe03f */
[----:B------:R0:W-:Y:S01]  /*744c0*/  STL.64 [R1+0x9c0], R12 ;  /* 0x0009c00c01007387 */ /* 0x0001e20000100a00 */
[----:B------:R-:W-:Y:S01]  /*744d0*/  STL.64 [R1+0x9c8], R14 ;  /* 0x0009c80e01007387 */ /* 0x000fe20000100a00 */
[----:B0-----:R-:W-:Y:S02]  /*744e0*/  MOV R12, R26 ;  /* 0x0000001a000c7202 */ /* 0x001fe40000000f00 */
[----:B------:R-:W2:Y:S01]  /*744f0*/  LDL.LU.64 R26, [R1+0x2dc8] ;  /* 0x002dc800011a7983 */ /* 0x000ea20000300a00 */
[----:B------:R-:W2:Y:S02]  /*74500*/  LDL.LU.64 R24, [R1+0x2dc0] ;  /* 0x002dc00001187983 */ /* 0x000ea40000300a00 */
[----:B--2---:R-:W-:Y:S11]  /*74510*/  HMMA.16816.F32 R24, R20, R10, R24 ;  /* 0x0000000a1418723c */ /* 0x004ff60000001818 */
[----:B------:R-:W-:Y:S11]  /*74520*/  @!UPT UIADD3 URZ, URZ, URZ, URZ ;  /* 0x0000003f3f3ff290 */ /* 0x000ff6000fffe03f */
[----:B------:R-:W-:Y:S01]  /*74530*/  @!UPT UIADD3 URZ, URZ, URZ, URZ ;  /* 0x0000003f3f3ff290 */ /* 0x000fe2000fffe03f */
[----:B------:R-:W-:Y:S01]  /*74540*/  STL.64 [R1+0x9b0], R24 ;  /* 0x0009b01801007387 */ /* 0x000fe20000100a00 */
[----:B------:R0:W-:Y:S03]  /*74550*/  STL.64 [R1+0x9b8], R26 ;  /* 0x0009b81a01007387 */ /* 0x0001e60000100a00 */
[----:B0-----:R-:W2:Y:S01]  /*74560*/  LDL.LU.64 R26, [R1+0x2db8] ;  /* 0x002db800011a7983 */ /* 0x001ea20000300a00 */
[----:B------:R-:W2:Y:S02]  /*74570*/  LDL.LU.64 R24, [R1+0x2db0] ;  /* 0x002db00001187983 */ /* 0x000ea40000300a00 */
[----:B------:R0:W-:Y:S02]  /*74580*/  STL.64 [R1+0x2d40], R10 ;  /* 0x002d400a01007387 */ /* 0x0001e40000100a00 */
[----:B0-----:R-:W-:Y:S02]  /*74590*/  MOV R10, R12 ;  /* 0x0000000c000a7202 */ /* 0x001fe40000000f00 */
[----:B------:R-:W-:-:S05]  /*745a0*/  MOV R11, R9 ;  /* 0x00000009000b7202 */ /* 0x000fca0000000f00 */
[----:B------:R-:W-:Y:S01]  /*745b0*/  STL.64 [R1+0x2d58], R10 ;  /* 0x002d580a01007387 */ /* 0x000fe20000100a00 */
[C---:B--2---:R-:W-:Y:S11]  /*745c0*/  HMMA.16816.F32 R12, R20.reuse, R18, R24 ;  /* 0x00000012140c723c */ /* 0x044ff60000001818 */
[----:B------:R-:W-:Y:S11]  /*745d0*/  @!UPT UIADD3 URZ, URZ, URZ, URZ ;  /* 0x0000003f3f3ff290 */ /* 0x000ff6000fffe03f */
[----:B------:R-:W-:Y:S01]  /*745e0*/  @!UPT UIADD3 URZ, URZ, URZ, URZ ;  /* 0x0000003f3f3ff290 */ /* 0x000fe2000fffe03f */
[----:B------:R0:W-:Y:S01]  /*745f0*/  STL.64 [R1+0x9a0], R12 ;  /* 0x0009a00c01007387 */ /* 0x0001e20000100a00 */
[----:B------:R1:W-:Y:S03]  /*74600*/  STL.64 [R1+0x9a8], R14 ;  /* 0x0009a80e01007387 */ /* 0x0003e60000100a00 */
[----:B0-----:R-:W2:Y:S01]  /*74610*/  LDL.LU R12, [R1+0x660] ;  /* 0x00066000010c7983 */ /* 0x001ea20000300800 */
[----:B------:R-:W2:Y:S02]  /*74620*/  LDL.LU R13, [R1+0x664] ;  /* 0x00066400010d7983 */ /* 0x000ea40000300800 */
[----:B-1----:R-:W3:Y:S02]  /*74630*/  LDL.LU R14, [R1+0x668] ;  /* 0x00066800010e7983 */ /* 0x002ee40000300800 */
[----:B------:R-:W3:Y:S01]  /*74640*/  LDL.LU R15, [R1+0x66c] ;  /* 0x00066c00010f7983 */ /* 0x000ee20000300800 */
[----:B------:R-:W4:Y:S01]  /*74650*/  LDL.LU R24, [R1+0x680] ;  /* 0x0006800001187983 */ /* 0x000f220000300800 */
[----:B------:R-:W-:Y:S01]  /*74660*/  IMAD.MOV.U32 R10, RZ, RZ, R8 ;  /* 0x000000ffff0a7224 */ /* 0x000fe200078e0008 */
[----:B------:R-:W-:Y:S01]  /*74670*/  MOV R11, R5 ;  /* 0x00000005000b7202 */ /* 0x000fe20000000f00 */
[----:B------:R-:W4:Y:S01]  /*74680*/  LDL.LU R25, [R1+0x684] ;  /* 0x0006840001197983 */ /* 0x000f220000300800 */
[----:B------:R-:W4:Y:S01]  /*74690*/  LDL.LU R26, [R1+0x688] ;  /* 0x00068800011a7983 */ /* 0x000f220000300800 */
[----:B------:R-:W4:Y:S03]  /*746a0*/  LDL.LU R27, [R1+0x68c] ;  /* 0x00068c00011b7983 */ /* 0x000f260000300800 */
[----:B---3--:R-:W-:Y:S01]  /*746b0*/  STL.64 [R1+0x2d88], R14 ;  /* 0x002d880e01007387 */ /* 0x008fe20000100a00 */
[----:B--2---:R-:W-:Y:S02]  /*746c0*/  STL.64 [R1+0x2d80], R12 ;  /* 0x002d800c01007387 */ /* 0x004fe40000100a00 */
[----:B------:R0:W-:Y:S02]  /*746d0*/  STL.64 [R1+0x2d70], R10 ;  /* 0x002d700a01007387 */ /* 0x0001e40000100a00 */
[----:B------:R-:W2:Y:S01]  /*746e0*/  LDL.LU R8, [R1+0x650] ;  /* 0x0006500001087983 */ /* 0x000ea20000300800 */
[----:B------:R-:W2:Y:S04]  /*746f0*/  LDL.LU R9, [R1+0x654] ;  /* 0x0006540001097983 */ /* 0x000ea80000300800 */
[----:B0-----:R-:W3:Y:S01]  /*74700*/  LDL.LU R10, [R1+0x658] ;  /* 0x00065800010a7983 */ /* 0x001ee20000300800 */
[----:B------:R-:W3:Y:S03]  /*74710*/  LDL.LU R11, [R1+0x65c] ;  /* 0x00065c00010b7983 */ /* 0x000ee60000300800 */
[----:B---3--:R-:W-:Y:S01]  /*74720*/  STL.64 [R1+0x2d98], R10 ;  /* 0x002d980a01007387 */ /* 0x008fe20000100a00 */
[----:B--2---:R0:W-:Y:S03]  /*74730*/  STL.64 [R1+0x2d90], R8 ;  /* 0x002d900801007387 */ /* 0x0041e60000100a00 */
[----:B0-----:R-:W2:Y:S01]  /*74740*/  LDL.LU R8, [R1+0x670] ;  /* 0x0006700001087983 */ /* 0x001ea20000300800 */
[----:B------:R-:W2:Y:S02]  /*74750*/  LDL.LU R9, [R1+0x674] ;  /* 0x0006740001097983 */ /* 0x000ea40000300800 */
[----:B------:R-:W2:Y:S02]  /*74760*/  LDL.LU R10, [R1+0x678] ;  /* 0x00067800010a7983 */ /* 0x000ea40000300800 */
[----:B------:R-:W2:Y:S01]  /*74770*/  LDL.LU R11, [R1+0x67c] ;  /* 0x00067c00010b7983 */ /* 0x000ea20000300800 */
[----:B------:R0:W-:Y:S01]  /*74780*/  STL.64 [R1+0x2d38], R18 ;  /* 0x002d381201007387 */ /* 0x0001e20000100a00 */
[----:B------:R-:W3:Y:S02]  /*74790*/  LDL.LU R16, [R1+0x620] ;  /* 0x0006200001107983 */ /* 0x000ee40000300800 */
[----:B------:R-:W3:Y:S01]  /*747a0*/  LDL.LU R17, [R1+0x624] ;  /* 0x0006240001117983 */ /* 0x000ee20000300800 */
[----:B0-----:R-:W2:Y:S01]  /*747b0*/  LDL.LU R18, [R1+0x628] ;  /* 0x0006280001127983 */ /* 0x001ea20000300800 */
[----:B------:R-:W2:Y:S03]  /*747c0*/  LDL.LU R19, [R1+0x62c] ;  /* 0x00062c0001137983 */ /* 0x000ea60000300800 */
[----:B--2---:R-:W-:Y:S01]  /*747d0*/  STL.64 [R1+0x2d50], R18 ;  /* 0x002d501201007387 */ /* 0x004fe20000100a00 */
[----:B---3--:R0:W-:Y:S03]  /*747e0*/  STL.64 [R1+0x2d48], R16 ;  /* 0x002d481001007387 */ /* 0x0081e60000100a00 */
[----:B0-----:R-:W2:Y:S01]  /*747f0*/  LDL.LU R16, [R1+0x630] ;  /* 0x0006300001107983 */ /* 0x001ea20000300800 */
[----:B------:R-:W2:Y:S02]  /*74800*/  LDL.LU R17, [R1+0x634] ;  /* 0x0006340001117983 */ /* 0x000ea40000300800 */
[----:B------:R-:W3:Y:S02]  /*74810*/  LDL.LU R18, [R1+0x638] ;  /* 0x0006380001127983 */ /* 0x000ee40000300800 */
[----:B------:R-:W3:Y:S01]  /*74820*/  LDL.LU R19, [R1+0x63c] ;  /* 0x00063c0001137983 */ /* 0x000ee20000300800 */
[----:B----4-:R-:W-:Y:S01]  /*74830*/  HMMA.16816.F32 R20, R20, R6, R24 ;  /* 0x000000061414723c */ /* 0x010fe20000001818 */
[----:B---3--:R-:W-:Y:S01]  /*74840*/  STL.64 [R1+0x2d68], R18 ;  /* 0x002d681201007387 */ /* 0x008fe20000100a00 */
[----:B--2---:R0:W-:Y:S03]  /*74850*/  STL.64 [R1+0x2d60], R16 ;  /* 0x002d601001007387 */ /* 0x0041e60000100a00 */
[----:B0-----:R-:W2:Y:S01]  /*74860*/  LDL.LU R16, [R1+0x640] ;  /* 0x0006400001107983 */ /* 0x001ea20000300800 */
[----:B------:R-:W2:Y:S02]  /*74870*/  LDL.LU R17, [R1+0x644] ;  /* 0x0006440001117983 */ /* 0x000ea40000300800 */
[----:B------:R-:W2:Y:S02]  /*74880*/  LDL.LU R18, [R1+0x648] ;  /* 0x0006480001127983 */ /* 0x000ea40000300800 */
[----:B------:R-:W2:Y:S01]  /*74890*/  LDL.LU R19, [R1+0x64c] ;  /* 0x00064c0001137983 */ /* 0x000ea20000300800 */
[----:B------:R-:W3:Y:S01]  /*748a0*/  LDL.LU.64 R26, [R1+0x2da8] ;  /* 0x002da800011a7983 */ /* 0x000ee20000300a00 */
[----:B------:R-:W3:Y:S01]  /*748b0*/  LDL.LU.64 R24, [R1+0x2da0] ;  /* 0x002da00001187983 */ /* 0x000ee20000300a00 */
[----:B------:R-:W-:Y:S01]  /*748c0*/  MOV R14, R4 ;  /* 0x00000004000e7202 */ /* 0x000fe20000000f00 */
[----:B------:R-:W-:-:S09]  /*748d0*/  IMAD.MOV.U32 R15, RZ, RZ, R3 ;  /* 0x000000ffff0f7224 */ /* 0x000fd200078e0003 */
[----:B------:R-:W-:Y:S01]  /*748e0*/  STL.64 [R1+0x960], R20 ;  /* 0x0009601401007387 */ /* 0x000fe20000100a00 */
[----:B------:R-:W-:Y:S02]  /*748f0*/  STL.64 [R1+0x968], R22 ;  /* 0x0009681601007387 */ /* 0x000fe40000100a00 */
[----:B------:R0:W-:Y:S02]  /*74900*/  STL.64 [R1+0x2d30], R6 ;  /* 0x002d300601007387 */ /* 0x0001e40000100a00 */
[----:B------:R-:W4:Y:S01]  /*74910*/  LDL.LU R4, [R1+0x600] ;  /* 0x0006000001047983 */ /* 0x000f220000300800 */
[----:B------:R-:W4:Y:S04]  /*74920*/  LDL.LU R5, [R1+0x604] ;  /* 0x0006040001057983 */ /* 0x000f280000300800 */
[----:B0-----:R-:W4:Y:S01]  /*74930*/  LDL.LU R6, [R1+0x608] ;  /* 0x0006080001067983 */ /* 0x001f220000300800 */
[----:B------:R-:W4:Y:S01]  /*74940*/  LDL.LU R7, [R1+0x60c] ;  /* 0x00060c0001077983 */ /* 0x000f220000300800 */
[----:B---3--:R-:W-:Y:S02]  /*74950*/  HMMA.16816.F32 R12, R24, R14, R8 ;  /* 0x0000000e180c723c */ /* 0x008fe40000001808 */
[----:B------:R-:W3:Y:S01]  /*74960*/  LDL.LU.64 R10, [R1+0x2d98] ;  /* 0x002d9800010a7983 */ /* 0x000ee20000300a00 */
[----:B------:R-:W3:Y:S11]  /*74970*/  LDL.LU.64 R8, [R1+0x2d90] ;  /* 0x002d900001087983 */ /* 0x000ef60000300a00 */
[----:B------:R-:W-:Y:S09]  /*74980*/  @!UPT UIADD3 URZ, URZ, URZ, URZ ;  /* 0x0000003f3f3ff290 */ /* 0x000ff2000fffe03f */
[----:B------:R-:W-:Y:S01]  /*74990*/  STL.64 [R1+0x950], R12 ;  /* 0x0009500c01007387 */ /* 0x000fe20000100a00 */
[----:B------:R0:W-:Y:S03]  /*749a0*/  STL.64 [R1+0x958], R14 ;  /* 0x0009580e01007387 */ /* 0x0001e60000100a00 */
[----:B0-----:R-:W2:Y:S01]  /*749b0*/  LDL.LU.64 R14, [R1+0x2d88] ;  /* 0x002d8800010e7983 */ /* 0x001ea20000300a00 */
[----:B------:R-:W2:Y:S01]  /*749c0*/  LDL.LU.64 R12, [R1+0x2d80] ;  /* 0x002d8000010c7983 */ /* 0x000ea20000300a00 */
[----:B------:R-:W-:Y:S02]  /*749d0*/  MOV R22, R2 ;  /* 0x0000000200167202 */ /* 0x000fe40000000f00 */
[----:B------:R-:W-:-:S07]  /*749e0*/  MOV R23, R0 ;  /* 0x0000000000177202 */ /* 0x000fce0000000f00 */
[C---:B--2---:R-:W-:Y:S01]  /*749f0*/  HMMA.16816.F32 R20, R24.reuse, R22, R12 ;  /* 0x000000161814723c */ /* 0x044fe2000000180c */
[----:B------:R-:W3:Y:S11]  /*74a00*/  LDL.LU.64 R14, [R1+0x2d78] ;  /* 0x002d7800010e7983 */ /* 0x000ef60000300a00 */
[----:B------:R-:W-:Y:S11]  /*74a10*/  @!UPT UIADD3 URZ, URZ, URZ, URZ ;  /* 0x0000003f3f3ff290 */ /* 0x000ff6000fffe03f */
[----:B------:R0:W-:Y:S01]  /*74a20*/  STL.64 [R1+0x940], R20 ;  /* 0x0009401401007387 */ /* 0x0001e20000100a00 */
[----:B------:R1:W-:Y:S03]  /*74a30*/  STL.64 [R1+0x948], R22 ;  /* 0x0009481601007387 */ /* 0x0003e60000100a00 */
[----:B0-----:R-:W2:Y:S01]  /*74a40*/  LDL.LU R20, [R1+0x5c0] ;  /* 0x0005c00001147983 */ /* 0x001ea20000300800 */
[----:B------:R-:W2:Y:S02]  /*74a50*/  LDL.LU R21, [R1+0x5c4] ;  /* 0x0005c40001157983 */ /* 0x000ea40000300800 */
[----:B-1----:R-:W2:Y:S02]  /*74a60*/  LDL.LU R22, [R1+0x5c8] ;  /* 0x0005c80001167983 */ /* 0x002ea40000300800 */
[----:B------:R-:W2:Y:S02]  /*74a70*/  LDL.LU R23, [R1+0x5cc] ;  /* 0x0005cc0001177983 */ /* 0x000ea40000300800 */
[----:B--2---:R0:W-:Y:S01]  /*74a80*/  STL.64 [R1+0x2cf8], R22 ;  /* 0x002cf81601007387 */ /* 0x0041e20000100a00 */
[----:B------:R-:W-:Y:S03]  /*74a90*/  STL.64 [R1+0x2cf0], R20 ;  /* 0x002cf01401007387 */ /* 0x000fe60000100a00 */
[----:B0-----:R-:W2:Y:S01]  /*74aa0*/  LDL.LU.64 R22, [R1+0x68] ;  /* 0x0000680001167983 */ /* 0x001ea20000300a00 */
[C---:B---3--:R-:W-:Y:S03]  /*74ab0*/  HMMA.16816.F32 R8, R24.reuse, R14, R8 ;  /* 0x0000000e1808723c */ /* 0x048fe60000001808 */
[----:B--2---:R0:W-:Y:S04]  /*74ac0*/  STL.64 [R1+0x2d00], R22 ;  /* 0x002d001601007387 */ /* 0x0041e80000100a00 */
[----:B0-----:R-:W2:Y:S11]  /*74ad0*/  LDL.64 R22, [R1+0x78] ;  /* 0x0000780001167983 */ /* 0x001eb60000100a00 */
[----:B------:R-:W-:Y:S05]  /*74ae0*/  @!UPT UIADD3 URZ, URZ, URZ, URZ ;  /* 0x0000003f3f3ff290 */ /* 0x000fea000fffe03f */
[----:B------:R-:W-:Y:S02]  /*74af0*/  STL.64 [R1+0x930], R8 ;  /* 0x0009300801007387 */ /* 0x000fe40000100a00 */
[----:B------:R0:W-:Y:S02]  /*74b00*/  STL.64 [R1+0x938], R10 ;  /* 0x0009380a01007387 */ /* 0x0001e40000100a00 */
[----:B0-----:R-:W3:Y:S01]  /*74b10*/  LDL.LU.64 R10, [R1+0x2d70] ;  /* 0x002d7000010a7983 */ /* 0x001ee20000300a00 */
[----:B------:R0:W-:Y:S02]  /*74b20*/  STL.64 [R1+0x2d08], R14 ;  /* 0x002d080e01007387 */ /* 0x0001e40000100a00 */
[----:B------:R-:W2:Y:S02]  /*74b30*/  LDL.LU R12, [R1+0x5e0] ;  /* 0x0005e000010c7983 */ /* 0x000ea40000300800 */
[----:B------:R-:W2:Y:S01]  /*74b40*/  LDL.LU R13, [R1+0x5e4] ;  /* 0x0005e400010d7983 */ /* 0x000ea20000300800 */
[----:B0-----:R-:W2:Y:S01]  /*74b50*/  LDL.LU R14, [R1+0x5e8] ;  /* 0x0005e800010e7983 */ /* 0x001ea20000300800 */
[----:B------:R-:W2:Y:S01]  /*74b60*/  LDL.LU R15, [R1+0x5ec] ;  /* 0x0005ec00010f7983 */ /* 0x000ea20000300800 */
[C---:B---3--:R-:W-:Y:S02]  /*74b70*/  HMMA.16816.F32 R8, R24.reuse, R10, R16 ;  /* 0x0000000a1808723c */ /* 0x048fe40000001810 */
[----:B------:R-:W3:Y:S01]  /*74b80*/  LDL.LU.64 R18, [R1+0x2d68] ;  /* 0x002d680001127983 */ /* 0x000ee20000300a00 */
[----:B------:R-:W3:Y:S11]  /*74b90*/  LDL.LU.64 R16, [R1+0x2d60] ;  /* 0x002d600001107983 */ /* 0x000ef60000300a00 */
[----:B------:R-:W-:Y:S09]  /*74ba0*/  @!UPT UIADD3 URZ, URZ, URZ, URZ ;  /* 0x0000003f3f3ff290 */ /* 0x000ff2000fffe03f */
[----:B------:R-:W-:Y:S01]  /*74bb0*/  STL.64 [R1+0x920], R8 ;  /* 0x0009200801007387 */ /* 0x000fe20000100a00 */
[----:B------:R0:W-:Y:S03]  /*74bc0*/  STL.64 [R1+0x928], R10 ;  /* 0x0009280a01007387 */ /* 0x0001e60000100a00 */
[----:B0-----:R-:W3:Y:S02]  /*74bd0*/  LDL.LU.64 R10, [R1+0x2d58] ;  /* 0x002d5800010a7983 */ /* 0x001ee40000300a00 */
[C---:B---3--:R-:W-:Y:S02]  /*74be0*/  HMMA.16816.F32 R8, R24.reuse, R10, R16 ;  /* 0x0000000a1808723c */ /* 0x048fe40000001810 */
[----:B------:R-:W3:Y:S01]  /*74bf0*/  LDL.LU.64 R18, [R1+0x2d50] ;  /* 0x002d500001127983 */ /* 0x000ee20000300a00 */
[----:B------:R-:W3:Y:S11]  /*74c00*/  LDL.LU.64 R16, [R1+0x2d48] ;  /* 0x002d480001107983 */ /* 0x000ef60000300a00 */
[----:B------:R-:W-:Y:S09]  /*74c10*/  @!UPT UIADD3 URZ, URZ, URZ, URZ ;  /* 0x0000003f3f3ff290 */ /* 0x000ff2000fffe03f */
[----:B------:R-:W-:Y:S01]  /*74c20*/  STL.64 [R1+0x990], R8 ;  /* 0x0009900801007387 */ /* 0x000fe20000100a00 */
[----:B------:R0:W-:Y:S03]  /*74c30*/  STL.64 [R1+0x998], R10 ;  /* 0x0009980a01007387 */ /* 0x0001e60000100a00 */
[----:B0-----:R-:W3:Y:S02]  /*74c40*/  LDL.LU.64 R10, [R1+0x2d40] ;  /* 0x002d4000010a7983 */ /* 0x001ee40000300a00 */
[C---:B---3--:R-:W-:Y:S11]  /*74c50*/  HMMA.16816.F32 R16, R24.reuse, R10, R16 ;  /* 0x0000000a1810723c */ /* 0x048ff60000001810 */
[----:B------:R-:W-:Y:S11]  /*74c60*/  @!UPT UIADD3 URZ, URZ, URZ, URZ ;  /* 0x0000003f3f3ff290 */ /* 0x000ff6000fffe03f */
[----:B------:R-:W-:Y:S01]  /*74c70*/  @!UPT UIADD3 URZ, URZ, URZ, URZ ;  /* 0x0000003f3f3ff290 */ /* 0x000fe2000fffe03f */
[----:B------:R-:W-:Y:S01]  /*74c80*/  STL.64 [R1+0xa30], R16 ;  /* 0x000a301001007387 */ /* 0x000fe20000100a00 */
[----:B------:R0:W-:Y:S03]  /*74c90*/  STL.64 [R1+0xa38], R18 ;  /* 0x000a381201007387 */ /* 0x0001e60000100a00 */
[----:B0-----:R-:W4:Y:S01]  /*74ca0*/  LDL.LU.64 R18, [R1+0x2d38] ;  /* 0x002d380001127983 */ /* 0x001f220000300a00 */
[----:B------:R0:W-:Y:S03]  /*74cb0*/  STL.64 [R1+0x2cc8], R10 ;  /* 0x002cc80a01007387 */ /* 0x0001e60000100a00 */
[----:B0-----:R-:W3:Y:S01]  /*74cc0*/  LDL.64 R10, [R1+0x38] ;  /* 0x00003800010a7983 */ /* 0x001ee20000100a00 */
[C---:B----4-:R-:W-:Y:S03]  /*74cd0*/  HMMA.16816.F32 R16, R24.reuse, R18, R4 ;  /* 0x000000121810723c */ /* 0x050fe60000001804 */
[----:B---3--:R0:W-:Y:S04]  /*74ce0*/  STL.64 [R1+0x2cd8], R10 ;  /* 0x002cd80a01007387 */ /* 0x0081e80000100a00 */
[----:B0-----:R-:W3:Y:S01]  /*74cf0*/  LDL.64 R10, [R1+0x48] ;  /* 0x00004800010a7983 */ /* 0x001ee20000100a00 */
[----:B------:R-:W4:Y:S11]  /*74d00*/  LDL.LU.64 R6, [R1+0x2d30] ;  /* 0x002d300001067983 */ /* 0x000f360000300a00 */
[----:B------:R-:W-:Y:S04]  /*74d10*/  @!UPT UIADD3 URZ, URZ, URZ, URZ ;  /* 0x0000003f3f3ff290 */ /* 0x000fe8000fffe03f */
[----:B------:R-:W-:Y:S02]  /*74d20*/  STL.64 [R1+0xaf0], R16 ;  /* 0x000af01001007387 */ /* 0x000fe40000100a00 */
[----:B------:R0:W-:Y:S02]  /*74d30*/  STL.64 [R1+0xaf8], R18 ;  /* 0x000af81201007387 */ /* 0x0001e40000100a00 */
[----:B0-----:R-:W4:Y:S01]  /*74d40*/  LDL.LU.64 R18, [R1+0x2d28] ;  /* 0x002d280001127983 */ /* 0x001f220000300a00 */
[----:B------:R-:W4:Y:S02]  /*74d50*/  LDL.LU.64 R16, [R1+0x2d20] ;  /* 0x002d200001107983 */ /* 0x000f240000300a00 */
[----:B----4-:R-:W-:Y:S01]  /*74d60*/  HMMA.16816.F32 R24, R24, R6, R16 ;  /* 0x000000061818723c */ /* 0x010fe20000001810 */
[----:B------:R-:W4:Y:S01]  /*74d70*/  LDL.LU.64 R18, [R1+0x2d18] ;  /* 0x002d180001127983 */ /* 0x000f220000300a00 */
[----:B------:R-:W4:Y:S02]  /*74d80*/  LDL.LU.64 R16, [R1+0x2d10] ;  /* 0x002d100001107983 */ /* 0x000f240000300a00 */
[----:B--2---:R-:W-:Y:S01]  /*74d90*/  IMAD.MOV.U32 R5, RZ, RZ, R22 ;  /* 0x000000ffff057224 */ /* 0x004fe200078e0016 */
[----:B------:R-:W-:Y:S11]  /*74da0*/  MOV R4, R23 ;  /* 0x0000001700047202 */ /* 0x000ff60000000f00 */
[----:B------:R-:W-:Y:S07]  /*74db0*/  @!UPT UIADD3 URZ, URZ, URZ, URZ ;  /* 0x0000003f3f3ff290 */ /* 0x000fee000fffe03f */
[----:B------:R0:W-:Y:S01]  /*74dc0*/  STL.64 [R1+0xae0], R24 ;  /* 0x000ae01801007387 */ /* 0x0001e20000100a00 */
[----:B------:R1:W-:Y:S03]  /*74dd0*/  STL.64 [R1+0xae8], R26 ;  /* 0x000ae81a01007387 */ /* 0x0003e60000100a00 */
[----:B0-----:R-:W2:Y:S01]  /*74de0*/  LDL.LU R24, [R1+0x5d0] ;  /* 0x0005d00001187983 */ /* 0x001ea20000300800 */
[----:B------:R-:W2:Y:S02]  /*74df0*/  LDL.LU R25, [R1+0x5d4] ;  /* 0x0005d40001197983 */ /* 0x000ea40000300800 */
[----:B-1----:R-:W2:Y:S02]  /*74e00*/  LDL.LU R26, [R1+0x5d8] ;  /* 0x0005d800011a7983 */ /* 0x002ea40000300800 */
[----:B------:R-:W2:Y:S01]  /*74e10*/  LDL.LU R27, [R1+0x5dc] ;  /* 0x0005dc00011b7983 */ /* 0x000ea20000300800 */
[C---:B----4-:R-:W-:Y:S11]  /*74e20*/  HMMA.16816.F32 R12, R16.reuse, R22, R12 ;  /* 0x00000016100c723c */ /* 0x050ff6000000180c */
[----:B------:R-:W-:Y:S11]  /*74e30*/  @!UPT UIADD3 URZ, URZ, URZ, URZ ;  /* 0x0000003f3f3ff290 */ /* 0x000ff6000fffe03f */
[----:B------:R-:W-:Y:S01]  /*74e40*/  @!UPT UIADD3 URZ, URZ, URZ, URZ ;  /* 0x0000003f3f3ff290 */ /* 0x000fe2000fffe03f */
[----:B------:R-:W-:Y:S01]  /*74e50*/  STL.64 [R1+0xb80], R12 ;  /* 0x000b800c01007387 */ /* 0x000fe20000100a00 */
[----:B------:R0:W-:Y:S03]  /*74e60*/  STL.64 [R1+0xb88], R14 ;  /* 0x000b880e01007387 */ /* 0x0001e60000100a00 */
[----:B0-----:R-:W4:Y:S01]  /*74e70*/  LDL.LU.64 R14, [R1+0x2d08] ;  /* 0x002d0800010e7983 */ /* 0x001f220000300a00 */
[----:B------:R-:W2:Y:S02]  /*74e80*/  LDL.LU.64 R22, [R1+0x2d00] ;  /* 0x002d000001167983 */ /* 0x000ea40000300a00 */
[----:B------:R0:W-:Y:S02]  /*74e90*/  STL.64 [R1+0x2cb8], R6 ;  /* 0x002cb80601007387 */ /* 0x0001e40000100a00 */
[----:B------:R1:W-:Y:S01]  /*74ea0*/  STL.64 [R1+0x2cb0], R4 ;  /* 0x002cb00401007387 */ /* 0x0003e20000100a00 */
[----:B0-----:R-:W2:Y:S04]  /*74eb0*/  LDL.64 R6, [R1+0x18] ;  /* 0x0000180001067983 */ /* 0x001ea80000100a00 */
[----:B--2---:R0:W-:Y:S01]  /*74ec0*/  STL.64 [R1+0x2cd0], R6 ;  /* 0x002cd00601007387 */ /* 0x0041e20000100a00 */
[----:B-1----:R-:W2:Y:S02]  /*74ed0*/  LDL.LU R4, [R1+0x5a0] ;  /* 0x0005a00001047983 */ /* 0x002ea40000300800 */
[----:B------:R-:W2:Y:S01]  /*74ee0*/  LDL.LU R5, [R1+0x5a4] ;  /* 0x0005a40001057983 */ /* 0x000ea20000300800 */
[----:B0-----:R-:W2:Y:S01]  /*74ef0*/  LDL.LU R6, [R1+0x5a8] ;  /* 0x0005a80001067983 */ /* 0x001ea20000300800 */
[----:B------:R-:W2:Y:S01]  /*74f00*/  LDL.LU R7, [R1+0x5ac] ;  /* 0x0005ac0001077983 */ /* 0x000ea20000300800 */
[C---:B------:R-:W-:Y:S02]  /*74f10*/  HMMA.16816.F32 R24, R16.reuse, R22, R24 ;  /* 0x000000161018723c */ /* 0x040fe40000001818 */
[----:B--2---:R-:W-:Y:S01]  /*74f20*/  STL.64 [R1+0x2ce8], R6 ;  /* 0x002ce80601007387 */ /* 0x004fe20000100a00 */
[----:B------:R0:W-:Y:S03]  /*74f30*/  STL.64 [R1+0x2ce0], R4 ;  /* 0x002ce00401007387 */ /* 0x0001e60000100a00 */
[----:B0-----:R-:W2:Y:S01]  /*74f40*/  LDL.LU R4, [R1+0x5b0] ;  /* 0x0005b00001047983 */ /* 0x001ea20000300800 */
[----:B------:R-:W2:Y:S02]  /*74f50*/  LDL.LU R5, [R1+0x5b4] ;  /* 0x0005b40001057983 */ /* 0x000ea40000300800 */
[----:B------:R-:W2:Y:S02]  /*74f60*/  LDL.LU R6, [R1+0x5b8] ;  /* 0x0005b80001067983 */ /* 0x000ea40000300800 */
[----:B------:R-:W2:Y:S11]  /*74f70*/  LDL.LU R7, [R1+0x5bc] ;  /* 0x0005bc0001077983 */ /* 0x000eb60000300800 */
[----:B------:R-:W-:Y:S01]  /*74f80*/  @!UPT UIADD3 URZ, URZ, URZ, URZ ;  /* 0x0000003f3f3ff290 */ /* 0x000fe2000fffe03f */
[----:B------:R0:W-:Y:S01]  /*74f90*/  STL.64 [R1+0xb70], R24 ;  /* 0x000b701801007387 */ /* 0x0001e20000100a00 */
[----:B------:R1:W-:Y:S02]  /*74fa0*/  STL.64 [R1+0xb78], R26 ;  /* 0x000b781a01007387 */ /* 0x0003e40000100a00 */
[----:B0-----:R-:W-:Y:S01]  /*74fb0*/  IMAD.MOV.U32 R25, RZ, RZ, R23 ;  /* 0x000000ffff197224 */ /* 0x001fe200078e0017 */
[----:B-1----:R-:W-:Y:S02]  /*74fc0*/  MOV R26, R22 ;  /* 0x00000016001a7202 */ /* 0x002fe40000000f00 */
[----:B------:R-:W4:Y:S01]  /*74fd0*/  LDL.LU.64 R22, [R1+0x2cf8] ;  /* 0x002cf80001167983 */ /* 0x000f220000300a00 */
[----:B------:R-:W4:Y:S03]  /*74fe0*/  LDL.LU.64 R20, [R1+0x2cf0] ;  /* 0x002cf00001147983 */ /* 0x000f260000300a00 */
[----:B------:R-:W0:Y:S01]  /*74ff0*/  S2R R2, SR_TID.X ;  /* 0x0000000000027919 */ /* 0x000e220000002100 */
[----:B---3--:R-:W-:Y:S01]  /*75000*/  IMAD.MOV.U32 R27, RZ, RZ, R11 ;  /* 0x000000ffff1b7224 */ /* 0x008fe200078e000b */
[----:B0-----:R-:W-:Y:S01]  /*75010*/  SHF.L.U32 R28, R2, 0x7, RZ ;  /* 0x00000007021c7819 */ /* 0x001fe200000006ff */
[----:B------:R-:W-:Y:S01]  /*75020*/  MOV R2, R10 ;  /* 0x0000000a00027202 */ /* 0x000fe20000000f00 */
[C---:B--2---:R-:W-:Y:S08]  /*75030*/  HMMA.16816.F32 R4, R16.reuse, R10, R4 ;  /* 0x0000000a1004723c */ /* 0x044ff00000001804 */
[----:B----4-:R-:W-:Y:S11]  /*75040*/  HMMA.16816.F32 R20, R16, R14, R20 ;  /* 0x0000000e1014723c */ /* 0x010ff60000001814 */
[----:B------:R-:W-:Y:S11]  /*75050*/  @!UPT UIADD3 URZ, URZ, URZ, URZ ;  /* 0x0000003f3f3ff290 */ /* 0x000ff6000fffe03f */
[----:B------:R-:W-:Y:S01]  /*75060*/  @!UPT UIADD3 URZ, URZ, URZ, URZ ;  /* 0x0000003f3f3ff290 */ /* 0x000fe2000fffe03f */
[----:B------:R-:W-:Y:S01]  /*75070*/  STL.64 [R1+0xb60], R20 ;  /* 0x000b601401007387 */ /* 0x000fe20000100a00 */
[----:B------:R0:W-:Y:S02]  /*75080*/  STL.64 [R1+0xb68], R22 ;  /* 0x000b681601007387 */ /* 0x0001e40000100a00 */
[----:B0-----:R-:W-:Y:S02]  /*75090*/  MOV R23, R14 ;  /* 0x0000000e00177202 */ /* 0x001fe40000000f00 */
[----:B------:R-:W-:-:S05]  /*750a0*/  MOV R22, R15 ;  /* 0x0000000f00167202 */ /* 0x000fca0000000f00 */
[----:B------:R0:W-:Y:S01]  /*750b0*/  STL.64 [R1+0x2cc0], R22 ;  /* 0x002cc01601007387 */ /* 0x0001e20000100a00 */
[----:B------:R-:W2:Y:S02]  /*750c0*/  LDL.LU R20, [R1+0x590] ;  /* 0x0005900001147983 */ /* 0x000ea40000300800 */
[----:B------:R-:W2:Y:S01]  /*750d0*/  LDL.LU R21, [R1+0x594] ;  /* 0x0005940001157983 */ /* 0x000ea20000300800 */
[----:B0-----:R-:W2:Y:S01]  /*750e0*/  LDL.LU R22, [R1+0x598] ;  /* 0x0005980001167983 */ /* 0x001ea20000300800 */
[----:B------:R-:W2:Y:S02]  /*750f0*/  LDL.LU R23, [R1+0x59c] ;  /* 0x00059c0001177983 */ /* 0x000ea40000300800 */
[----:B------:R-:W-:Y:S02]  /*75100*/  STL.64 [R1+0xb50], R4 ;  /* 0x000b500401007387 */ /* 0x000fe40000100a00 */
[----:B------:R0:W-:Y:S02]  /*75110*/  STL.64 [R1+0xb58], R6 ;  /* 0x000b580601007387 */ /* 0x0001e40000100a00 */
[----:B0-----:R-:W3:Y:S01]  /*75120*/  LDL.LU.64 R6, [R1+0x2ce8] ;  /* 0x002ce80001067983 */ /* 0x001ee20000300a00 */
[----:B------:R-:W3:Y:S02]  /*75130*/  LDL.LU.64 R4, [R1+0x2ce0] ;  /* 0x002ce00001047983 */ /* 0x000ee40000300a00 */
[----:B------:R-:W3:Y:S01]  /*75140*/  LDL.LU.64 R10, [R1+0x2cd8] ;  /* 0x002cd800010a7983 */ /* 0x000ee20000300a00 */
[----:B------:R-:W0:Y:S04]  /*75150*/  S2R R0, SR_TID.X ;  /* 0x0000000000007919 */ /* 0x000e280000002100 */
[----:B------:R-:W1:Y:S01]  /*75160*/  S2R R14, SR_TID.X ;  /* 0x00000000000e7919 */ /* 0x000e620000002100 */
[----:B0-----:R-:W-:-:S05]  /*75170*/  LOP3.LUT R0, R0, 0x7, RZ, 0xc0, !PT ;  /* 0x0000000700007812 */ /* 0x001fca00078ec0ff */
[----:B------:R-:W-:-:S05]  /*75180*/  IMAD.SHL.U32 R0, R0, 0x10, RZ ;  /* 0x0000001000007824 */ /* 0x000fca00078e00ff */
[----:B------:R-:W-:-:S04]  /*75190*/  LOP3.LUT R15, R0, 0x780, R28, 0xf8, !PT ;  /* 0x00000780000f7812 */ /* 0x000fc800078ef81c */
[----:B-1----:R-:W-:-:S04]  /*751a0*/  LOP3.LUT R15, R15, 0x10, R14, 0x78, !PT ;  /* 0x000000100f0f7812 */ /* 0x002fc800078e780e */
[----:B------:R-:W-:Y:S01]  /*751b0*/  LOP3.LUT R15, R15, 0x20, RZ, 0x3c, !PT ;  /* 0x000000200f0f7812 */ /* 0x000fe200078e3cff */
[C---:B---3--:R-:W-:Y:S01]  /*751c0*/  HMMA.16816.F32 R4, R16.reuse, R10, R4 ;  /* 0x0000000a1004723c */ /* 0x048fe20000001804 */
[----:B------:R-:W-:Y:S02]  /*751d0*/  MOV R28, R10 ;  /* 0x0000000a001c7202 */ /* 0x000fe40000000f00 */
[----:B------:R-:W-:Y:S02]  /*751e0*/  MOV R0, R11 ;  /* 0x0000000b00007202 */ /* 0x000fe40000000f00 */
[----:B------:R-:W0:Y:S11]  /*751f0*/  LDSM.16.M88.4 R8, [R15+0x56800] ;  /* 0x056800000f08783b */ /* 0x000e360000000200 */
[----:B------:R-:W-:Y:S07]  /*75200*/  @!UPT UIADD3 URZ, URZ, URZ, URZ ;  /* 0x0000003f3f3ff290 */ /* 0x000fee000fffe03f */
[----:B------:R-:W-:Y:S01]  /*75210*/  STL.64 [R1+0xb40], R4 ;  /* 0x000b400401007387 */ /* 0x000fe20000100a00 */
[----:B------:R1:W-:Y:S03]  /*75220*/  STL.64 [R1+0xb48], R6 ;  /* 0x000b480601007387 */ /* 0x0003e60000100a00 */
[----:B-1----:R-:W3:Y:S01]  /*75230*/  LDL.LU.64 R6, [R1+0x2cd0] ;  /* 0x002cd00001067983 */ /* 0x002ee20000300a00 */
[----:B0-----:R-:W-:Y:S01]  /*75240*/  MOV R5, R10 ;  /* 0x0000000a00057202 */ /* 0x001fe20000000f00 */
[----:B------:R-:W-:Y:S02]  /*75250*/  IMAD.MOV.U32 R4, RZ, RZ, R11 ;  /* 0x000000ffff047224 */ /* 0x000fe400078e000b */
[----:B------:R-:W2:Y:S01]  /*75260*/  LDL.LU.64 R10, [R1+0x2cc8] ;  /* 0x002cc800010a7983 */ /* 0x000ea20000300a00 */
[----:B------:R-:W-:Y:S01]  /*75270*/  IMAD.MOV.U32 R13, RZ, RZ, R8 ;  /* 0x000000ffff0d7224 */ /* 0x000fe200078e0008 */
[----:B------:R-:W-:Y:S01]  /*75280*/  MOV R12, R9 ;  /* 0x00000009000c7202 */ /* 0x000fe20000000f00 */
[----:B--2---:R-:W-:Y:S01]  /*75290*/  HMMA.16816.F32 R20, R16, R10, R20 ;  /* 0x0000000a1014723c */ /* 0x004fe20000001814 */
[----:B------:R-:W-:-:S02]  /*752a0*/  MOV R29, R10 ;  /* 0x0000000a001d7202 */ /* 0x000fc40000000f00 */
[----:B------:R-:W-:Y:S02]  /*752b0*/  MOV R3, R11 ;  /* 0x0000000b00037202 */ /* 0x000fe40000000f00 */
[----:B------:R-:W0:Y:S11]  /*752c0*/  LDSM.16.M88.4 R8, [R15+0x57000] ;  /* 0x057000000f08783b */ /* 0x000e360000000200 */
[----:B------:R-:W-:Y:S07]  /*752d0*/  @!UPT UIADD3 URZ, URZ, URZ, URZ ;  /* 0x0000003f3f3ff290 */ /* 0x000fee000fffe03f */
[----:B------:R-:W-:Y:S01]  /*752e0*/  STL.64 [R1+0xb30], R20 ;  /* 0x000b301401007387 */ /* 0x000fe20000100a00 */
[----:B------:R1:W-:Y:S03]  /*752f0*/  STL.64 [R1+0xb38], R22 ;  /* 0x000b381601007387 */ /* 0x0003e60000100a00 */
[----:B-1----:R-:W2:Y:S04]  /*75300*/  LDL.LU.64 R22, [R1+0x2cc0] ;  /* 0x002cc00001167983 */ /* 0x002ea80000300a00 */
[----:B0-----:R0:W-:Y:S01]  /*75310*/  STL.64 [R1+0x2bf0], R10 ;  /* 0x002bf00a01007387 */ /* 0x0011e20000100a00 */
[----:B------:R1:W-:Y:S01]  /*75320*/  STL.64 [R1+0x2be8], R8 ;  /* 0x002be80801007387 */ /* 0x0003e20000100a00 */
[----:B0-----:R-:W-:Y:S01]  /*75330*/  MOV R10, R5 ;  /* 0x00000005000a7202 */ /* 0x001fe20000000f00 */
[----:B------:R-:W-:-:S02]  /*75340*/  IMAD.MOV.U32 R11, RZ, RZ, R4 ;  /* 0x000000ffff0b7224 */ /* 0x000fc400078e0004 */
[----:B-1----:R-:W-:Y:S01]  /*75350*/  IMAD.MOV.U32 R8, RZ, RZ, R13 ;  /* 0x000000ffff087224 */ /* 0x002fe200078e000d */
[----:B------:R-:W-:Y:S02]  /*75360*/  MOV R9, R12 ;  /* 0x0000000c00097202 */ /* 0x000fe40000000f00 */
[----:B------:R-:W-:Y:S03]  /*75370*/  STL.64 [R1+0x2c98], R10 ;  /* 0x002c980a01007387 */ /* 0x000fe60000100a00 */
[----:B------:R0:W-:Y:S02]  /*75380*/  STL.64 [R1+0x2c90], R8 ;  /* 0x002c900801007387 */ /* 0x0001e40000100a00 */
[----:B0-----:R-:W3:Y:S01]  /*75390*/  LDL.LU R8, [R1+0x580] ;  /* 0x0005800001087983 */ /* 0x001ee20000300800 */
[----:B------:R-:W3:Y:S02]  /*753a0*/  LDL.LU R9, [R1+0x584] ;  /* 0x0005840001097983 */ /* 0x000ee40000300800 */
[----:B------:R-:W3:Y:S02]  /*753b0*/  LDL.LU R10, [R1+0x588] ;  /* 0x00058800010a7983 */ /* 0x000ee40000300800 */
[----:B------:R-:W3:Y:S01]  /*753c0*/  LDL.LU R11, [R1+0x58c] ;  /* 0x00058c00010b7983 */ /* 0x000ee20000300800 */
[----:B------:R-:W-:-:S02]  /*753d0*/  LOP3.LUT R21, R14, 0x7, RZ, 0xc0, !PT ;  /* 0x000000070e157812 */ /* 0x000fc400078ec0ff */
[----:B------:R-:W0:Y:S04]  /*753e0*/  LDSM.16.M88.4 R12, [R15+0x57800] ;  /* 0x057800000f0c783b */ /* 0x000e280000000200 */
[----:B------:R-:W1:Y:S01]  /*753f0*/  S2R R20, SR_TID.X ;  /* 0x0000000000147919 */ /* 0x000e620000002100 */
[----:B---3--:R-:W-:Y:S11]  /*75400*/  HMMA.16816.F32 R8, R16, R6, R8 ;  /* 0x000000061008723c */ /* 0x008ff60000001808 */
[----:B------:R-:W-:Y:S11]  /*75410*/  @!UPT UIADD3 URZ, URZ, URZ, URZ ;  /* 0x0000003f3f3ff290 */ /* 0x000ff6000fffe03f */
[----:B------:R-:W-:Y:S01]  /*75420*/  @!UPT UIADD3 URZ, URZ, URZ, URZ ;  /* 0x0000003f3f3ff290 */ /* 0x000fe2000fffe03f */
[----:B------:R3:W-:Y:S01]  /*75430*/  STL.64 [R1+0xb20], R8 ;  /* 0x000b200801007387 */ /* 0x0007e20000100a00 */
[----:B------:R-:W-:Y:S01]  /*75440*/  STL.64 [R1+0xb28], R10 ;  /* 0x000b280a01007387 */ /* 0x000fe20000100a00 */
[----:B---3--:R-:W-:Y:S02]  /*75450*/  MOV R9, R6 ;  /* 0x0000000600097202 */ /* 0x008fe40000000f00 */
[----:B------:R-:W-:Y:S02]  /*75460*/  MOV R8, R7 ;  /* 0x0000000700087202 */ /* 0x000fe40000000f00 */
[----:B------:R-:W3:Y:S01]  /*75470*/  LDL.LU.64 R6, [R1+0x2cb8] ;  /* 0x002cb80001067983 */ /* 0x000ee20000300a00 */
[----:B------:R-:W4:Y:S02]  /*75480*/  LDL.LU.64 R4, [R1+0x2cb0] ;  /* 0x002cb00001047983 */ /* 0x000f240000300a00 */
[----:B0-----:R-:W-:Y:S02]  /*75490*/  STL.64 [R1+0x2b60], R14 ;  /* 0x002b600e01007387 */ /* 0x001fe40000100a00 */
[----:B------:R0:W-:Y:S02]  /*754a0*/  STL.64 [R1+0x2b58], R12 ;  /* 0x002b580c01007387 */ /* 0x0001e40000100a00 */
[----:B0-----:R-:W3:Y:S01]  /*754b0*/  LDL.LU R12, [R1+0x570] ;  /* 0x00057000010c7983 */ /* 0x001ee20000300800 */
[----:B------:R-:W3:Y:S02]  /*754c0*/  LDL.LU R13, [R1+0x574] ;  /* 0x00057400010d7983 */ /* 0x000ee40000300800 */
[----:B------:R-:W3:Y:S02]  /*754d0*/  LDL.LU R14, [R1+0x578] ;  /* 0x00057800010e7983 */ /* 0x000ee40000300800 */
[----:B------:R-:W3:Y:S01]  /*754e0*/  LDL.LU R15, [R1+0x57c] ;  /* 0x00057c00010f7983 */ /* 0x000ee20000300800 */
[----:B------:R-:W0:Y:S01]  /*754f0*/  S2R R11, SR_TID.X ;  /* 0x00000000000b7919 */ /* 0x000e220000002100 */
[----:B------:R-:W-:Y:S01]  /*75500*/  IMAD.SHL.U32 R21, R21, 0x10, RZ ;  /* 0x0000001015157824 */ /* 0x000fe200078e00ff */
[----:B-1----:R-:W-:-:S04]  /*75510*/  SHF.L.U32 R20, R20, 0x7, RZ ;  /* 0x0000000714147819 */ /* 0x002fc800000006ff */
[----:B------:R-:W-:-:S04]  /*75520*/  LOP3.LUT R24, R21, 0x780, R20, 0xf8, !PT ;  /* 0x0000078015187812 */ /* 0x000fc800078ef814 */
[----:B0-----:R-:W-:-:S04]  /*75530*/  LOP3.LUT R24, R24, 0x10, R11, 0x78, !PT ;  /* 0x0000001018187812 */ /* 0x001fc800078e780b */
[----:B------:R-:W-:Y:S02]  /*75540*/  LOP3.LUT R24, R24, 0x40, RZ, 0x3c, !PT ;  /* 0x0000004018187812 */ /* 0x000fe400078e3cff */
[C---:B------:R-:W-:Y:S01]  /*75550*/  LOP3.LUT R20, R11.reuse, 0x7, RZ, 0xc0, !PT ;  /* 0x000000070b147812 */ /* 0x040fe200078ec0ff */
[C---:B------:R-:W-:Y:S01]  /*75560*/  IMAD.SHL.U32 R10, R11.reuse, 0x2, RZ ;  /* 0x000000020b0a7824 */ /* 0x040fe200078e00ff */
[----:B------:R-:W-:-:S04]  /*75570*/  LOP3.LUT R11, R11, 0xe0, RZ, 0xc0, !PT ;  /* 0x000000e00b0b7812 */ /* 0x000fc800078ec0ff */
[----:B------:R-:W-:Y:S02]  /*75580*/  LOP3.LUT R21, R21, 0x30, R10, 0x78, !PT ;  /* 0x0000003015157812 */ /* 0x000fe400078e780a */
[----:B------:R-:W-:-:S05]  /*75590*/  LEA R20, R20, R11, 0x2 ;  /* 0x0000000b14147211 */ /* 0x000fca00078e10ff */
[----:B------:R-:W-:-:S05]  /*755a0*/  IMAD.U32 R20, R20, 0x20, R21 ;  /* 0x0000002014147824 */ /* 0x000fca00078e0015 */
[----:B------:R-:W-:Y:S01]  /*755b0*/  LOP3.LUT R20, R20, 0x40, RZ, 0x3c, !PT ;  /* 0x0000004014147812 */ /* 0x000fe200078e3cff */
[----:B---3--:R-:W-:Y:S01]  /*755c0*/  HMMA.16816.F32 R12, R16, R6, R12 ;  /* 0x00000006100c723c */ /* 0x008fe2000000180c */
[----:B------:R-:W0:Y:S11]  /*755d0*/  LDSM.16.M88.4 R16, [R24+0x50000] ;  /* 0x050000001810783b */ /* 0x000e360000000200 */
[----:B------:R-:W-:Y:S11]  /*755e0*/  @!UPT UIADD3 URZ, URZ, URZ, URZ ;  /* 0x0000003f3f3ff290 */ /* 0x000ff6000fffe03f */
[----:B------:R-:W-:Y:S01]  /*755f0*/  STL.64 [R1+0xad0], R12 ;  /* 0x000ad00c01007387 */ /* 0x000fe20000100a00 */
[----:B------:R1:W-:Y:S02]  /*75600*/  STL.64 [R1+0xad8], R14 ;  /* 0x000ad80e01007387 */ /* 0x0003e40000100a00 */
[----:B-1----:R-:W-:Y:S02]  /*75610*/  MOV R14, R9 ;  /* 0x00000009000e7202 */ /* 0x002fe40000000f00 */
[----:B------:R-:W-:Y:S02]  /*75620*/  MOV R15, R8 ;  /* 0x00000008000f7202 */ /* 0x000fe40000000f00 */
[----:B------:R-:W-:Y:S04]  /*75630*/  LDSM.16.M88.4 R8, [R20+0x44000] ;  /* 0x044000001408783b */ /* 0x000fe80000000200 */
[----:B------:R-:W-:Y:S01]  /*75640*/  STL.64 [R1+0x2c20], R14 ;  /* 0x002c200e01007387 */ /* 0x000fe20000100a00 */
[----:B0-----:R-:W-:Y:S02]  /*75650*/  STL.64 [R1+0x2ab0], R18 ;  /* 0x002ab01201007387 */ /* 0x001fe40000100a00 */
[----:B------:R-:W-:Y:S02]  /*75660*/  STL.64 [R1+0x2aa8], R16 ;  /* 0x002aa81001007387 */ /* 0x000fe40000100a00 */
[----:B------:R-:W0:Y:S04]  /*75670*/  LDSM.16.M88.4 R16, [R20+0x40000] ;  /* 0x040000001410783b */ /* 0x000e280000000200 */
[----:B------:R-:W1:Y:S04]  /*75680*/  LDSM.16.M88.4 R12, [R20+0x42000] ;  /* 0x04200000140c783b */ /* 0x000e680000000200 */
[----:B0-----:R-:W-:Y:S01]  /*75690*/  STL.64 [R1+0xe0], R16 ;  /* 0x0000e01001007387 */ /* 0x001fe20000100a00 */
[----:B------:R0:W-:Y:S02]  /*756a0*/  STL.64 [R1+0xe8], R18 ;  /* 0x0000e81201007387 */ /* 0x0001e40000100a00 */
[----:B-1----:R-:W-:Y:S02]  /*756b0*/  STL.64 [R1+0xd0], R12 ;  /* 0x0000d00c01007387 */ /* 0x002fe40000100a00 */
[----:B------:R1:W-:Y:S01]  /*756c0*/  STL.64 [R1+0xd8], R14 ;  /* 0x0000d80e01007387 */ /* 0x0003e20000100a00 */
[----:B------:R-:W-:Y:S01]  /*756d0*/  STL.64 [R1+0xc0], R8 ;  /* 0x0000c00801007387 */ /* 0x000fe20000100a00 */
[----:B------:R-:W-:Y:S01]  /*756e0*/  STL.64 [R1+0xc8], R10 ;  /* 0x0000c80a01007387 */ /* 0x000fe20000100a00 */
[----:B0-----:R-:W-:-:S02]  /*756f0*/  MOV R19, R8 ;  /* 0x0000000800137202 */ /* 0x001fc40000000f00 */
[----:B------:R-:W-:Y:S01]  /*75700*/  MOV R18, R9 ;  /* 0x0000000900127202 */ /* 0x000fe20000000f00 */
[----:B-1----:R-:W-:Y:S01]  /*75710*/  IMAD.MOV.U32 R14, RZ, RZ, R28 ;  /* 0x000000ffff0e7224 */ /* 0x002fe200078e001c */
[----:B------:R-:W-:Y:S01]  /*75720*/  MOV R15, R0 ;  /* 0x00000000000f7202 */ /* 0x000fe20000000f00 */
[----:B------:R-:W3:Y:S01]  /*75730*/  LDL.LU R28, [R1+0x2ca8] ;  /* 0x002ca800011c7983 */ /* 0x000ee20000300800 */
[----:B------:R-:W3:Y:S03]  /*75740*/  LDL.LU R0, [R1+0x2ca4] ;  /* 0x002ca40001007983 */ /* 0x000ee60000300800 */
[----:B------:R-:W0:Y:S04]  /*75750*/  LDSM.16.M88.4 R8, [R20+0x46000] ;  /* 0x046000001408783b */ /* 0x000e280000000200 */
[----:B------:R-:W-:Y:S01]  /*75760*/  STL.64 [R1+0x2c38], R14 ;  /* 0x002c380e01007387 */ /* 0x000fe20000100a00 */
[----:B------:R1:W-:Y:S02]  /*75770*/  STL.64 [R1+0x2b78], R18 ;  /* 0x002b781201007387 */ /* 0x0003e40000100a00 */
[----:B------:R-:W3:Y:S02]  /*75780*/  LDL.LU R16, [R1+0xc10] ;  /* 0x000c100001107983 */ /* 0x000ee40000300800 */
[----:B------:R-:W3:Y:S01]  /*75790*/  LDL.LU R17, [R1+0xc14] ;  /* 0x000c140001117983 */ /* 0x000ee20000300800 */
[----:B-1----:R-:W3:Y:S01]  /*757a0*/  LDL.LU R18, [R1+0xc18] ;  /* 0x000c180001127983 */ /* 0x002ee20000300800 */
[----:B------:R-:W3:Y:S01]  /*757b0*/  LDL.LU R19, [R1+0xc1c] ;  /* 0x000c1c0001137983 */ /* 0x000ee20000300800 */
[----:B------:R-:W-:Y:S01]  /*757c0*/  MOV R14, R2 ;  /* 0x00000002000e7202 */ /* 0x000fe20000000f00 */
[----:B------:R-:W-:Y:S01]  /*757d0*/  IMAD.MOV.U32 R15, RZ, RZ, R27 ;  /* 0x000000ffff0f7224 */ /* 0x000fe200078e001b */
[----:B------:R-:W4:Y:S04]  /*757e0*/  LDL.LU R2, [R1+0x2ca0] ;  /* 0x002ca00001027983 */ /* 0x000f280000300800 */
[----:B------:R2:W-:Y:S02]  /*757f0*/  STL.64 [R1+0x2c50], R14 ;  /* 0x002c500e01007387 */ /* 0x0005e40000100a00 */
[----:B--2---:R-:W-:-:S02]  /*75800*/  MOV R14, R23 ;  /* 0x00000017000e7202 */ /* 0x004fc40000000f00 */
[----:B------:R-:W-:Y:S01]  /*75810*/  MOV R15, R22 ;  /* 0x00000016000f7202 */ /* 0x000fe20000000f00 */
[----:B---3--:R-:W-:Y:S01]  /*75820*/  STL.64 [R1+0x2c30], R18 ;  /* 0x002c301201007387 */ /* 0x008fe20000100a00 */
[----:B------:R1:W-:Y:S03]  /*75830*/  STL.64 [R1+0x2c28], R16 ;  /* 0x002c281001007387 */ /* 0x0003e60000100a00 */
[----:B-1----:R-:W2:Y:S01]  /*75840*/  LDL.LU R16, [R1+0xc30] ;  /* 0x000c300001107983 */ /* 0x002ea20000300800 */
[----:B------:R-:W2:Y:S02]  /*75850*/  LDL.LU R17, [R1+0xc34] ;  /* 0x000c340001117983 */ /* 0x000ea40000300800 */
[----:B------:R-:W3:Y:S02]  /*75860*/  LDL.LU R18, [R1+0xc38] ;  /* 0x000c380001127983 */ /* 0x000ee40000300800 */
[----:B------:R-:W3:Y:S01]  /*75870*/  LDL.LU R19, [R1+0xc3c] ;  /* 0x000c3c0001137983 */ /* 0x000ee20000300800 */
[----:B------:R1:W-:Y:S01]  /*75880*/  STL.64 [R1+0x2c68], R14 ;  /* 0x002c680e01007387 */ /* 0x0003e20000100a00 */
[----:B------:R-:W2:Y:S02]  /*75890*/  LDL.LU R12, [R1+0xc60] ;  /* 0x000c6000010c7983 */ /* 0x000ea40000300800 */
[----:B------:R-:W2:Y:S01]  /*758a0*/  LDL.LU R13, [R1+0xc64] ;  /* 0x000c6400010d7983 */ /* 0x000ea20000300800 */
[----:B-1----:R-:W2:Y:S01]  /*758b0*/  LDL.LU R14, [R1+0xc68] ;  /* 0x000c6800010e7983 */ /* 0x002ea20000300800 */
[----:B------:R-:W2:Y:S03]  /*758c0*/  LDL.LU R15, [R1+0xc6c] ;  /* 0x000c6c00010f7983 */ /* 0x000ea60000300800 */
[----:B--2---:R-:W-:Y:S01]  /*758d0*/  STL.64 [R1+0x2c78], R14 ;  /* 0x002c780e01007387 */ /* 0x004fe20000100a00 */
[----:B------:R-:W-:Y:S02]  /*758e0*/  STL.64 [R1+0x2c70], R12 ;  /* 0x002c700c01007387 */ /* 0x000fe40000100a00 */
[----:B---3--:R-:W-:Y:S02]  /*758f0*/  STL.64 [R1+0x2c48], R18 ;  /* 0x002c481201007387 */ /* 0x008fe40000100a00 */
[----:B------:R1:W-:Y:S02]  /*75900*/  STL.64 [R1+0x2c40], R16 ;  /* 0x002c401001007387 */ /* 0x0003e40000100a00 */
        /* <DEDUP_REMOVED lines=8> */
[----:B------:R-:W3:Y:S02]  /*75990*/  LDL.LU R18, [R1+0xc58] ;  /* 0x000c580001127983 */ /* 0x000ee40000300800 */
[----:B------:R-:W3:Y:S02]  /*759a0*/  LDL.LU R19, [R1+0xc5c] ;  /* 0x000c5c0001137983 */ /* 0x000ee40000300800 */
[----:B----4-:R-:W-:Y:S01]  /*759b0*/  IMAD.MOV.U32 R14, RZ, RZ, R5 ;  /* 0x000000ffff0e7224 */ /* 0x010fe200078e0005 */
[----:B------:R-:W-:Y:S01]  /*759c0*/  MOV R15, R4 ;  /* 0x00000004000f7202 */ /* 0x000fe20000000f00 */
        /* <DEDUP_REMOVED lines=8> */
[----:B------:R-:W0:Y:S02]  /*75a50*/  LDSM.16.M88.4 R8, [R20+0x48000] ;  /* 0x048000001408783b */ /* 0x000e240000000200 */
[----:B0-----:R-:W-:Y:S02]  /*75a60*/  STL.64 [R1+0xa0], R8 ;  /* 0x0000a00801007387 */ /* 0x001fe40000100a00 */
[----:B------:R-:W-:Y:S02]  /*75a70*/  STL.64 [R1+0xa8], R10 ;  /* 0x0000a80a01007387 */ /* 0x000fe40000100a00 */
[----:B------:R-:W0:Y:S02]  /*75a80*/  LDSM.16.M88.4 R8, [R20+0x4a000] ;  /* 0x04a000001408783b */ /* 0x000e240000000200 */
[----:B0-----:R-:W-:Y:S02]  /*75a90*/  STL.64 [R1+0x90], R8 ;  /* 0x0000900801007387 */ /* 0x001fe40000100a00 */
[----:B------:R-:W-:Y:S02]  /*75aa0*/  STL.64 [R1+0x98], R10 ;  /* 0x0000980a01007387 */ /* 0x000fe40000100a00 */
[----:B------:R-:W0:Y:S02]  /*75ab0*/  LDSM.16.M88.4 R8, [R20+0x4c000] ;  /* 0x04c000001408783b */ /* 0x000e240000000200 */
[----:B------:R-:W1:Y:S04]  /*75ac0*/  LDSM.16.M88.4 R20, [R20+0x4e000] ;  /* 0x04e000001414783b */ /* 0x000e680000000200 */
[----:B0-----:R-:W-:Y:S01]  /*75ad0*/  STL.64 [R1+0x80], R8 ;  /* 0x0000800801007387 */ /* 0x001fe20000100a00 */
[----:B------:R0:W-:Y:S01]  /*75ae0*/  STL.64 [R1+0x88], R10 ;  /* 0x0000880a01007387 */ /* 0x0001e20000100a00 */
[----:B------:R-:W-:Y:S01]  /*75af0*/  MOV R4, R8 ;  /* 0x0000000800047202 */ /* 0x000fe20000000f00 */
[----:B------:R-:W-:Y:S01]  /*75b00*/  IMAD.MOV.U32 R5, RZ, RZ, R9 ;  /* 0x000000ffff057224 */ /* 0x000fe200078e0009 */
[----:B0-----:R-:W2:Y:S01]  /*75b10*/  LDL.LU.64 R10, [R1+0x2c98] ;  /* 0x002c9800010a7983 */ /* 0x001ea20000300a00 */
[----:B------:R-:W2:Y:S02]  /*75b20*/  LDL.LU.64 R8, [R1+0x2c90] ;  /* 0x002c900001087983 */ /* 0x000ea40000300a00 */
[----:B-1----:R0:W-:Y:S02]  /*75b30*/  STL [R1+0x22c4], R22 ;  /* 0x0022c41601007387 */ /* 0x0021e40000100800 */
[----:B------:R1:W-:Y:S01]  /*75b40*/  STL [R1+0x22c0], R23 ;  /* 0x0022c01701007387 */ /* 0x0003e20000100800 */
[----:B0-----:R-:W-:-:S02]  /*75b50*/  MOV R22, R26 ;  /* 0x0000001a00167202 */ /* 0x001fc40000000f00 */
[----:B-1----:R-:W-:Y:S02]  /*75b60*/  MOV R23, R25 ;  /* 0x0000001900177202 */ /* 0x002fe40000000f00 */
[----:B------:R-:W0:Y:S04]  /*75b70*/  LDSM.16.M88.4 R24, [R24+0x50800] ;  /* 0x050800001818783b */ /* 0x000e280000000200 */
[----:B------:R-:W-:Y:S04]  /*75b80*/  STL.64 [R1+0x2a50], R20 ;  /* 0x002a501401007387 */ /* 0x000fe80000100a00 */
[----:B0-----:R-:W-:Y:S01]  /*75b90*/  STL.64 [R1+0x2a48], R26 ;  /* 0x002a481a01007387 */ /* 0x001fe20000100a00 */
[----:B------:R-:W-:Y:S01]  /*75ba0*/  STL.64 [R1+0x2a40], R24 ;  /* 0x002a401801007387 */ /* 0x000fe20000100a00 */
[C---:B--2---:R-:W-:Y:S02]  /*75bb0*/  HMMA.16816.F32 R12, R8.reuse, R14, R16 ;  /* 0x0000000e080c723c */ /* 0x044fe40000001810 */
[----:B------:R-:W2:Y:S01]  /*75bc0*/  LDL.LU.64 R18, [R1+0x2c88] ;  /* 0x002c880001127983 */ /* 0x000ea20000300a00 */
[----:B------:R-:W2:Y:S11]  /*75bd0*/  LDL.LU.64 R16, [R1+0x2c80] ;  /* 0x002c800001107983 */ /* 0x000eb60000300a00 */
[----:B------:R-:W-:Y:S09]  /*75be0*/  @!UPT UIADD3 URZ, URZ, URZ, URZ ;  /* 0x0000003f3f3ff290 */ /* 0x000ff2000fffe03f */
        /* <DEDUP_REMOVED lines=9> */
[----:B0-----:R-:W2:Y:S01]  /*75c80*/  LDL.LU.64 R14, [R1+0x2c68] ;  /* 0x002c6800010e7983 */ /* 0x001ea20000300a00 */
[----:B------:R0:W-:Y:S02]  /*75c90*/  STL.64 [R1+0x2bd0], R22 ;  /* 0x002bd01601007387 */ /* 0x0001e40000100a00 */
[----:B------:R-:W3:Y:S02]  /*75ca0*/  LDL.LU R20, [R1+0xc20] ;  /* 0x000c200001147983 */ /* 0x000ee40000300800 */
[----:B------:R-:W3:Y:S01]  /*75cb0*/  LDL.LU R21, [R1+0xc24] ;  /* 0x000c240001157983 */ /* 0x000ee20000300800 */
[----:B0-----:R-:W3:Y:S01]  /*75cc0*/  LDL.LU R22, [R1+0xc28] ;  /* 0x000c280001167983 */ /* 0x001ee20000300800 */
[----:B------:R-:W3:Y:S01]  /*75cd0*/  LDL.LU R23, [R1+0xc2c] ;  /* 0x000c2c0001177983 */ /* 0x000ee20000300800 */
        /* <DEDUP_REMOVED lines=14> */
[----:B--2---:R-:W-:Y:S02]  /*75dc0*/  HMMA.16816.F32 R12, R8, R14, R16 ;  /* 0x0000000e080c723c */ /* 0x004fe40000001810 */
[----:B------:R-:W2:Y:S01]  /*75dd0*/  LDL.LU.64 R18, [R1+0x2c30] ;  /* 0x002c300001127983 */ /* 0x000ea20000300a00 */
[----:B------:R-:W2:Y:S11]  /*75de0*/  LDL.LU.64 R16, [R1+0x2c28] ;  /* 0x002c280001107983 */ /* 0x000eb60000300a00 */
[----:B------:R-:W-:Y:S09]  /*75df0*/  @!UPT UIADD3 URZ, URZ, URZ, URZ ;  /* 0x0000003f3f3ff290 */ /* 0x000ff2000fffe03f */
[----:B------:R-:W-:Y:S01]  /*75e00*/  STL.64 [R1+0xc50], R12 ;  /* 0x000c500c01007387 */ /* 0x000fe20000100a00 */
[----:B------:R0:W-:Y:S03]  /*75e10*/  STL.64 [R1+0xc58], R14 ;  /* 0x000c580e01007387 */ /* 0x0001e60000100a00 */
[----:B0-----:R-:W2:Y:S01]  /*75e20*/  LDL.LU.64 R14, [R1+0x2c20] ;  /* 0x002c2000010e7983 */ /* 0x001ea20000300a00 */
[----:B------:R-:W-:Y:S01]  /*75e30*/  IMAD.MOV.U32 R26, RZ, RZ, R29 ;  /* 0x000000ffff1a7224 */ /* 0x000fe200078e001d */
[----:B------:R-:W-:-:S07]  /*75e40*/  MOV R27, R3 ;  /* 0x00000003001b7202 */ /* 0x000fce0000000f00 */
[C---:B---3--:R-:W-:Y:S01]  /*75e50*/  HMMA.16816.F32 R20, R8.reuse, R26, R20 ;  /* 0x0000001a0814723c */ /* 0x048fe20000001814 */
[----:B------:R-:W-:Y:S01]  /*75e60*/  MOV R12, R2 ;  /* 0x00000002000c7202 */ /* 0x000fe20000000f00 */
[----:B------:R-:W-:Y:S11]  /*75e70*/  IMAD.MOV.U32 R13, RZ, RZ, R0 ;  /* 0x000000ffff0d7224 */ /* 0x000ff600078e0000 */
[----:B------:R-:W-:Y:S10]  /*75e80*/  @!UPT UIADD3 URZ, URZ, URZ, URZ ;  /* 0x0000003f3f3ff290 */ /* 0x000ff4000fffe03f */
[----:B------:R-:W-:Y:S01]  /*75e90*/  STL.64 [R1+0xc40], R20 ;  /* 0x000c401401007387 */ /* 0x000fe20000100a00 */
[----:B------:R-:W-:Y:S02]  /*75ea0*/  STL.64 [R1+0xc48], R22 ;  /* 0x000c481601007387 */ /* 0x000fe40000100a00 */
[----:B------:R-:W3:Y:S01]  /*75eb0*/  LDL.LU R2, [R1+0x2c1c] ;  /* 0x002c1c0001027983 */ /* 0x000ee20000300800 */
[----:B--2---:R-:W-:Y:S11]  /*75ec0*/  HMMA.16816.F32 R16, R8, R14, R16 ;  /* 0x0000000e0810723c */ /* 0x004ff60000001810 */
[----:B------:R-:W-:Y:S11]  /*75ed0*/  @!UPT UIADD3 URZ, URZ, URZ, URZ ;  /* 0x0000003f3f3ff290 */ /* 0x000ff6000fffe03f */
[----:B------:R-:W-:Y:S01]  /*75ee0*/  @!UPT UIADD3 URZ, URZ, URZ, URZ ;  /* 0x0000003f3f3ff290 */ /* 0x000fe2000fffe03f */
[----:B------:R0:W-:Y:S01]  /*75ef0*/  STL.64 [R1+0xc30], R16 ;  /* 0x000c301001007387 */ /* 0x0001e20000100a00 */
[----:B------:R3:W-:Y:S02]  /*75f00*/  STL.64 [R1+0xc38], R18 ;  /* 0x000c381201007387 */ /* 0x0007e40000100a00 */
[----:B------:R-:W2:Y:S02]  /*75f10*/  LDL.LU R0, [R1+0x2c18] ;  /* 0x002c180001007983 */ /* 0x000ea40000300800 */
[----:B------:R-:W4:Y:S01]  /*75f20*/  LDL.LU R14, [R1+0x508] ;  /* 0x00050800010e7983 */ /* 0x000f220000300800 */
[----:B------:R-:W4:Y:S04]  /*75f30*/  LDL.LU R15, [R1+0x50c] ;  /* 0x00050c00010f7983 */ /* 0x000f280000300800 */
[----:B0-----:R-:W4:Y:S01]  /*75f40*/  LDL.LU R16, [R1+0x510] ;  /* 0x0005100001107983 */ /* 0x001f220000300800 */
[----:B------:R-:W4:Y:S01]  /*75f50*/  LDL.LU R17, [R1+0x514] ;  /* 0x0005140001117983 */ /* 0x000f220000300800 */
[----:B---3--:R-:W-:-:S02]  /*75f60*/  MOV R18, R2 ;  /* 0x0000000200127202 */ /* 0x008fc40000000f00 */
[----:B------:R-:W3:Y:S01]  /*75f70*/  LDL.LU R2, [R1+0x2c14] ;  /* 0x002c140001027983 */ /* 0x000ee20000300800 */
[----:B--2---:R-:W-:-:S03]  /*75f80*/  MOV R19, R0 ;  /* 0x0000000000137202 */ /* 0x004fc60000000f00 */
[----:B------:R-:W2:Y:S01]  /*75f90*/  LDL.LU R0, [R1+0x2c10] ;  /* 0x002c100001007983 */ /* 0x000ea20000300800 */
        /* <DEDUP_REMOVED lines=16> */
[----:B------:R-:W2:Y:S01]  /*760a0*/  LDL.LU.64 R22, [R1+0x78] ;  /* 0x0000780001167983 */ /* 0x000ea20000300a00 */
[----:B------:R0:W-:Y:S02]  /*760b0*/  STL.64 [R1+0x2b88], R18 ;  /* 0x002b881201007387 */ /* 0x0001e40000100a00 */
[----:B----4-:R-:W-:Y:S01]  /*760c0*/  STL.64 [R1+0x2b80], R16 ;  /* 0x002b801001007387 */ /* 0x010fe20000100a00 */
[----:B0-----:R-:W4:Y:S04]  /*760d0*/  LDL.LU.64 R18, [R1+0x28] ;  /* 0x0000280001127983 */ /* 0x001f280000300a00 */
[----:B----4-:R0:W-:Y:S04]  /*760e0*/  STL.64 [R1+0x2b98], R18 ;  /* 0x002b981201007387 */ /* 0x0101e80000100a00 */
[----:B0-----:R-:W4:Y:S04]  /*760f0*/  LDL.LU.64 R18, [R1+0x38] ;  /* 0x0000380001127983 */ /* 0x001f280000300a00 */
[----:B----4-:R0:W-:Y:S04]  /*76100*/  STL.64 [R1+0x2ba0], R18 ;  /* 0x002ba01201007387 */ /* 0x0101e80000100a00 */
[----:B0-----:R-:W4:Y:S04]  /*76110*/  LDL.LU.64 R18, [R1+0x48] ;  /* 0x0000480001127983 */ /* 0x001f280000300a00 */
[----:B----4-:R0:W-:Y:S01]  /*76120*/  STL.64 [R1+0x2bb8], R18 ;  /* 0x002bb81201007387 */ /* 0x0101e20000100a00 */
[----:B------:R-:W4:Y:S02]  /*76130*/  LDL.LU R16, [R1+0x560] ;  /* 0x0005600001107983 */ /* 0x000f240000300800 */
[----:B------:R-:W4:Y:S01]  /*76140*/  LDL.LU R17, [R1+0x564] ;  /* 0x0005640001117983 */ /* 0x000f220000300800 */
[----:B0-----:R-:W4:Y:S01]  /*76150*/  LDL.LU R18, [R1+0x568] ;  /* 0x0005680001127983 */ /* 0x001f220000300800 */
[----:B------:R-:W4:Y:S02]  /*76160*/  LDL.LU R19, [R1+0x56c] ;  /* 0x00056c0001137983 */ /* 0x000f240000300800 */
[----:B------:R0:W-:Y:S02]  /*76170*/  STL.64 [R1+0x2b70], R14 ;  /* 0x002b700e01007387 */ /* 0x0001e40000100a00 */
[----:B------:R1:W-:Y:S01]  /*76180*/  STL.64 [R1+0x2b68], R12 ;  /* 0x002b680c01007387 */ /* 0x0003e20000100a00 */
[----:B0-----:R-:W2:Y:S01]  /*76190*/  LDL.LU.64 R14, [R1+0x18] ;  /* 0x00001800010e7983 */ /* 0x001ea20000300a00 */
[----:B-1----:R-:W-:Y:S01]  /*761a0*/  IMAD.MOV.U32 R12, RZ, RZ, R0 ;  /* 0x000000ffff0c7224 */ /* 0x002fe200078e0000 */
[----:B---3--:R-:W-:-:S02]  /*761b0*/  MOV R13, R2 ;  /* 0x00000002000d7202 */ /* 0x008fc40000000f00 */
[----:B--2---:R0:W-:Y:S01]  /*761c0*/  STL.64 [R1+0x2b90], R14 ;  /* 0x002b900e01007387 */ /* 0x0041e20000100a00 */
[----:B------:R-:W2:Y:S02]  /*761d0*/  LDL.LU R0, [R1+0x2c0c] ;  /* 0x002c0c0001007983 */ /* 0x000ea40000300800 */
[----:B------:R-:W3:Y:S01]  /*761e0*/  LDL.LU R2, [R1+0x2c08] ;  /* 0x002c080001027983 */ /* 0x000ee20000300800 */
[----:B0-----:R-:W2:Y:S01]  /*761f0*/  LDL.LU R14, [R1+0x528] ;  /* 0x00052800010e7983 */ /* 0x001ea20000300800 */
[----:B------:R-:W2:Y:S01]  /*76200*/  LDL.LU R15, [R1+0x52c] ;  /* 0x00052c00010f7983 */ /* 0x000ea20000300800 */
[----:B------:R-:W-:Y:S02]  /*76210*/  HMMA.16816.F32 R8, R8, R6, R24 ;  /* 0x000000060808723c */ /* 0x000fe40000001818 */
[----:B--2---:R-:W-:Y:S01]  /*76220*/  STL.64 [R1+0x2bb0], R14 ;  /* 0x002bb00e01007387 */ /* 0x004fe20000100a00 */
[----:B------:R0:W-:Y:S03]  /*76230*/  STL.64 [R1+0x2ba8], R12 ;  /* 0x002ba80c01007387 */ /* 0x0001e60000100a00 */
[----:B0-----:R-:W2:Y:S01]  /*76240*/  LDL.LU R12, [R1+0x540] ;  /* 0x00054000010c7983 */ /* 0x001ea20000300800 */
[----:B------:R-:W2:Y:S01]  /*76250*/  LDL.LU R13, [R1+0x544] ;  /* 0x00054400010d7983 */ /* 0x000ea20000300800 */
[----:B---3--:R-:W-:Y:S01]  /*76260*/  MOV R14, R2 ;  /* 0x00000002000e7202 */ /* 0x008fe20000000f00 */
[----:B------:R-:W-:-:S05]  /*76270*/  IMAD.MOV.U32 R15, RZ, RZ, R0 ;  /* 0x000000ffff0f7224 */ /* 0x000fca00078e0000 */
[----:B------:R0:W-:Y:S04]  /*76280*/  STL.64 [R1+0x2bc8], R14 ;  /* 0x002bc80e01007387 */ /* 0x0001e80000100a00 */
[----:B--2---:R-:W-:Y:S01]  /*76290*/  STL.64 [R1+0x2bc0], R12 ;  /* 0x002bc00c01007387 */ /* 0x004fe20000100a00 */
[----:B0-----:R-:W2:Y:S02]  /*762a0*/  LDL.LU.64 R14, [R1+0x58] ;  /* 0x00005800010e7983 */ /* 0x001ea40000300a00 */
[----:B------:R-:W3:Y:S02]  /*762b0*/  LDL.LU.64 R26, [R1+0x2c00] ;  /* 0x002c0000011a7983 */ /* 0x000ee40000300a00 */
[----:B------:R-:W3:Y:S01]  /*762c0*/  LDL.LU.64 R24, [R1+0x2bf8] ;  /* 0x002bf80001187983 */ /* 0x000ee20000300a00 */
[----:B------:R-:W-:Y:S01]  /*762d0*/  STL.64 [R1+0xc20], R8 ;  /* 0x000c200801007387 */ /* 0x000fe20000100a00 */
[----:B------:R0:W-:Y:S03]  /*762e0*/  STL.64 [R1+0xc28], R10 ;  /* 0x000c280a01007387 */ /* 0x0001e60000100a00 */
[----:B0-----:R-:W3:Y:S01]  /*762f0*/  LDL.LU.64 R10, [R1+0x2bf0] ;  /* 0x002bf000010a7983 */ /* 0x001ee20000300a00 */
[----:B------:R-:W3:Y:S01]  /*76300*/  LDL.LU.64 R8, [R1+0x2be8] ;  /* 0x002be80001087983 */ /* 0x000ee20000300a00 */
[----:B------:R-:W-:-:S02]  /*76310*/  MOV R2, R22 ;  /* 0x0000001600027202 */ /* 0x000fc40000000f00 */
[----:B------:R-:W-:Y:S01]  /*76320*/  MOV R0, R23 ;  /* 0x0000001700007202 */ /* 0x000fe20000000f00 */
[C---:B---3--:R-:W-:Y:S11]  /*76330*/  HMMA.16816.F32 R24, R8.reuse, R22, R24 ;  /* 0x000000160818723c */ /* 0x048ff60000001818 */
[----:B------:R-:W-:Y:S11]  /*76340*/  @!UPT UIADD3 URZ, URZ, URZ, URZ ;  /* 0x0000003f3f3ff290 */ /* 0x000ff6000fffe03f */
[----:B------:R-:W-:Y:S01]  /*76350*/  @!UPT UIADD3 URZ, URZ, URZ, URZ ;  /* 0x0000003f3f3ff290 */ /* 0x000fe2000fffe03f */
[----:B------:R-:W-:Y:S01]  /*76360*/  STL.64 [R1+0xc10], R24 ;  /* 0x000c101801007387 */ /* 0x000fe20000100a00 */
[----:B------:R0:W-:Y:S03]  /*76370*/  STL.64 [R1+0xc18], R26 ;  /* 0x000c181a01007387 */ /* 0x0001e60000100a00 */
[----:B0-----:R-:W2:Y:S01]  /*76380*/  LDL.LU.64 R26, [R1+0x2be0] ;  /* 0x002be000011a7983 */ /* 0x001ea20000300a00 */
[----:B------:R-:W2:Y:S02]  /*76390*/  LDL.LU.64 R24, [R1+0x2bd8] ;  /* 0x002bd80001187983 */ /* 0x000ea40000300a00 */
[----:B------:R-:W4:Y:S02]  /*763a0*/  LDL.LU.64 R22, [R1+0x2bd0] ;  /* 0x002bd00001167983 */ /* 0x000f240000300a00 */
[C---:B----4-:R-:W-:Y:S01]  /*763b0*/  HMMA.16816.F32 R16, R8.reuse, R22, R16 ;  /* 0x000000160810723c */ /* 0x050fe20000001810 */
[----:B------:R0:W-:Y:S01]  /*763c0*/  STL.64 [R1+0x2b50], R22 ;  /* 0x002b501601007387 */ /* 0x0001e20000100a00 */
[----:B------:R-:W3:Y:S11]  /*763d0*/  LDL.LU R20, [R1+0x4f0] ;  /* 0x0004f00001147983 */ /* 0x000ef60000300800 */
[----:B------:R-:W-:Y:S10]  /*763e0*/  @!UPT UIADD3 URZ, URZ, URZ, URZ ;  /* 0x0000003f3f3ff290 */ /* 0x000ff4000fffe03f */
[----:B------:R-:W-:Y:S01]  /*763f0*/  STL.64 [R1+0xc00], R16 ;  /* 0x000c001001007387 */ /* 0x000fe20000100a00 */
[----:B------:R2:W-:Y:S02]  /*76400*/  STL.64 [R1+0xc08], R18 ;  /* 0x000c081201007387 */ /* 0x0005e40000100a00 */
[----:B------:R-:W3:Y:S02]  /*76410*/  LDL.LU R21, [R1+0x4f4] ;  /* 0x0004f40001157983 */ /* 0x000ee40000300800 */
[----:B0-----:R-:W3:Y:S01]  /*76420*/  LDL.LU R22, [R1+0x4f8] ;  /* 0x0004f80001167983 */ /* 0x001ee20000300800 */
[----:B--2---:R-:W-:Y:S01]  /*76430*/  HMMA.16816.F32 R16, R8, R14, R24 ;  /* 0x0000000e0810723c */ /* 0x004fe20000001818 */
[----:B------:R-:W-:-:S06]  /*76440*/  IMAD.MOV.U32 R23, RZ, RZ, R28 ;  /* 0x000000ffff177224 */ /* 0x000fcc00078e001c */
[----:B------:R-:W-:Y:S02]  /*76450*/  MOV R27, R14 ;  /* 0x0000000e001b7202 */ /* 0x000fe40000000f00 */
[----:B------:R-:W-:Y:S02]  /*76460*/  MOV R26, R15 ;  /* 0x0000000f001a7202 */ /* 0x000fe40000000f00 */
[----:B------:R-:W2:Y:S01]  /*76470*/  LDL.LU.64 R14, [R1+0x2bc8] ;  /* 0x002bc800010e7983 */ /* 0x000ea20000300a00 */
[----:B------:R-:W2:Y:S11]  /*76480*/  LDL.LU.64 R12, [R1+0x2bc0] ;  /* 0x002bc000010c7983 */ /* 0x000eb60000300a00 */
[----:B------:R-:W-:Y:S01]  /*76490*/  STL.64 [R1+0xbf0], R16 ;  /* 0x000bf01001007387 */ /* 0x000fe20000100a00 */
[----:B------:R0:W-:Y:S02]  /*764a0*/  STL [R1+0xbf8], R18 ;  /* 0x000bf81201007387 */ /* 0x0001e40000100800 */
[----:B------:R-:W-:-:S02]  /*764b0*/  IMAD.MOV.U32 R28, RZ, RZ, R19 ;  /* 0x000000ffff1c7224 */ /* 0x000fc400078e0013 */
[----:B0-----:R-:W2:Y:S01]  /*764c0*/  LDL.LU.64 R18, [R1+0x2bb8] ;  /* 0x002bb80001127983 */ /* 0x001ea20000300a00 */
[----:B------:R0:W-:Y:S02]  /*764d0*/  STL [R1+0x2b44], R26 ;  /* 0x002b441a01007387 */ /* 0x0001e40000100800 */
[----:B------:R1:W-:Y:S02]  /*764e0*/  STL [R1+0x2b40], R27 ;  /* 0x002b401b01007387 */ /* 0x0003e40000100800 */
[----:B------:R-:W4:Y:S01]  /*764f0*/  LDL.LU R24, [R1+0x530] ;  /* 0x0005300001187983 */ /* 0x000f220000300800 */
[----:B------:R-:W4:Y:S04]  /*76500*/  LDL.LU R25, [R1+0x534] ;  /* 0x0005340001197983 */ /* 0x000f280000300800 */
[----:B0-----:R-:W4:Y:S01]  /*76510*/  LDL.LU R26, [R1+0x538] ;  /* 0x00053800011a7983 */ /* 0x001f220000300800 */
[----:B-1----:R-:W4:Y:S02]  /*76520*/  LDL.LU R27, [R1+0x53c] ;  /* 0x00053c00011b7983 */ /* 0x002f240000300800 */
[----:B------:R0:W-:Y:S01]  /*76530*/  STL [R1+0x24d8], R28 ;  /* 0x0024d81c01007387 */ /* 0x0001e20000100800 */
[----:B--2---:R-:W-:Y:S01]  /*76540*/  HMMA.16816.F32 R12, R8, R18, R12 ;  /* 0x00000012080c723c */ /* 0x004fe2000000180c */
[----:B------:R-:W-:-:S02]  /*76550*/  MOV R29, R18 ;  /* 0x00000012001d7202 */ /* 0x000fc40000000f00 */
[----:B0-----:R-:W-:Y:S11]  /*76560*/  MOV R28, R19 ;  /* 0x00000013001c7202 */ /* 0x001ff60000000f00 */
[----:B------:R-:W-:Y:S09]  /*76570*/  @!UPT UIADD3 URZ, URZ, URZ, URZ ;  /* 0x0000003f3f3ff290 */ /* 0x000ff2000fffe03f */
[----:B------:R-:W-:Y:S01]  /*76580*/  STL.64 [R1+0xbe0], R12 ;  /* 0x000be00c01007387 */ /* 0x000fe20000100a00 */
[----:B------:R0:W-:Y:S03]  /*76590*/  STL.64 [R1+0xbe8], R14 ;  /* 0x000be80e01007387 */ /* 0x0001e60000100a00 */
[----:B0-----:R-:W2:Y:S01]  /*765a0*/  LDL.LU.64 R14, [R1+0x2bb0] ;  /* 0x002bb000010e7983 */ /* 0x001ea20000300a00 */
[----:B------:R-:W2:Y:S02]  /*765b0*/  LDL.LU.64 R12, [R1+0x2ba8] ;  /* 0x002ba800010c7983 */ /* 0x000ea40000300a00 */
[----:B------:R-:W4:Y:S02]  /*765c0*/  LDL.LU.64 R18, [R1+0x2ba0] ;  /* 0x002ba00001127983 */ /* 0x000f240000300a00 */
[----:B------:R-:W-:Y:S01]  /*765d0*/  STL [R1+0x2b48], R29 ;  /* 0x002b481d01007387 */ /* 0x000fe20000100800 */
[C---:B----4-:R-:W-:Y:S01]  /*765e0*/  HMMA.16816.F32 R24, R8.reuse, R18, R24 ;  /* 0x000000120818723c */ /* 0x050fe20000001818 */
[----:B------:R-:W-:Y:S11]  /*765f0*/  MOV R3, R19 ;  /* 0x0000001300037202 */ /* 0x000ff60000000f00 */
[----:B------:R-:W-:Y:S11]  /*76600*/  @!UPT UIADD3 URZ, URZ, URZ, URZ ;  /* 0x0000003f3f3ff290 */ /* 0x000ff6000fffe03f */
[----:B------:R-:W-:Y:S01]  /*76610*/  STL.64 [R1+0xbd0], R24 ;  /* 0x000bd01801007387 */ /* 0x000fe20000100a00 */
[----:B------:R0:W-:Y:S02]  /*76620*/  STL.64 [R1+0xbd8], R26 ;  /* 0x000bd81a01007387 */ /* 0x0001e40000100a00 */
[----:B0-----:R-:W-:Y:S02]  /*76630*/  IMAD.MOV.U32 R27, RZ, RZ, R18 ;  /* 0x000000ffff1b7224 */ /* 0x001fe400078e0012 */
[----:B------:R-:W2:Y:S02]  /*76640*/  LDL.LU.64 R18, [R1+0x2b98] ;  /* 0x002b980001127983 */ /* 0x000ea40000300a00 */
[C---:B--2---:R-:W-:Y:S01]  /*76650*/  HMMA.16816.F32 R12, R8.reuse, R18, R12 ;  /* 0x00000012080c723c */ /* 0x044fe2000000180c */
[----:B------:R-:W-:Y:S01]  /*76660*/  MOV R29, R18 ;  /* 0x00000012001d7202 */ /* 0x000fe20000000f00 */
[----:B------:R-:W-:Y:S11]  /*76670*/  IMAD.MOV.U32 R26, RZ, RZ, R19 ;  /* 0x000000ffff1a7224 */ /* 0x000ff600078e0013 */
[----:B------:R-:W-:Y:S10]  /*76680*/  @!UPT UIADD3 URZ, URZ, URZ, URZ ;  /* 0x0000003f3f3ff290 */ /* 0x000ff4000fffe03f */
[----:B------:R-:W-:Y:S01]  /*76690*/  STL.64 [R1+0xbc0], R12 ;  /* 0x000bc00c01007387 */ /* 0x000fe20000100a00 */
[----:B------:R0:W-:Y:S03]  /*766a0*/  STL.64 [R1+0xbc8], R14 ;  /* 0x000bc80e01007387 */ /* 0x0001e60000100a00 */
[----:B0-----:R-:W2:Y:S01]  /*766b0*/  LDL.LU.64 R14, [R1+0x2b90] ;  /* 0x002b9000010e7983 */ /* 0x001ea20000300a00 */
[----:B------:R-:W2:Y:S02]  /*766c0*/  LDL.LU.64 R18, [R1+0x2b88] ;  /* 0x002b880001127983 */ /* 0x000ea40000300a00 */
[----:B------:R-:W2:Y:S02]  /*766d0*/  LDL.LU.64 R16, [R1+0x2b80] ;  /* 0x002b800001107983 */ /* 0x000ea40000300a00 */
[C---:B--2---:R-:W-:Y:S11]  /*766e0*/  HMMA.16816.F32 R16, R8.reuse, R14, R16 ;  /* 0x0000000e0810723c */ /* 0x044ff60000001810 */
[----:B------:R-:W-:Y:S11]  /*766f0*/  @!UPT UIADD3 URZ, URZ, URZ, URZ ;  /* 0x0000003f3f3ff290 */ /* 0x000ff6000fffe03f */
[----:B------:R-:W-:Y:S01]  /*76700*/  @!UPT UIADD3 URZ, URZ, URZ, URZ ;  /* 0x0000003f3f3ff290 */ /* 0x000fe2000fffe03f */
[----:B------:R0:W-:Y:S01]  /*76710*/  STL.64 [R1+0xbb0], R16 ;  /* 0x000bb01001007387 */ /* 0x0001e20000100a00 */
[----:B------:R1:W-:Y:S01]  /*76720*/  STL.64 [R1+0xbb8], R18 ;  /* 0x000bb81201007387 */ /* 0x0003e20000100a00 */
[----:B0-----:R-:W-:Y:S02]  /*76730*/  MOV R17, R14 ;  /* 0x0000000e00117202 */ /* 0x001fe40000000f00 */
[----:B-1----:R-:W2:Y:S01]  /*76740*/  LDL.LU.64 R18, [R1+0x2b78] ;  /* 0x002b780001127983 */ /* 0x002ea20000300a00 */
[----:B------:R-:W-:Y:S02]  /*76750*/  MOV R16, R15 ;  /* 0x0000000f00107202 */ /* 0x000fe40000000f00 */
[----:B------:R-:W4:Y:S02]  /*76760*/  LDL.LU.64 R14, [R1+0x2b70] ;  /* 0x002b7000010e7983 */ /* 0x000f240000300a00 */
[----:B------:R-:W4:Y:S02]  /*76770*/  LDL.LU.64 R12, [R1+0x2b68] ;  /* 0x002b6800010c7983 */ /* 0x000f240000300a00 */
[----:B----4-:R-:W-:Y:S01]  /*76780*/  HMMA.16816.F32 R8, R8, R6, R12 ;  /* 0x000000060808723c */ /* 0x010fe2000000180c */
[----:B------:R-:W3:Y:S01]  /*76790*/  LDL.LU.64 R14, [R1+0x2b60] ;  /* 0x002b6000010e7983 */ /* 0x000ee20000300a00 */
[----:B------:R-:W3:Y:S02]  /*767a0*/  LDL.LU.64 R12, [R1+0x2b58] ;  /* 0x002b5800010c7983 */ /* 0x000ee40000300a00 */
[----:B------:R-:W-:Y:S02]  /*767b0*/  STL.64 [R1+0x2ac0], R6 ;  /* 0x002ac00601007387 */ /* 0x000fe40000100a00 */
[----:B------:R0:W-:Y:S11]  /*767c0*/  STL.64 [R1+0x2ab8], R4 ;  /* 0x002ab80401007387 */ /* 0x0001f60000100a00 */
[----:B------:R-:W-:Y:S06]  /*767d0*/  @!UPT UIADD3 URZ, URZ, URZ, URZ ;  /* 0x0000003f3f3ff290 */ /* 0x000fec000fffe03f */
[----:B------:R1:W-:Y:S01]  /*767e0*/  STL.64 [R1+0xba0], R8 ;  /* 0x000ba00801007387 */ /* 0x0003e20000100a00 */
[----:B------:R4:W-:Y:S02]  /*767f0*/  STL.64 [R1+0xba8], R10 ;  /* 0x000ba80a01007387 */ /* 0x0009e40000100a00 */
[----:B0-----:R-:W2:Y:S02]  /*76800*/  LDL.LU R4, [R1+0x4e0] ;  /* 0x0004e00001047983 */ /* 0x001ea40000300800 */
[----:B------:R-:W2:Y:S01]  /*76810*/  LDL.LU R5, [R1+0x4e4] ;  /* 0x0004e40001057983 */ /* 0x000ea20000300800 */
[----:B------:R-:W2:Y:S01]  /*76820*/  LDL.LU R6, [R1+0x4e8] ;  /* 0x0004e80001067983 */ /* 0x000ea20000300800 */
[----:B------:R-:W2:Y:S03]  /*76830*/  LDL.LU R7, [R1+0x4ec] ;  /* 0x0004ec0001077983 */ /* 0x000ea60000300800 */
[----:B-1----:R-:W2:Y:S01]  /*76840*/  LDL.64 R8, [R1+0x90] ;  /* 0x0000900001087983 */ /* 0x002ea20000100a00 */
[----:B----4-:R-:W-:Y:S01]  /*76850*/  IMAD.MOV.U32 R10, RZ, RZ, R2 ;  /* 0x000000ffff0a7224 */ /* 0x010fe200078e0002 */
[----:B------:R-:W-:-:S02]  /*76860*/  MOV R11, R0 ;  /* 0x00000000000b7202 */ /* 0x000fc40000000f00 */
[----:B--2---:R3:W-:Y:S05]  /*76870*/  STL.64 [R1+0x2a90], R8 ;  /* 0x002a900801007387 */ /* 0x0047ea0000100a00 */
[C---:B---3--:R-:W-:Y:S01]  /*76880*/  HMMA.16816.F32 R8, R12.reuse, R10, R20 ;  /* 0x0000000a0c08723c */ /* 0x048fe20000001814 */
[----:B------:R-:W2:Y:S11]  /*76890*/  LDL.LU.64 R22, [R1+0x2b50] ;  /* 0x002b500001167983 */ /* 0x000eb60000300a00 */
[----:B------:R-:W-:Y:S11]  /*768a0*/  @!UPT UIADD3 URZ, URZ, URZ, URZ ;  /* 0x0000003f3f3ff290 */ /* 0x000ff6000fffe03f */
[----:B------:R-:W-:Y:S01]  /*768b0*/  @!UPT UIADD3 URZ, URZ, URZ, URZ ;  /* 0x0000003f3f3ff290 */ /* 0x000fe2000fffe03f */
[----:B------:R-:W-:Y:S01]  /*768c0*/  IMAD.MOV.U32 R0, RZ, RZ, R11 ;  /* 0x000000ffff007224 */ /* 0x000fe200078e000b */
[----:B------:R-:W-:Y:S01]  /*768d0*/  MOV R2, R10 ;  /* 0x0000000a00027202 */ /* 0x000fe20000000f00 */
[----:B------:R-:W-:Y:S03]  /*768e0*/  STL.64 [R1+0x70], R8 ;  /* 0x0000700801007387 */ /* 0x000fe60000100a00 */
[----:B------:R-:W-:Y:S01]  /*768f0*/  STL [R1+0x23e4], R0 ;  /* 0x0023e40001007387 */ /* 0x000fe20000100800 */
[----:B------:R-:W-:Y:S01]  /*76900*/  STL [R1+0x23e0], R2 ;  /* 0x0023e00201007387 */ /* 0x000fe20000100800 */
[----:B------:R-:W3:Y:S01]  /*76910*/  LDL.LU R20, [R1+0x250] ;  /* 0x0002500001147983 */ /* 0x000ee20000300800 */
[----:B--2---:R-:W-:Y:S11]  /*76920*/  HMMA.16816.F32 R4, R12, R22, R4 ;  /* 0x000000160c04723c */ /* 0x004ff60000001804 */
[----:B------:R-:W-:Y:S11]  /*76930*/  @!UPT UIADD3 URZ, URZ, URZ, URZ ;  /* 0x0000003f3f3ff290 */ /* 0x000ff6000fffe03f */
[----:B------:R-:W-:Y:S01]  /*76940*/  @!UPT UIADD3 URZ, URZ, URZ, URZ ;  /* 0x0000003f3f3ff290 */ /* 0x000fe2000fffe03f */
[----:B------:R-:W-:Y:S01]  /*76950*/  STL.64 [R1+0x60], R4 ;  /* 0x0000600401007387 */ /* 0x000fe20000100a00 */
[----:B------:R0:W-:Y:S02]  /*76960*/  STL.64 [R1+0x68], R6 ;  /* 0x0000680601007387 */ /* 0x0001e40000100a00 */
[----:B------:R-:W3:Y:S02]  /*76970*/  LDL.LU R21, [R1+0x254] ;  /* 0x0002540001157983 */ /* 0x000ee40000300800 */
[----:B------:R-:W2:Y:S01]  /*76980*/  LDL.LU R22, [R1+0x258] ;  /* 0x0002580001167983 */ /* 0x000ea20000300800 */
[----:B------:R-:W2:Y:S04]  /*76990*/  LDL.LU R23, [R1+0x25c] ;  /* 0x00025c0001177983 */ /* 0x000ea80000300800 */
[----:B--2---:R-:W-:Y:S01]  /*769a0*/  STL.64 [R1+0x2a68], R22 ;  /* 0x002a681601007387 */ /* 0x004fe20000100a00 */
[----:B---3--:R-:W-:Y:S02]  /*769b0*/  STL.64 [R1+0x2a60], R20 ;  /* 0x002a601401007387 */ /* 0x008fe40000100a00 */
[----:B------:R-:W2:Y:S02]  /*769c0*/  LDL R24, [R1+0xb0] ;  /* 0x0000b00001187983 */ /* 0x000ea40000100800 */
[----:B------:R-:W2:Y:S02]  /*769d0*/  LDL R25, [R1+0xb4] ;  /* 0x0000b40001197983 */ /* 0x000ea40000100800 */
[----:B0-----:R-:W-:Y:S01]  /*769e0*/  IMAD.MOV.U32 R6, RZ, RZ, R17 ;  /* 0x000000ffff067224 */ /* 0x001fe200078e0011 */
[----:B------:R-:W-:Y:S01]  /*769f0*/  MOV R7, R16 ;  /* 0x0000001000077202 */ /* 0x000fe20000000f00 */
[----:B--2---:R0:W-:Y:S02]  /*76a00*/  STL.64 [R1+0x2a70], R24 ;  /* 0x002a701801007387 */ /* 0x0041e40000100a00 */
[----:B0-----:R-:W-:-:S02]  /*76a10*/  MOV R24, R19 ;  /* 0x0000001300187202 */ /* 0x001fc40000000f00 */
[----:B------:R-:W-:-:S05]  /*76a20*/  MOV R25, R18 ;  /* 0x0000001200197202 */ /* 0x000fca0000000f00 */
[----:B------:R-:W-:Y:S01]  /*76a30*/  STL.64 [R1+0x2a88], R24 ;  /* 0x002a881801007387 */ /* 0x000fe20000100a00 */
[----:B------:R-:W2:Y:S02]  /*76a40*/  LDL.LU R20, [R1+0x260] ;  /* 0x0002600001147983 */ /* 0x000ea40000300800 */
[----:B------:R-:W2:Y:S02]  /*76a50*/  LDL.LU R21, [R1+0x264] ;  /* 0x0002640001157983 */ /* 0x000ea40000300800 */
[----:B------:R-:W3:Y:S01]  /*76a60*/  LDL.LU R22, [R1+0x268] ;  /* 0x0002680001167983 */ /* 0x000ee20000300800 */
[----:B------:R-:W3:Y:S01]  /*76a70*/  LDL.LU R23, [R1+0x26c] ;  /* 0x00026c0001177983 */ /* 0x000ee20000300800 */
[----:B------:R0:W-:Y:S02]  /*76a80*/  STL.64 [R1+0x2ad8], R6 ;  /* 0x002ad80601007387 */ /* 0x0001e40000100a00 */
[----:B------:R-:W4:Y:S02]  /*76a90*/  LDL.LU R16, [R1+0x2a0] ;  /* 0x0002a00001107983 */ /* 0x000f240000300800 */
[----:B------:R-:W4:Y:S01]  /*76aa0*/  LDL.LU R17, [R1+0x2a4] ;  /* 0x0002a40001117983 */ /* 0x000f220000300800 */
[----:B------:R-:W2:Y:S01]  /*76ab0*/  LDL.LU R18, [R1+0x2a8] ;  /* 0x0002a80001127983 */ /* 0x000ea20000300800 */
[----:B------:R-:W2:Y:S01]  /*76ac0*/  LDL.LU R19, [R1+0x2ac] ;  /* 0x0002ac0001137983 */ /* 0x000ea20000300800 */
[----:B0-----:R-:W-:Y:S01]  /*76ad0*/  MOV R6, R29 ;  /* 0x0000001d00067202 */ /* 0x001fe20000000f00 */
[----:B------:R-:W-:Y:S01]  /*76ae0*/  IMAD.MOV.U32 R7, RZ, RZ, R26 ;  /* 0x000000ffff077224 */ /* 0x000fe200078e001a */
[----:B------:R-:W3:Y:S01]  /*76af0*/  LDL.LU R29, [R1+0x2b48] ;  /* 0x002b4800011d7983 */ /* 0x000ee20000300800 */
[----:B------:R-:W3:Y:S03]  /*76b00*/  LDL.LU R26, [R1+0x2b44] ;  /* 0x002b4400011a7983 */ /* 0x000ee60000300800 */
[----:B------:R0:W-:Y:S02]  /*76b10*/  STL.64 [R1+0x2af0], R6 ;  /* 0x002af00601007387 */ /* 0x0001e40000100a00 */
[----:B0-----:R-:W-:-:S02]  /*76b20*/  MOV R6, R27 ;  /* 0x0000001b00067202 */ /* 0x001fc40000000f00 */
[----:B------:R-:W-:Y:S01]  /*76b30*/  MOV R7, R3 ;  /* 0x0000000300077202 */ /* 0x000fe20000000f00 */
[----:B------:R-:W3:Y:S01]  /*76b40*/  LDL.LU R27, [R1+0x2b40] ;  /* 0x002b4000011b7983 */ /* 0x000ee20000300800 */
[----:B------:R-:W3:Y:S03]  /*76b50*/  LDL.LU R3, [R1+0x2b3c] ;  /* 0x002b3c0001037983 */ /* 0x000ee60000300800 */
[----:B------:R-:W-:Y:S04]  /*76b60*/  STL.64 [R1+0x2b08], R6 ;  /* 0x002b080601007387 */ /* 0x000fe80000100a00 */
[----:B--2---:R-:W-:Y:S01]  /*76b70*/  STL.64 [R1+0x2ad0], R18 ;  /* 0x002ad01201007387 */ /* 0x004fe20000100a00 */
[----:B----4-:R0:W-:Y:S03]  /*76b80*/  STL.64 [R1+0x2ac8], R16 ;  /* 0x002ac81001007387 */ /* 0x0101e60000100a00 */
[----:B0-----:R-:W2:Y:S01]  /*76b90*/  LDL.LU R16, [R1+0x420] ;  /* 0x0004200001107983 */ /* 0x001ea20000300800 */
[----:B------:R-:W2:Y:S02]  /*76ba0*/  LDL.LU R17, [R1+0x424] ;  /* 0x0004240001117983 */ /* 0x000ea40000300800 */
[----:B------:R-:W4:Y:S02]  /*76bb0*/  LDL.LU R18, [R1+0x428] ;  /* 0x0004280001127983 */ /* 0x000f240000300800 */
[----:B------:R-:W4:Y:S02]  /*76bc0*/  LDL.LU R19, [R1+0x42c] ;  /* 0x00042c0001137983 */ /* 0x000f240000300800 */
[----:B---3--:R-:W-:Y:S01]  /*76bd0*/  IMAD.MOV.U32 R6, RZ, RZ, R29 ;  /* 0x000000ffff067224 */ /* 0x008fe200078e001d */
[----:B------:R-:W-:Y:S01]  /*76be0*/  MOV R7, R28 ;  /* 0x0000001c00077202 */ /* 0x000fe20000000f00 */
[----:B------:R-:W3:Y:S04]  /*76bf0*/  LDL.LU R29, [R1+0x2b38] ;  /* 0x002b3800011d7983 */ /* 0x000ee80000300800 */
[----:B------:R-:W-:Y:S04]  /*76c00*/  STL.64 [R1+0x2b20], R6 ;  /* 0x002b200601007387 */ /* 0x000fe80000100a00 */
        /* <DEDUP_REMOVED lines=17> */
[----:B------:R-:W4:Y:S01]  /*76d20*/  LDL.LU R19, [R1+0x4cc] ;  /* 0x0004cc0001137983 */ /* 0x000f220000300800 */
[----:B------:R-:W-:Y:S01]  /*76d30*/  MOV R6, R27 ;  /* 0x0000001b00067202 */ /* 0x000fe20000000f00 */
[----:B------:R-:W-:Y:S01]  /*76d40*/  IMAD.MOV.U32 R7, RZ, RZ, R26 ;  /* 0x000000ffff077224 */ /* 0x000fe200078e001a */
[----:B----4-:R-:W-:Y:S01]  /*76d50*/  STL.64 [R1+0x2b30], R18 ;  /* 0x002b301201007387 */ /* 0x010fe20000100a00 */
[----:B--2---:R0:W-:Y:S03]  /*76d60*/  STL.64 [R1+0x2b28], R16 ;  /* 0x002b281001007387 */ /* 0x0041e60000100a00 */
[----:B0-----:R-:W2:Y:S01]  /*76d70*/  LDL.LU R16, [R1+0x4d0] ;  /* 0x0004d00001107983 */ /* 0x001ea20000300800 */
[----:B------:R-:W2:Y:S02]  /*76d80*/  LDL.LU R17, [R1+0x4d4] ;  /* 0x0004d40001117983 */ /* 0x000ea40000300800 */
[----:B------:R-:W2:Y:S02]  /*76d90*/  LDL.LU R18, [R1+0x4d8] ;  /* 0x0004d80001127983 */ /* 0x000ea40000300800 */
[----:B------:R-:W2:Y:S01]  /*76da0*/  LDL.LU R19, [R1+0x4dc] ;  /* 0x0004dc0001137983 */ /* 0x000ea20000300800 */
[----:B------:R-:W4:Y:S01]  /*76db0*/  LDL.LU R8, [R1+0x280] ;  /* 0x0002800001087983 */ /* 0x000f220000300800 */
[----:B------:R-:W4:Y:S02]  /*76dc0*/  LDL.LU R9, [R1+0x284] ;  /* 0x0002840001097983 */ /* 0x000f240000300800 */
[----:B------:R-:W3:Y:S02]  /*76dd0*/  LDL.LU R10, [R1+0x288] ;  /* 0x00028800010a7983 */ /* 0x000ee40000300800 */
[----:B------:R-:W3:Y:S01]  /*76de0*/  LDL.LU R11, [R1+0x28c] ;  /* 0x00028c00010b7983 */ /* 0x000ee20000300800 */
[C---:B--2---:R-:W-:Y:S01]  /*76df0*/  HMMA.16816.F32 R4, R12.reuse, R6, R16 ;  /* 0x000000060c04723c */ /* 0x044fe20000001810 */
[----:B---3--:R-:W-:Y:S01]  /*76e00*/  STL.64 [R1+0x2aa0], R10 ;  /* 0x002aa00a01007387 */ /* 0x008fe20000100a00 */
[----:B----4-:R0:W-:Y:S03]  /*76e10*/  STL.64 [R1+0x2a98], R8 ;  /* 0x002a980801007387 */ /* 0x0101e60000100a00 */
[----:B0-----:R-:W2:Y:S01]  /*76e20*/  LDL.LU R8, [R1+0x290] ;  /* 0x0002900001087983 */ /* 0x001ea20000300800 */
[----:B------:R-:W2:Y:S02]  /*76e30*/  LDL.LU R9, [R1+0x294] ;  /* 0x0002940001097983 */ /* 0x000ea40000300800 */
[----:B------:R-:W2:Y:S02]  /*76e40*/  LDL.LU R10, [R1+0x298] ;  /* 0x00029800010a7983 */ /* 0x000ea40000300800 */
[----:B------:R-:W2:Y:S01]  /*76e50*/  LDL.LU R11, [R1+0x29c] ;  /* 0x00029c00010b7983 */ /* 0x000ea20000300800 */
[----:B------:R-:W3:Y:S01]  /*76e60*/  LDL.64 R24, [R1+0xd0] ;  /* 0x0000d00001187983 */ /* 0x000ee20000100a00 */
[----:B------:R-:W-:Y:S02]  /*76e70*/  STL.64 [R1+0x2a80], R22 ;  /* 0x002a801601007387 */ /* 0x000fe40000100a00 */
[----:B------:R0:W-:Y:S10]  /*76e80*/  STL.64 [R1+0x2a78], R20 ;  /* 0x002a781401007387 */ /* 0x0001f40000100a00 */
[----:B------:R-:W-:Y:S01]  /*76e90*/  IMAD.MOV.U32 R0, RZ, RZ, R6 ;  /* 0x000000ffff007224 */ /* 0x000fe200078e0006 */
[----:B------:R-:W-:Y:S01]  /*76ea0*/  MOV R2, R7 ;  /* 0x0000000700027202 */ /* 0x000fe20000000f00 */
[----:B0-----:R-:W4:Y:S01]  /*76eb0*/  LDL.LU R20, [R1+0x270] ;  /* 0x0002700001147983 */ /* 0x001f220000300800 */
[----:B------:R-:W4:Y:S02]  /*76ec0*/  LDL.LU R21, [R1+0x274] ;  /* 0x0002740001157983 */ /* 0x000f240000300800 */
[----:B------:R-:W2:Y:S02]  /*76ed0*/  LDL.LU.64 R18, [R1+0x2b30] ;  /* 0x002b300001127983 */ /* 0x000ea40000300a00 */
[----:B------:R-:W2:Y:S01]  /*76ee0*/  LDL.LU.64 R16, [R1+0x2b28] ;  /* 0x002b280001107983 */ /* 0x000ea20000300a00 */
[----:B------:R2:W-:Y:S01]  /*76ef0*/  STL.64 [R1+0x50], R4 ;  /* 0x0000500401007387 */ /* 0x0005e20000100a00 */
[----:B------:R-:W2:Y:S02]  /*76f00*/  LDL.LU.64 R6, [R1+0x2b20] ;  /* 0x002b200001067983 */ /* 0x000ea40000300a00 */
[----:B------:R-:W-:Y:S02]  /*76f10*/  STL [R1+0x24e0], R2 ;  /* 0x0024e00201007387 */ /* 0x000fe40000100800 */
[----:B------:R-:W-:Y:S01]  /*76f20*/  STL [R1+0x24dc], R0 ;  /* 0x0024dc0001007387 */ /* 0x000fe20000100800 */
[C---:B--2---:R-:W-:Y:S01]  /*76f30*/  HMMA.16816.F32 R4, R12.reuse, R6, R16 ;  /* 0x000000060c04723c */ /* 0x044fe20000001810 */
[----:B------:R-:W2:Y:S01]  /*76f40*/  LDL.LU.64 R18, [R1+0x2b18] ;  /* 0x002b180001127983 */ /* 0x000ea20000300a00 */
[----:B------:R-:W2:Y:S11]  /*76f50*/  LDL.LU.64 R16, [R1+0x2b10] ;  /* 0x002b100001107983 */ /* 0x000eb60000300a00 */
[----:B------:R-:W-:Y:S10]  /*76f60*/  @!UPT UIADD3 URZ, URZ, URZ, URZ ;  /* 0x0000003f3f3ff290 */ /* 0x000ff4000fffe03f */
        /* <DEDUP_REMOVED lines=9> */
[----:B0-----:R-:W2:Y:S01]  /*77000*/  LDL.LU.64 R6, [R1+0x2af0] ;  /* 0x002af00001067983 */ /* 0x001ea20000300a00 */
[----:B------:R-:W-:Y:S02]  /*77010*/  MOV R22, R29 ;  /* 0x0000001d00167202 */ /* 0x000fe40000000f00 */
[----:B------:R-:W-:Y:S01]  /*77020*/  MOV R23, R3 ;  /* 0x0000000300177202 */ /* 0x000fe20000000f00 */
[C---:B--2---:R-:W-:Y:S01]  /*77030*/  HMMA.16816.F32 R4, R12.reuse, R6, R16 ;  /* 0x000000060c04723c */ /* 0x044fe20000001810 */
[----:B------:R-:W2:Y:S01]  /*77040*/  LDL.LU.64 R18, [R1+0x2ae8] ;  /* 0x002ae80001127983 */ /* 0x000ea20000300a00 */
[----:B------:R-:W2:Y:S11]  /*77050*/  LDL.LU.64 R16, [R1+0x2ae0] ;  /* 0x002ae00001107983 */ /* 0x000eb60000300a00 */
[----:B------:R-:W-:Y:S10]  /*77060*/  @!UPT UIADD3 URZ, URZ, URZ, URZ ;  /* 0x0000003f3f3ff290 */ /* 0x000ff4000fffe03f */
[----:B------:R2:W-:Y:S01]  /*77070*/  STL.64 [R1+0x20], R4 ;  /* 0x0000200401007387 */ /* 0x0005e20000100a00 */
[----:B------:R-:W-:Y:S01]  /*77080*/  MOV R29, R6 ;  /* 0x00000006001d7202 */ /* 0x000fe20000000f00 */
[----:B------:R-:W-:Y:S02]  /*77090*/  IMAD.MOV.U32 R3, RZ, RZ, R7 ;  /* 0x000000ffff037224 */ /* 0x000fe400078e0007 */
[----:B------:R-:W2:Y:S03]  /*770a0*/  LDL.LU.64 R6, [R1+0x2ad8] ;  /* 0x002ad80001067983 */ /* 0x000ea60000300a00 */
        /* <DEDUP_REMOVED lines=8> */
[----:B0-----:R-:W2:Y:S01]  /*77130*/  LDL.LU.64 R6, [R1+0x2ac0] ;  /* 0x002ac00001067983 */ /* 0x001ea20000300a00 */
[----:B------:R-:W3:Y:S01]  /*77140*/  LDL.LU.64 R4, [R1+0x2ab8] ;  /* 0x002ab80001047983 */ /* 0x000ee20000300a00 */
[----:B--2---:R-:W-:Y:S02]  /*77150*/  HMMA.16816.F32 R12, R12, R6, R16 ;  /* 0x000000060c0c723c */ /* 0x004fe40000001810 */
[----:B------:R-:W2:Y:S01]  /*77160*/  LDL.LU.64 R18, [R1+0x2ab0] ;  /* 0x002ab00001127983 */ /* 0x000ea20000300a00 */
[----:B------:R-:W2:Y:S11]  /*77170*/  LDL.LU.64 R16, [R1+0x2aa8] ;  /* 0x002aa80001107983 */ /* 0x000eb60000300a00 */
[----:B------:R-:W-:Y:S09]  /*77180*/  @!UPT UIADD3 URZ, URZ, URZ, URZ ;  /* 0x0000003f3f3ff290 */ /* 0x000ff2000fffe03f */
[----:B------:R0:W-:Y:S01]  /*77190*/  STL.64 [R1], R12 ;  /* 0x0000000c01007387 */ /* 0x0001e20000100a00 */
[----:B------:R-:W-:Y:S03]  /*771a0*/  STL.64 [R1+0x8], R14 ;  /* 0x0000080e01007387 */ /* 0x000fe60000100a00 */
[----:B0-----:R-:W2:Y:S04]  /*771b0*/  LDL R12, [R1+0xa0] ;  /* 0x0000a000010c7983 */ /* 0x001ea80000100800 */
[----:B------:R-:W2:Y:S01]  /*771c0*/  LDL R13, [R1+0xa4] ;  /* 0x0000a400010d7983 */ /* 0x000ea20000100800 */
[----:B---3--:R0:W-:Y:S03]  /*771d0*/  STL.64 [R1+0x2a58], R4 ;  /* 0x002a580401007387 */ /* 0x0081e60000100a00 */
[----:B0-----:R-:W2:Y:S02]  /*771e0*/  LDL.64 R4, [R1+0xe0] ;  /* 0x0000e00001047983 */ /* 0x001ea40000100a00 */
[C---:B--2---:R-:W-:Y:S11]  /*771f0*/  HMMA.16816.F32 R8, R16.reuse, R4, R8 ;  /* 0x000000041008723c */ /* 0x044ff60000001808 */
[----:B------:R-:W-:Y:S11]  /*77200*/  @!UPT UIADD3 URZ, URZ, URZ, URZ ;  /* 0x0000003f3f3ff290 */ /* 0x000ff6000fffe03f */
[----:B------:R-:W-:Y:S01]  /*77210*/  @!UPT UIADD3 URZ, URZ, URZ, URZ ;  /* 0x0000003f3f3ff290 */ /* 0x000fe2000fffe03f */
[----:B------:R-:W-:Y:S01]  /*77220*/  STL.64 [R1+0x980], R8 ;  /* 0x0009800801007387 */ /* 0x000fe20000100a00 */
[----:B------:R0:W-:Y:S03]  /*77230*/  STL.64 [R1+0x988], R10 ;  /* 0x0009880a01007387 */ /* 0x0001e60000100a00 */
[----:B0-----:R-:W2:Y:S01]  /*77240*/  LDL.LU.64 R10, [R1+0x2aa0] ;  /* 0x002aa000010a7983 */ /* 0x001ea20000300a00 */
[----:B------:R-:W2:Y:S01]  /*77250*/  LDL.LU.64 R8, [R1+0x2a98] ;  /* 0x002a980001087983 */ /* 0x000ea20000300a00 */
[----:B------:R-:W-:Y:S02]  /*77260*/  MOV R2, R4 ;  /* 0x0000000400027202 */ /* 0x000fe40000000f00 */
[----:B------:R-:W-:Y:S01]  /*77270*/  MOV R0, R5 ;  /* 0x0000000500007202 */ /* 0x000fe20000000f00 */
[----:B------:R-:W3:Y:S01]  /*77280*/  LDL.LU R4, [R1+0x240] ;  /* 0x0002400001047983 */ /* 0x000ee20000300800 */
[----:B------:R-:W3:Y:S02]  /*77290*/  LDL.LU R5, [R1+0x244] ;  /* 0x0002440001057983 */ /* 0x000ee40000300800 */
[----:B------:R-:W3:Y:S02]  /*772a0*/  LDL.LU R6, [R1+0x248] ;  /* 0x0002480001067983 */ /* 0x000ee40000300800 */
[----:B------:R-:W3:Y:S01]  /*772b0*/  LDL.LU R7, [R1+0x24c] ;  /* 0x00024c0001077983 */ /* 0x000ee20000300800 */
[----:B------:R-:W-:Y:S01]  /*772c0*/  MOV R3, R25 ;  /* 0x0000001900037202 */ /* 0x000fe20000000f00 */
[C---:B--2---:R-:W-:Y:S11]  /*772d0*/  HMMA.16816.F32 R8, R16.reuse, R24, R8 ;  /* 0x000000181008723c */ /* 0x044ff60000001808 */
[----:B------:R-:W-:Y:S11]  /*772e0*/  @!UPT UIADD3 URZ, URZ, URZ, URZ ;  /* 0x0000003f3f3ff290 */ /* 0x000ff6000fffe03f */
[----:B------:R-:W-:Y:S01]  /*772f0*/  @!UPT UIADD3 URZ, URZ, URZ, URZ ;  /* 0x0000003f3f3ff290 */ /* 0x000fe2000fffe03f */
[----:B------:R0:W-:Y:S01]  /*77300*/  STL.64 [R1+0x910], R8 ;  /* 0x0009100801007387 */ /* 0x0001e20000100a00 */
[----:B------:R1:W-:Y:S03]  /*77310*/  STL.64 [R1+0x918], R10 ;  /* 0x0009180a01007387 */ /* 0x0003e60000100a00 */
[----:B0-----:R-:W3:Y:S01]  /*77320*/  LDL.LU.64 R8, [R1+0x2a90] ;  /* 0x002a900001087983 */ /* 0x001ee20000300a00 */
[----:B-1----:R-:W-:Y:S02]  /*77330*/  IMAD.MOV.U32 R10, RZ, RZ, R24 ;  /* 0x000000ffff0a7224 */ /* 0x002fe400078e0018 */
[----:B------:R-:W4:Y:S02]  /*77340*/  LDL.LU.64 R24, [R1+0x2a88] ;  /* 0x002a880001187983 */ /* 0x000f240000300a00 */
[C---:B----4-:R-:W-:Y:S01]  /*77350*/  HMMA.16816.F32 R24, R16.reuse, R24, R20 ;  /* 0x000000181018723c */ /* 0x050fe20000001814 */
[----:B------:R-:W2:Y:S01]  /*77360*/  LDL.LU.64 R22, [R1+0x2a80] ;  /* 0x002a800001167983 */ /* 0x000ea20000300a00 */
[----:B------:R-:W2:Y:S11]  /*77370*/  LDL.LU.64 R20, [R1+0x2a78] ;  /* 0x002a780001147983 */ /* 0x000eb60000300a00 */
[----:B------:R-:W-:Y:S10]  /*77380*/  @!UPT UIADD3 URZ, URZ, URZ, URZ ;  /* 0x0000003f3f3ff290 */ /* 0x000ff4000fffe03f */
[----:B------:R0:W-:Y:S01]  /*77390*/  STL.64 [R1+0x8f0], R24 ;  /* 0x0008f01801007387 */ /* 0x0001e20000100a00 */
[----:B------:R2:W-:Y:S03]  /*773a0*/  STL.64 [R1+0x8f8], R26 ;  /* 0x0008f81a01007387 */ /* 0x0005e60000100a00 */
[----:B0-----:R-:W2:Y:S02]  /*773b0*/  LDL.LU.64 R24, [R1+0x2a70] ;  /* 0x002a700001187983 */ /* 0x001ea40000300a00 */
[C---:B--2---:R-:W-:Y:S02]  /*773c0*/  HMMA.16816.F32 R24, R16.reuse, R24, R20 ;  /* 0x000000181018723c */ /* 0x044fe40000001814 */
[----:B------:R-:W2:Y:S01]  /*773d0*/  LDL.LU.64 R22, [R1+0x2a68] ;  /* 0x002a680001167983 */ /* 0x000ea20000300a00 */
[----:B------:R-:W2:Y:S02]  /*773e0*/  LDL.LU.64 R20, [R1+0x2a60] ;  /* 0x002a600001147983 */ /* 0x000ea40000300a00 */
[----:B------:R0:W-:Y:S11]  /*773f0*/  STL.64 [R1+0x29e8], R12 ;  /* 0x0029e80c01007387 */ /* 0x0001f60000100a00 */
[----:B------:R-:W-:Y:S07]  /*77400*/  @!UPT UIADD3 URZ, URZ, URZ, URZ ;  /* 0x0000003f3f3ff290 */ /* 0x000fee000fffe03f */
[----:B------:R-:W-:Y:S01]  /*77410*/  STL.64 [R1+0x8d0], R24 ;  /* 0x0008d01801007387 */ /* 0x000fe20000100a00 */
[----:B------:R-:W-:Y:S01]  /*77420*/  STL.64 [R1+0x8d8], R26 ;  /* 0x0008d81a01007387 */ /* 0x000fe20000100a00 */
[C---:B--2---:R-:W-:Y:S02]  /*77430*/  HMMA.16816.F32 R20, R16.reuse, R12, R20 ;  /* 0x0000000c1014723c */ /* 0x044fe40000001814 */
[----:B0-----:R-:W2:Y:S11]  /*77440*/  LDL.LU R12, [R1+0x140] ;  /* 0x00014000010c7983 */ /* 0x001eb60000300800 */
[----:B------:R-:W-:Y:S10]  /*77450*/  @!UPT UIADD3 URZ, URZ, URZ, URZ ;  /* 0x0000003f3f3ff290 */ /* 0x000ff4000fffe03f */
[----:B------:R-:W-:Y:S01]  /*77460*/  STL.64 [R1+0x8c0], R20 ;  /* 0x0008c01401007387 */ /* 0x000fe20000100a00 */
[----:B------:R-:W-:Y:S02]  /*77470*/  STL.64 [R1+0x8c8], R22 ;  /* 0x0008c81601007387 */ /* 0x000fe40000100a00 */
[----:B------:R-:W2:Y:S02]  /*77480*/  LDL.LU R13, [R1+0x144] ;  /* 0x00014400010d7983 */ /* 0x000ea40000300800 */
[----:B------:R-:W4:Y:S01]  /*77490*/  LDL.LU R14, [R1+0x148] ;  /* 0x00014800010e7983 */ /* 0x000f220000300800 */
[----:B------:R-:W4:Y:S01]  /*774a0*/  LDL.LU R15, [R1+0x14c] ;  /* 0x00014c00010f7983 */ /* 0x000f220000300800 */
[----:B---3--:R-:W-:Y:S03]  /*774b0*/  HMMA.16816.F32 R4, R16, R8, R4 ;  /* 0x000000081004723c */ /* 0x008fe60000001804 */
[----:B----4-:R-:W-:Y:S01]  /*774c0*/  STL.64 [R1+0x29f8], R14 ;  /* 0x0029f80e01007387 */ /* 0x010fe20000100a00 */
[----:B--2---:R0:W-:Y:S03]  /*774d0*/  STL.64 [R1+0x29f0], R12 ;  /* 0x0029f00c01007387 */ /* 0x0041e60000100a00 */
[----:B0-----:R-:W2:Y:S01]  /*774e0*/  LDL.LU R12, [R1+0x150] ;  /* 0x00015000010c7983 */ /* 0x001ea20000300800 */
[----:B------:R-:W2:Y:S02]  /*774f0*/  LDL.LU R13, [R1+0x154] ;  /* 0x00015400010d7983 */ /* 0x000ea40000300800 */
[----:B------:R-:W3:Y:S02]  /*77500*/  LDL.LU R14, [R1+0x158] ;  /* 0x00015800010e7983 */ /* 0x000ee40000300800 */
[----:B------:R-:W3:Y:S01]  /*77510*/  LDL.LU R15, [R1+0x15c] ;  /* 0x00015c00010f7983 */ /* 0x000ee20000300800 */
[----:B------:R-:W4:Y:S01]  /*77520*/  LDL.LU R20, [R1+0x230] ;  /* 0x0002300001147983 */ /* 0x000f220000300800 */
[----:B------:R-:W4:Y:S02]  /*77530*/  LDL.LU R21, [R1+0x234] ;  /* 0x0002340001157983 */ /* 0x000f240000300800 */
[----:B------:R-:W4:Y:S02]  /*77540*/  LDL.LU R22, [R1+0x238] ;  /* 0x0002380001167983 */ /* 0x000f240000300800 */
[----:B------:R-:W4:Y:S01]  /*77550*/  LDL.LU R23, [R1+0x23c] ;  /* 0x00023c0001177983 */ /* 0x000f220000300800 */
[----:B---3--:R-:W-:Y:S01]  /*77560*/  STL.64 [R1+0x2a18], R14 ;  /* 0x002a180e01007387 */ /* 0x008fe20000100a00 */
[----:B--2---:R0:W-:Y:S02]  /*77570*/  STL.64 [R1+0x2a10], R12 ;  /* 0x002a100c01007387 */ /* 0x0041e40000100a00 */
[----:B------:R-:W2:Y:S02]  /*77580*/  LDL.LU R24, [R1+0x180] ;  /* 0x0001800001187983 */ /* 0x000ea40000300800 */
[----:B------:R-:W2:Y:S01]  /*77590*/  LDL.LU R25, [R1+0x184] ;  /* 0x0001840001197983 */ /* 0x000ea20000300800 */
[----:B------:R-:W2:Y:S01]  /*775a0*/  LDL.LU R26, [R1+0x188] ;  /* 0x00018800011a7983 */ /* 0x000ea20000300800 */
[----:B------:R-:W2:Y:S01]  /*775b0*/  LDL.LU R27, [R1+0x18c] ;  /* 0x00018c00011b7983 */ /* 0x000ea20000300800 */
[----:B0-----:R-:W-:Y:S01]  /*775c0*/  MOV R12, R10 ;  /* 0x0000000a000c7202 */ /* 0x001fe20000000f00 */
[----:B------:R-:W-:-:S05]  /*775d0*/  IMAD.MOV.U32 R13, RZ, RZ, R3 ;  /* 0x000000ffff0d7224 */ /* 0x000fca00078e0003 */
[----:B------:R-:W-:Y:S01]  /*775e0*/  STL.64 [R1+0x2a28], R12 ;  /* 0x002a280c01007387 */ /* 0x000fe20000100a00 */
[----:B------:R0:W-:Y:S02]  /*775f0*/  STL.64 [R1+0x8b0], R4 ;  /* 0x0008b00401007387 */ /* 0x0001e40000100a00 */
[----:B------:R-:W-:Y:S01]  /*77600*/  STL.64 [R1+0x8b8], R6 ;  /* 0x0008b80601007387 */ /* 0x000fe20000100a00 */
[----:B0-----:R-:W4:Y:S01]  /*77610*/  LDL.LU.64 R4, [R1+0x2a58] ;  /* 0x002a580001047983 */ /* 0x001f220000300a00 */
[----:B------:R0:W-:Y:S03]  /*77620*/  STL.64 [R1+0x29e0], R8 ;  /* 0x0029e00801007387 */ /* 0x0001e60000100a00 */
[----:B0-----:R-:W3:Y:S01]  /*77630*/  LDL.LU R8, [R1+0x220] ;  /* 0x0002200001087983 */ /* 0x001ee20000300800 */
[----:B------:R-:W3:Y:S02]  /*77640*/  LDL.LU R9, [R1+0x224] ;  /* 0x0002240001097983 */ /* 0x000ee40000300800 */
[----:B------:R-:W2:Y:S02]  /*77650*/  LDL.LU R10, [R1+0x228] ;  /* 0x00022800010a7983 */ /* 0x000ea40000300800 */
[----:B------:R-:W2:Y:S02]  /*77660*/  LDL.LU R11, [R1+0x22c] ;  /* 0x00022c00010b7983 */ /* 0x000ea40000300800 */
[----:B--2---:R-:W-:Y:S01]  /*77670*/  STL.64 [R1+0x2a08], R10 ;  /* 0x002a080a01007387 */ /* 0x004fe20000100a00 */
[----:B---3--:R0:W-:Y:S03]  /*77680*/  STL.64 [R1+0x2a00], R8 ;  /* 0x002a000801007387 */ /* 0x0081e60000100a00 */
[----:B0-----:R-:W2:Y:S01]  /*77690*/  LDL.64 R8, [R1+0xc0] ;  /* 0x0000c00001087983 */ /* 0x001ea20000100a00 */
[C---:B----4-:R-:W-:Y:S03]  /*776a0*/  HMMA.16816.F32 R20, R16.reuse, R4, R20 ;  /* 0x000000041014723c */ /* 0x050fe60000001814 */
[----:B--2---:R0:W-:Y:S04]  /*776b0*/  STL.64 [R1+0x2a20], R8 ;  /* 0x002a200801007387 */ /* 0x0041e80000100a00 */
[----:B0-----:R-:W2:Y:S01]  /*776c0*/  LDL.LU R8, [R1+0x160] ;  /* 0x0001600001087983 */ /* 0x001ea20000300800 */
[----:B------:R-:W2:Y:S02]  /*776d0*/  LDL.LU R9, [R1+0x164] ;  /* 0x0001640001097983 */ /* 0x000ea40000300800 */
[----:B------:R-:W3:Y:S02]  /*776e0*/  LDL.LU R10, [R1+0x168] ;  /* 0x00016800010a7983 */ /* 0x000ee40000300800 */
[----:B------:R-:W3:Y:S02]  /*776f0*/  LDL.LU R11, [R1+0x16c] ;  /* 0x00016c00010b7983 */ /* 0x000ee40000300800 */
[----:B---3--:R-:W-:Y:S01]  /*77700*/  STL.64 [R1+0x2a38], R10 ;  /* 0x002a380a01007387 */ /* 0x008fe20000100a00 */
[----:B--2---:R0:W-:Y:S03]  /*77710*/  STL.64 [R1+0x2a30], R8 ;  /* 0x002a300801007387 */ /* 0x0041e60000100a00 */
[----:B0-----:R-:W2:Y:S01]  /*77720*/  LDL.LU R8, [R1+0x170] ;  /* 0x0001700001087983 */ /* 0x001ea20000300800 */
[----:B------:R-:W2:Y:S02]  /*77730*/  LDL.LU R9, [R1+0x174] ;  /* 0x0001740001097983 */ /* 0x000ea40000300800 */
[----:B------:R-:W2:Y:S02]  /*77740*/  LDL.LU R10, [R1+0x178] ;  /* 0x00017800010a7983 */ /* 0x000ea40000300800 */
[----:B------:R-:W2:Y:S01]  /*77750*/  LDL.LU R11, [R1+0x17c] ;  /* 0x00017c00010b7983 */ /* 0x000ea20000300800 */
[----:B------:R0:W-:Y:S01]  /*77760*/  STL.64 [R1+0x8a0], R20 ;  /* 0x0008a01401007387 */ /* 0x0001e20000100a00 */
[----:B------:R-:W-:Y:S03]  /*77770*/  STL.64 [R1+0x8a8], R22 ;  /* 0x0008a81601007387 */ /* 0x000fe60000100a00 */
[----:B0-----:R-:W3:Y:S01]  /*77780*/  LDL.LU.64 R20, [R1+0x2a50] ;  /* 0x002a500001147983 */ /* 0x001ee20000300a00 */
[----:B------:R0:W-:Y:S03]  /*77790*/  STL.64 [R1+0x29d8], R4 ;  /* 0x0029d80401007387 */ /* 0x0001e60000100a00 */
[----:B0-----:R-:W4:Y:S01]  /*777a0*/  LDL.LU R4, [R1+0x340] ;  /* 0x0003400001047983 */ /* 0x001f220000300800 */
[----:B------:R-:W4:Y:S02]  /*777b0*/  LDL.LU R5, [R1+0x344] ;  /* 0x0003440001057983 */ /* 0x000f240000300800 */
[----:B------:R-:W4:Y:S02]  /*777c0*/  LDL.LU R6, [R1+0x348] ;  /* 0x0003480001067983 */ /* 0x000f240000300800 */
[----:B------:R-:W4:Y:S01]  /*777d0*/  LDL.LU R7, [R1+0x34c] ;  /* 0x00034c0001077983 */ /* 0x000f220000300800 */
[----:B---3--:R-:W-:Y:S01]  /*777e0*/  HMMA.16816.F32 R16, R16, R20, R24 ;  /* 0x000000141010723c */ /* 0x008fe20000001818 */
[----:B------:R-:W2:Y:S01]  /*777f0*/  LDL.LU.64 R26, [R1+0x2a48] ;  /* 0x002a4800011a7983 */ /* 0x000ea20000300a00 */
[----:B------:R-:W2:Y:S01]  /*77800*/  LDL.LU.64 R24, [R1+0x2a40] ;  /* 0x002a400001187983 */ /* 0x000ea20000300a00 */
[----:B------:R-:W-:-:S02]  /*77810*/  MOV R12, R2 ;  /* 0x00000002000c7202 */ /* 0x000fc40000000f00 */
[----:B------:R-:W-:Y:S11]  /*77820*/  MOV R13, R0 ;  /* 0x00000000000d7202 */ /* 0x000ff60000000f00 */
[----:B------:R-:W-:Y:S07]  /*77830*/  @!UPT UIADD3 URZ, URZ, URZ, URZ ;  /* 0x0000003f3f3ff290 */ /* 0x000fee000fffe03f */
[----:B------:R0:W-:Y:S01]  /*77840*/  STL.64 [R1+0x880], R16 ;  /* 0x0008801001007387 */ /* 0x0001e20000100a00 */
[----:B------:R-:W-:Y:S03]  /*77850*/  STL.64 [R1+0x888], R18 ;  /* 0x0008881201007387 */ /* 0x000fe60000100a00 */
[----:B0-----:R-:W3:Y:S01]  /*77860*/  LDL.64 R16, [R1+0xb0] ;  /* 0x0000b00001107983 */ /* 0x001ee20000100a00 */
[C---:B--2---:R-:W-:Y:S03]  /*77870*/  HMMA.16816.F32 R12, R24.reuse, R12, R8 ;  /* 0x0000000c180c723c */ /* 0x044fe60000001808 */
[----:B------:R-:W2:Y:S01]  /*77880*/  LDL.LU.64 R10, [R1+0x2a38] ;  /* 0x002a3800010a7983 */ /* 0x000ea20000300a00 */
[----:B------:R-:W2:Y:S11]  /*77890*/  LDL.LU.64 R8, [R1+0x2a30] ;  /* 0x002a300001087983 */ /* 0x000eb60000300a00 */
[----:B------:R-:W-:Y:S08]  /*778a0*/  @!UPT UIADD3 URZ, URZ, URZ, URZ ;  /* 0x0000003f3f3ff290 */ /* 0x000ff0000fffe03f */
[----:B------:R0:W-:Y:S01]  /*778b0*/  STL.64 [R1+0x870], R12 ;  /* 0x0008700c01007387 */ /* 0x0001e20000100a00 */
[----:B------:R2:W-:Y:S03]  /*778c0*/  STL.64 [R1+0x878], R14 ;  /* 0x0008780e01007387 */ /* 0x0005e60000100a00 */
[----:B0-----:R-:W2:Y:S04]  /*778d0*/  LDL.LU.64 R12, [R1+0x2a28] ;  /* 0x002a2800010c7983 */ /* 0x001ea80000300a00 */
[----:B------:R-:W0:Y:S02]  /*778e0*/  S2R R23, SR_TID.X ;  /* 0x0000000000177919 */ /* 0x000e240000002100 */
[----:B0-----:R-:W-:Y:S01]  /*778f0*/  SHF.L.U32 R2, R23, 0x7, RZ ;  /* 0x0000000717027819 */ /* 0x001fe200000006ff */
[----:B--2---:R-:W-:Y:S01]  /*77900*/  HMMA.16816.F32 R12, R24, R12, R8 ;  /* 0x0000000c180c723c */ /* 0x004fe20000001808 */
[----:B------:R-:W2:Y:S11]  /*77910*/  LDL.LU.64 R8, [R1+0x2a20] ;  /* 0x002a200001087983 */ /* 0x000eb60000300a00 */
[----:B------:R-:W-:Y:S11]  /*77920*/  @!UPT UIADD3 URZ, URZ, URZ, URZ ;  /* 0x0000003f3f3ff290 */ /* 0x000ff6000fffe03f */
[----:B------:R-:W-:Y:S01]  /*77930*/  STL [R1+0x844], R13 ;  /* 0x0008440d01007387 */ /* 0x000fe20000100800 */
[----:B------:R0:W-:Y:S01]  /*77940*/  STL.64 [R1+0x848], R14 ;  /* 0x0008480e01007387 */ /* 0x0001e20000100a00 */
[----:B------:R-:W-:Y:S02]  /*77950*/  MOV R23, R12 ;  /* 0x0000000c00177202 */ /* 0x000fe40000000f00 */
[----:B0-----:R-:W3:Y:S01]  /*77960*/  LDL.LU.64 R14, [R1+0x2a18] ;  /* 0x002a1800010e7983 */ /* 0x001ee20000300a00 */
[----:B------:R-:W3:Y:S03]  /*77970*/  LDL.LU.64 R12, [R1+0x2a10] ;  /* 0x002a1000010c7983 */ /* 0x000ee60000300a00 */
[----:B------:R-:W0:Y:S01]  /*77980*/  S2R R22, SR_TID.X ;  /* 0x0000000000167919 */ /* 0x000e220000002100 */
[----:B------:R-:W-:Y:S02]  /*77990*/  STL [R1+0x22c8], R23 ;  /* 0x0022c81701007387 */ /* 0x000fe40000100800 */
[----:B------:R-:W4:Y:S01]  /*779a0*/  LDL.LU.64 R10, [R1+0x2a08] ;  /* 0x002a0800010a7983 */ /* 0x000f220000300a00 */
[----:B0-----:R-:W-:-:S05]  /*779b0*/  LOP3.LUT R28, R22, 0x7, RZ, 0xc0, !PT ;  /* 0x00000007161c7812 */ /* 0x001fca00078ec0ff */
[----:B------:R-:W-:-:S05]  /*779c0*/  IMAD.SHL.U32 R28, R28, 0x10, RZ ;  /* 0x000000101c1c7824 */ /* 0x000fca00078e00ff */
[----:B------:R-:W-:-:S04]  /*779d0*/  LOP3.LUT R2, R28, 0x780, R2, 0xf8, !PT ;  /* 0x000007801c027812 */ /* 0x000fc800078ef802 */
[----:B------:R-:W-:Y:S01]  /*779e0*/  LOP3.LUT R2, R2, 0x10, R22, 0x78, !PT ;  /* 0x0000001002027812 */ /* 0x000fe200078e7816 */
[----:B--2---:R-:W-:Y:S01]  /*779f0*/  IMAD.MOV.U32 R29, RZ, RZ, R8 ;  /* 0x000000ffff1d7224 */ /* 0x004fe200078e0008 */
[----:B------:R-:W-:Y:S01]  /*77a00*/  MOV R28, R9 ;  /* 0x00000009001c7202 */ /* 0x000fe20000000f00 */
[C---:B---3--:R-:W-:Y:S01]  /*77a10*/  HMMA.16816.F32 R12, R24.reuse, R8, R12 ;  /* 0x00000008180c723c */ /* 0x048fe2000000180c */
[----:B------:R-:W4:Y:S11]  /*77a20*/  LDL.LU.64 R8, [R1+0x2a00] ;  /* 0x002a000001087983 */ /* 0x000f360000300a00 */
[----:B------:R-:W-:Y:S11]  /*77a30*/  @!UPT UIADD3 URZ, URZ, URZ, URZ ;  /* 0x0000003f3f3ff290 */ /* 0x000ff6000fffe03f */
[----:B------:R-:W-:Y:S01]  /*77a40*/  STL.64 [R1+0x820], R12 ;  /* 0x0008200c01007387 */ /* 0x000fe20000100a00 */
[----:B------:R0:W-:Y:S01]  /*77a50*/  STL [R1+0x828], R14 ;  /* 0x0008280e01007387 */ /* 0x0001e20000100800 */
[----:B------:R-:W-:Y:S02]  /*77a60*/  MOV R22, R15 ;  /* 0x0000000f00167202 */ /* 0x000fe40000000f00 */
[----:B0-----:R-:W2:Y:S01]  /*77a70*/  LDL.LU.64 R14, [R1+0x29f8] ;  /* 0x0029f800010e7983 */ /* 0x001ea20000300a00 */
[----:B------:R-:W2:Y:S02]  /*77a80*/  LDL.LU.64 R12, [R1+0x29f0] ;  /* 0x0029f000010c7983 */ /* 0x000ea40000300a00 */
[----:B------:R-:W-:Y:S01]  /*77a90*/  STL [R1+0x22cc], R22 ;  /* 0x0022cc1601007387 */ /* 0x000fe20000100800 */
[C---:B--2---:R-:W-:Y:S11]  /*77aa0*/  HMMA.16816.F32 R12, R24.reuse, R16, R12 ;  /* 0x00000010180c723c */ /* 0x044ff6000000180c */
[----:B------:R-:W-:Y:S11]  /*77ab0*/  @!UPT UIADD3 URZ, URZ, URZ, URZ ;  /* 0x0000003f3f3ff290 */ /* 0x000ff6000fffe03f */
[----:B------:R-:W-:Y:S01]  /*77ac0*/  @!UPT UIADD3 URZ, URZ, URZ, URZ ;  /* 0x0000003f3f3ff290 */ /* 0x000fe2000fffe03f */
[----:B------:R0:W-:Y:S01]  /*77ad0*/  STL.64 [R1+0x800], R12 ;  /* 0x0008000c01007387 */ /* 0x0001e20000100a00 */
[----:B------:R4:W-:Y:S03]  /*77ae0*/  STL.64 [R1+0x808], R14 ;  /* 0x0008080e01007387 */ /* 0x0009e60000100a00 */
[----:B0-----:R-:W4:Y:S01]  /*77af0*/  LDL.LU.64 R12, [R1+0x29e8] ;  /* 0x0029e800010c7983 */ /* 0x001f220000300a00 */
[----:B------:R-:W-:Y:S01]  /*77b00*/  LOP3.LUT R2, R2, 0x40, RZ, 0x3c, !PT ;  /* 0x0000004002027812 */ /* 0x000fe200078e3cff */
[C---:B----4-:R-:W-:Y:S02]  /*77b10*/  HMMA.16816.F32 R12, R24.reuse, R12, R8 ;  /* 0x0000000c180c723c */ /* 0x050fe40000001808 */
[----:B------:R-:W2:Y:S11]  /*77b20*/  LDL.LU.64 R8, [R1+0x29e0] ;  /* 0x0029e00001087983 */ /* 0x000eb60000300a00 */
[----:B------:R-:W-:Y:S10]  /*77b30*/  @!UPT UIADD3 URZ, URZ, URZ, URZ ;  /* 0x0000003f3f3ff290 */ /* 0x000ff4000fffe03f */
[----:B------:R-:W-:Y:S01]  /*77b40*/  STL.64 [R1+0x7f0], R12 ;  /* 0x0007f00c01007387 */ /* 0x000fe20000100a00 */
[----:B------:R-:W-:Y:S01]  /*77b50*/  MOV R22, R14 ;  /* 0x0000000e00167202 */ /* 0x000fe20000000f00 */
[----:B------:R-:W-:Y:S02]  /*77b60*/  IMAD.MOV.U32 R23, RZ, RZ, R15 ;  /* 0x000000ffff177224 */ /* 0x000fe400078e000f */
[----:B------:R-:W0:Y:S04]  /*77b70*/  LDSM.16.M88.4 R12, [R2+0x51800] ;  /* 0x05180000020c783b */ /* 0x000e280000000200 */
[----:B------:R-:W-:Y:S01]  /*77b80*/  STL [R1+0x24f0], R23 ;  /* 0x0024f01701007387 */ /* 0x000fe20000100800 */
[----:B------:R-:W-:Y:S03]  /*77b90*/  STL [R1+0x24ec], R22 ;  /* 0x0024ec1601007387 */ /* 0x000fe60000100800 */
        /* <DEDUP_REMOVED lines=9> */
[----:B------:R0:W-:Y:S01]  /*77c30*/  STL.64 [R1+0x7e0], R4 ;  /* 0x0007e00401007387 */ /* 0x0001e20000100a00 */
[----:B------:R1:W-:Y:S03]  /*77c40*/  STL.64 [R1+0x7e8], R6 ;  /* 0x0007e80601007387 */ /* 0x0003e60000100a00 */
[----:B0-----:R-:W2:Y:S01]  /*77c50*/  LDL.LU.64 R4, [R1+0x29d8] ;  /* 0x0029d80001047983 */ /* 0x001ea20000300a00 */
[----:B-1----:R-:W-:Y:S02]  /*77c60*/  MOV R7, R8 ;  /* 0x0000000800077202 */ /* 0x002fe40000000f00 */
[----:B------:R-:W-:Y:S02]  /*77c70*/  MOV R6, R9 ;  /* 0x0000000900067202 */ /* 0x000fe40000000f00 */
[----:B------:R-:W0:Y:S04]  /*77c80*/  LDSM.16.M88.4 R8, [R2+0x52000] ;  /* 0x052000000208783b */ /* 0x000e280000000200 */
[----:B0-----:R-:W-:Y:S01]  /*77c90*/  STL.64 [R1+0x28f0], R10 ;  /* 0x0028f00a01007387 */ /* 0x001fe20000100a00 */
[----:B------:R0:W-:Y:S02]  /*77ca0*/  STL.64 [R1+0x28e8], R8 ;  /* 0x0028e80801007387 */ /* 0x0001e40000100a00 */
[----:B0-----:R-:W-:Y:S01]  /*77cb0*/  IMAD.MOV.U32 R8, RZ, RZ, R7 ;  /* 0x000000ffff087224 */ /* 0x001fe200078e0007 */
[----:B------:R-:W-:-:S05]  /*77cc0*/  MOV R9, R6 ;  /* 0x0000000600097202 */ /* 0x000fca0000000f00 */
[----:B------:R0:W-:Y:S04]  /*77cd0*/  STL.64 [R1+0x2990], R8 ;  /* 0x0029900801007387 */ /* 0x0001e80000100a00 */
[----:B0-----:R-:W2:Y:S01]  /*77ce0*/  LDL.LU R8, [R1+0x410] ;  /* 0x0004100001087983 */ /* 0x001ea20000300800 */
[----:B------:R-:W2:Y:S02]  /*77cf0*/  LDL.LU R9, [R1+0x414] ;  /* 0x0004140001097983 */ /* 0x000ea40000300800 */
[----:B------:R-:W2:Y:S02]  /*77d00*/  LDL.LU R10, [R1+0x418] ;  /* 0x00041800010a7983 */ /* 0x000ea40000300800 */
[----:B------:R-:W2:Y:S02]  /*77d10*/  LDL.LU R11, [R1+0x41c] ;  /* 0x00041c00010b7983 */ /* 0x000ea40000300800 */
[C---:B--2---:R-:W-:Y:S01]  /*77d20*/  HMMA.16816.F32 R8, R24.reuse, R4, R8 ;  /* 0x000000041808723c */ /* 0x044fe20000001808 */
[----:B------:R-:W0:Y:S04]  /*77d30*/  LDSM.16.M88.4 R4, [R2+0x52800] ;  /* 0x052800000204783b */ /* 0x000e280000000200 */
[----:B0-----:R-:W-:Y:S11]  /*77d40*/  STL.64 [R1+0x2860], R6 ;  /* 0x0028600601007387 */ /* 0x001ff60000100a00 */
[----:B------:R-:W-:Y:S07]  /*77d50*/  @!UPT UIADD3 URZ, URZ, URZ, URZ ;  /* 0x0000003f3f3ff290 */ /* 0x000fee000fffe03f */
[----:B------:R-:W-:Y:S02]  /*77d60*/  STL.64 [R1+0x7d0], R8 ;  /* 0x0007d00801007387 */ /* 0x000fe40000100a00 */
[----:B------:R-:W-:Y:S02]  /*77d70*/  STL.64 [R1+0x7d8], R10 ;  /* 0x0007d80a01007387 */ /* 0x000fe40000100a00 */
[----:B------:R3:W-:Y:S02]  /*77d80*/  STL.64 [R1+0x2858], R4 ;  /* 0x0028580401007387 */ /* 0x0007e40000100a00 */
[----:B---3--:R-:W-:Y:S01]  /*77d90*/  HMMA.16816.F32 R4, R24, R20, R12 ;  /* 0x000000141804723c */ /* 0x008fe2000000180c */
[----:B------:R0:W-:Y:S01]  /*77da0*/  STL.64 [R1+0x2968], R20 ;  /* 0x0029681401007387 */ /* 0x0001e20000100a00 */
[----:B------:R-:W-:Y:S01]  /*77db0*/  IMAD.MOV.U32 R3, RZ, RZ, R16 ;  /* 0x000000ffff037224 */ /* 0x000fe200078e0010 */
[----:B------:R-:W-:Y:S02]  /*77dc0*/  MOV R0, R17 ;  /* 0x0000001100007202 */ /* 0x000fe40000000f00 */
[----:B------:R-:W-:Y:S04]  /*77dd0*/  LDSM.16.M88.4 R24, [R2+0x53000] ;  /* 0x053000000218783b */ /* 0x000fe80000000200 */
[----:B------:R-:W1:Y:S01]  /*77de0*/  LDSM.16.M88.4 R16, [R2+0x51000] ;  /* 0x051000000210783b */ /* 0x000e620000000200 */
[----:B------:R-:W-:Y:S01]  /*77df0*/  MOV R12, R29 ;  /* 0x0000001d000c7202 */ /* 0x000fe20000000f00 */
[----:B------:R-:W-:-:S02]  /*77e00*/  IMAD.MOV.U32 R13, RZ, RZ, R28 ;  /* 0x000000ffff0d7224 */ /* 0x000fc400078e001c */
[----:B0-----:R-:W2:Y:S10]  /*77e10*/  LDL.LU R20, [R1+0x430] ;  /* 0x0004300001147983 */ /* 0x001eb40000300800 */
[----:B------:R-:W-:Y:S01]  /*77e20*/  STL.64 [R1+0x7b0], R4 ;  /* 0x0007b00401007387 */ /* 0x000fe20000100a00 */
[----:B------:R-:W-:Y:S02]  /*77e30*/  STL.64 [R1+0x7b8], R6 ;  /* 0x0007b80601007387 */ /* 0x000fe40000100a00 */
[----:B------:R-:W2:Y:S02]  /*77e40*/  LDL.LU R21, [R1+0x434] ;  /* 0x0004340001157983 */ /* 0x000ea40000300800 */
[----:B------:R-:W3:Y:S01]  /*77e50*/  LDL.LU R22, [R1+0x438] ;  /* 0x0004380001167983 */ /* 0x000ee20000300800 */
[----:B------:R-:W3:Y:S01]  /*77e60*/  LDL.LU R23, [R1+0x43c] ;  /* 0x00043c0001177983 */ /* 0x000ee20000300800 */
[----:B------:R0:W-:Y:S03]  /*77e70*/  STL.64 [R1+0x29b8], R12 ;  /* 0x0029b80c01007387 */ /* 0x0001e60000100a00 */
[----:B0-----:R-:W4:Y:S04]  /*77e80*/  LDL.64 R12, [R1+0xd0] ;  /* 0x0000d000010c7983 */ /* 0x001f280000100a00 */
[----:B----4-:R0:W-:Y:S01]  /*77e90*/  STL.64 [R1+0x29d0], R12 ;  /* 0x0029d00c01007387 */ /* 0x0101e20000100a00 */
[----:B------:R-:W4:Y:S02]  /*77ea0*/  LDL.LU R8, [R1+0x450] ;  /* 0x0004500001087983 */ /* 0x000f240000300800 */
[----:B------:R-:W4:Y:S02]  /*77eb0*/  LDL.LU R9, [R1+0x454] ;  /* 0x0004540001097983 */ /* 0x000f240000300800 */
[----:B------:R-:W2:Y:S01]  /*77ec0*/  LDL.LU R10, [R1+0x458] ;  /* 0x00045800010a7983 */ /* 0x000ea20000300800 */
[----:B------:R-:W2:Y:S01]  /*77ed0*/  LDL.LU R11, [R1+0x45c] ;  /* 0x00045c00010b7983 */ /* 0x000ea20000300800 */
[----:B------:R-:W1:Y:S02]  /*77ee0*/  LDL.LU R4, [R1+0x490] ;  /* 0x0004900001047983 */ /* 0x000e640000300800 */
[----:B------:R-:W1:Y:S02]  /*77ef0*/  LDL.LU R5, [R1+0x494] ;  /* 0x0004940001057983 */ /* 0x000e640000300800 */
[----:B------:R-:W1:Y:S01]  /*77f00*/  LDL.LU R6, [R1+0x498] ;  /* 0x0004980001067983 */ /* 0x000e620000300800 */
[----:B------:R-:W1:Y:S04]  /*77f10*/  LDL.LU R7, [R1+0x49c] ;  /* 0x00049c0001077983 */ /* 0x000e680000300800 */
[----:B0-----:R-:W1:Y:S04]  /*77f20*/  LDL.64 R12, [R1+0xe0] ;  /* 0x0000e000010c7983 */ /* 0x001e680000100a00 */
[----:B--2---:R-:W-:Y:S01]  /*77f30*/  STL.64 [R1+0x29a0], R10 ;  /* 0x0029a00a01007387 */ /* 0x004fe20000100a00 */
[----:B----4-:R0:W-:Y:S03]  /*77f40*/  STL.64 [R1+0x2998], R8 ;  /* 0x0029980801007387 */ /* 0x0101e60000100a00 */
        /* <DEDUP_REMOVED lines=10> */
[----:B-1----:R-:W-:Y:S01]  /*77ff0*/  HMMA.16816.F32 R4, R16, R12, R4 ;  /* 0x0000000c1004723c */ /* 0x002fe20000001804 */
[----:B----4-:R-:W-:Y:S01]  /*78000*/  STL.64 [R1+0x29c8], R10 ;  /* 0x0029c80a01007387 */ /* 0x010fe20000100a00 */
[----:B--2---:R0:W-:Y:S03]  /*78010*/  STL.64 [R1+0x29c0], R8 ;  /* 0x0029c00801007387 */ /* 0x0041e60000100a00 */
[----:B0-----:R-:W2:Y:S01]  /*78020*/  LDL.LU R8, [R1+0x480] ;  /* 0x0004800001087983 */ /* 0x001ea20000300800 */
[----:B------:R-:W2:Y:S02]  /*78030*/  LDL.LU R9, [R1+0x484] ;  /* 0x0004840001097983 */ /* 0x000ea40000300800 */
[----:B------:R-:W2:Y:S02]  /*78040*/  LDL.LU R10, [R1+0x488] ;  /* 0x00048800010a7983 */ /* 0x000ea40000300800 */
[----:B------:R-:W2:Y:S01]  /*78050*/  LDL.LU R11, [R1+0x48c] ;  /* 0x00048c00010b7983 */ /* 0x000ea20000300800 */
[----:B---3--:R-:W-:Y:S01]  /*78060*/  STL.64 [R1+0x2978], R22 ;  /* 0x0029781601007387 */ /* 0x008fe20000100a00 */
[----:B------:R0:W-:Y:S03]  /*78070*/  STL.64 [R1+0x2970], R20 ;  /* 0x0029701401007387 */ /* 0x0001e60000100a00 */
[----:B0-----:R-:W3:Y:S01]  /*78080*/  LDL.LU R20, [R1+0x440] ;  /* 0x0004400001147983 */ /* 0x001ee20000300800 */
[----:B------:R-:W3:Y:S02]  /*78090*/  LDL.LU R21, [R1+0x444] ;  /* 0x0004440001157983 */ /* 0x000ee40000300800 */
[----:B------:R-:W4:Y:S02]  /*780a0*/  LDL.LU R22, [R1+0x448] ;  /* 0x0004480001167983 */ /* 0x000f240000300800 */
[----:B------:R-:W4:Y:S02]  /*780b0*/  LDL.LU R23, [R1+0x44c] ;  /* 0x00044c0001177983 */ /* 0x000f240000300800 */
[----:B----4-:R-:W-:Y:S01]  /*780c0*/  STL.64 [R1+0x2988], R22 ;  /* 0x0029881601007387 */ /* 0x010fe20000100a00 */
[----:B---3--:R0:W-:Y:S03]  /*780d0*/  STL.64 [R1+0x2980], R20 ;  /* 0x0029801401007387 */ /* 0x0081e60000100a00 */
[----:B0-----:R-:W3:Y:S01]  /*780e0*/  LDL.64 R20, [R1+0xa0] ;  /* 0x0000a00001147983 */ /* 0x001ee20000100a00 */
[----:B------:R-:W-:Y:S02]  /*780f0*/  STL.64 [R1+0x27f8], R26 ;  /* 0x0027f81a01007387 */ /* 0x000fe40000100a00 */
[----:B------:R-:W-:Y:S02]  /*78100*/  STL.64 [R1+0x27f0], R24 ;  /* 0x0027f01801007387 */ /* 0x000fe40000100a00 */
[----:B------:R0:W-:Y:S01]  /*78110*/  STL.64 [R1+0x7a0], R4 ;  /* 0x0007a00401007387 */ /* 0x0001e20000100a00 */
[----:B------:R-:W-:Y:S01]  /*78120*/  STL.64 [R1+0x7a8], R6 ;  /* 0x0007a80601007387 */ /* 0x000fe20000100a00 */
[----:B0-----:R-:W-:Y:S01]  /*78130*/  IMAD.MOV.U32 R5, RZ, RZ, R12 ;  /* 0x000000ffff057224 */ /* 0x001fe200078e000c */
[----:B------:R-:W-:-:S02]  /*78140*/  MOV R4, R13 ;  /* 0x0000000d00047202 */ /* 0x000fc40000000f00 */
[----:B------:R-:W2:Y:S01]  /*78150*/  LDL.LU.64 R12, [R1+0x29d0] ;  /* 0x0029d000010c7983 */ /* 0x000ea20000300a00 */
[----:B------:R-:W-:Y:S02]  /*78160*/  MOV R24, R3 ;  /* 0x0000000300187202 */ /* 0x000fe40000000f00 */
[----:B------:R-:W-:Y:S01]  /*78170*/  MOV R25, R0 ;  /* 0x0000000000197202 */ /* 0x000fe20000000f00 */
        /* <DEDUP_REMOVED lines=9> */
[C---:B--2---:R-:W-:Y:S01]  /*78210*/  HMMA.16816.F32 R12, R16.reuse, R12, R8 ;  /* 0x0000000c100c723c */ /* 0x044fe20000001808 */
[----:B------:R-:W2:Y:S01]  /*78220*/  LDL.LU.64 R10, [R1+0x29b0] ;  /* 0x0029b000010a7983 */ /* 0x000ea20000300a00 */
[----:B------:R-:W2:Y:S11]  /*78230*/  LDL.LU.64 R8, [R1+0x29a8] ;  /* 0x0029a80001087983 */ /* 0x000eb60000300a00 */
[----:B------:R-:W-:Y:S10]  /*78240*/  @!UPT UIADD3 URZ, URZ, URZ, URZ ;  /* 0x0000003f3f3ff290 */ /* 0x000ff4000fffe03f */
[----:B------:R0:W-:Y:S01]  /*78250*/  STL.64 [R1+0x780], R12 ;  /* 0x0007800c01007387 */ /* 0x0001e20000100a00 */
[----:B------:R1:W-:Y:S03]  /*78260*/  STL.64 [R1+0x788], R14 ;  /* 0x0007880e01007387 */ /* 0x0003e60000100a00 */
[----:B0-----:R-:W4:Y:S01]  /*78270*/  LDL.LU R12, [R1+0x3f0] ;  /* 0x0003f000010c7983 */ /* 0x001f220000300800 */
[----:B------:R-:W4:Y:S02]  /*78280*/  LDL.LU R13, [R1+0x3f4] ;  /* 0x0003f400010d7983 */ /* 0x000f240000300800 */
[----:B-1----:R-:W4:Y:S02]  /*78290*/  LDL.LU R14, [R1+0x3f8] ;  /* 0x0003f800010e7983 */ /* 0x002f240000300800 */
[----:B------:R-:W4:Y:S01]  /*782a0*/  LDL.LU R15, [R1+0x3fc] ;  /* 0x0003fc00010f7983 */ /* 0x000f220000300800 */
[C---:B--2---:R-:W-:Y:S01]  /*782b0*/  HMMA.16816.F32 R24, R16.reuse, R24, R8 ;  /* 0x000000181018723c */ /* 0x044fe20000001808 */
[----:B------:R-:W3:Y:S01]  /*782c0*/  LDL.LU.64 R10, [R1+0x29a0] ;  /* 0x0029a000010a7983 */ /* 0x000ee20000300a00 */
[----:B------:R-:W3:Y:S11]  /*782d0*/  LDL.LU.64 R8, [R1+0x2998] ;  /* 0x0029980001087983 */ /* 0x000ef60000300a00 */
[----:B------:R-:W-:Y:S10]  /*782e0*/  @!UPT UIADD3 URZ, URZ, URZ, URZ ;  /* 0x0000003f3f3ff290 */ /* 0x000ff4000fffe03f */
[----:B------:R0:W-:Y:S01]  /*782f0*/  STL.64 [R1+0x770], R24 ;  /* 0x0007701801007387 */ /* 0x0001e20000100a00 */
[----:B------:R1:W-:Y:S03]  /*78300*/  STL.64 [R1+0x778], R26 ;  /* 0x0007781a01007387 */ /* 0x0003e60000100a00 */
[----:B0-----:R-:W2:Y:S01]  /*78310*/  LDL.LU R24, [R1+0x1d0] ;  /* 0x0001d00001187983 */ /* 0x001ea20000300800 */
[----:B------:R-:W2:Y:S02]  /*78320*/  LDL.LU R25, [R1+0x1d4] ;  /* 0x0001d40001197983 */ /* 0x000ea40000300800 */
[----:B-1----:R-:W2:Y:S02]  /*78330*/  LDL.LU R26, [R1+0x1d8] ;  /* 0x0001d800011a7983 */ /* 0x002ea40000300800 */
[----:B------:R-:W2:Y:S01]  /*78340*/  LDL.LU R27, [R1+0x1dc] ;  /* 0x0001dc00011b7983 */ /* 0x000ea20000300800 */
[----:B---3--:R-:W-:Y:S01]  /*78350*/  HMMA.16816.F32 R8, R16, R20, R8 ;  /* 0x000000141008723c */ /* 0x008fe20000001808 */
[----:B--2---:R-:W-:Y:S01]  /*78360*/  STL.64 [R1+0x2830], R26 ;  /* 0x0028301a01007387 */ /* 0x004fe20000100a00 */
[----:B------:R0:W-:Y:S02]  /*78370*/  STL.64 [R1+0x2828], R24 ;  /* 0x0028281801007387 */ /* 0x0001e40000100a00 */
[----:B0-----:R-:W-:-:S02]  /*78380*/  MOV R24, R3 ;  /* 0x0000000300187202 */ /* 0x001fc40000000f00 */
[----:B------:R-:W-:-:S05]  /*78390*/  MOV R25, R0 ;  /* 0x0000000000197202 */ /* 0x000fca0000000f00 */
[----:B------:R0:W-:Y:S04]  /*783a0*/  STL.64 [R1+0x2940], R24 ;  /* 0x0029401801007387 */ /* 0x0001e80000100a00 */
[----:B0-----:R-:W2:Y:S08]  /*783b0*/  LDL.64 R24, [R1+0x80] ;  /* 0x0000800001187983 */ /* 0x001eb00000100a00 */
[----:B------:R0:W-:Y:S02]  /*783c0*/  STL.64 [R1+0x760], R8 ;  /* 0x0007600801007387 */ /* 0x0001e40000100a00 */
[----:B------:R1:W-:Y:S01]  /*783d0*/  STL.64 [R1+0x768], R10 ;  /* 0x0007680a01007387 */ /* 0x0003e20000100a00 */
[----:B0-----:R-:W3:Y:S01]  /*783e0*/  LDL.LU.64 R8, [R1+0x2990] ;  /* 0x0029900001087983 */ /* 0x001ee20000300a00 */
[----:B-1----:R-:W-:Y:S01]  /*783f0*/  IMAD.MOV.U32 R11, RZ, RZ, R20 ;  /* 0x000000ffff0b7224 */ /* 0x002fe200078e0014 */
[----:B------:R-:W-:Y:S01]  /*78400*/  MOV R10, R21 ;  /* 0x00000015000a7202 */ /* 0x000fe20000000f00 */
[----:B------:R-:W3:Y:S01]  /*78410*/  LDL.LU.64 R22, [R1+0x2988] ;  /* 0x0029880001167983 */ /* 0x000ee20000300a00 */
        /* <DEDUP_REMOVED lines=8> */
[----:B------:R-:W-:Y:S02]  /*784a0*/  STL.64 [R1+0x2900], R8 ;  /* 0x0029000801007387 */ /* 0x000fe40000100a00 */
[----:B--2---:R-:W-:Y:S01]  /*784b0*/  IMAD.MOV.U32 R0, RZ, RZ, R25 ;  /* 0x000000ffff007224 */ /* 0x004fe200078e0019 */
[----:B------:R-:W-:Y:S01]  /*784c0*/  MOV R3, R24 ;  /* 0x0000001800037202 */ /* 0x000fe20000000f00 */
[----:B---3--:R-:W-:Y:S07]  /*784d0*/  HMMA.16816.F32 R20, R16, R24, R20 ;  /* 0x000000181014723c */ /* 0x008fee0000001814 */
[----:B------:R-:W-:-:S02]  /*784e0*/  MOV R25, R4 ;  /* 0x0000000400197202 */ /* 0x000fc40000000f00 */
[----:B------:R-:W-:Y:S11]  /*784f0*/  MOV R24, R5 ;  /* 0x0000000500187202 */ /* 0x000ff60000000f00 */
[----:B------:R-:W-:Y:S03]  /*78500*/  @!UPT UIADD3 URZ, URZ, URZ, URZ ;  /* 0x0000003f3f3ff290 */ /* 0x000fe6000fffe03f */
[----:B------:R0:W-:Y:S01]  /*78510*/  STL.64 [R1+0x740], R20 ;  /* 0x0007401401007387 */ /* 0x0001e20000100a00 */
[----:B------:R-:W-:Y:S03]  /*78520*/  STL.64 [R1+0x748], R22 ;  /* 0x0007481601007387 */ /* 0x000fe60000100a00 */
[----:B0-----:R-:W4:Y:S01]  /*78530*/  LDL.LU.64 R20, [R1+0x2968] ;  /* 0x0029680001147983 */ /* 0x001f220000300a00 */
[----:B------:R-:W2:Y:S02]  /*78540*/  LDL.LU R4, [R1+0x3d0] ;  /* 0x0003d00001047983 */ /* 0x000ea40000300800 */
[----:B------:R-:W2:Y:S02]  /*78550*/  LDL.LU R5, [R1+0x3d4] ;  /* 0x0003d40001057983 */ /* 0x000ea40000300800 */
[----:B------:R-:W3:Y:S01]  /*78560*/  LDL.LU R6, [R1+0x3d8] ;  /* 0x0003d80001067983 */ /* 0x000ee20000300800 */
[----:B------:R-:W3:Y:S01]  /*78570*/  LDL.LU R7, [R1+0x3dc] ;  /* 0x0003dc0001077983 */ /* 0x000ee20000300800 */
[----:B------:R-:W-:Y:S01]  /*78580*/  IMAD.MOV.U32 R8, RZ, RZ, R11 ;  /* 0x000000ffff087224 */ /* 0x000fe200078e000b */
[----:B------:R-:W-:Y:S01]  /*78590*/  MOV R9, R10 ;  /* 0x0000000a00097202 */ /* 0x000fe20000000f00 */
[----:B----4-:R-:W-:Y:S01]  /*785a0*/  HMMA.16816.F32 R16, R16, R20, R12 ;  /* 0x000000141010723c */ /* 0x010fe2000000180c */
[----:B---3--:R-:W-:Y:S01]  /*785b0*/  STL.64 [R1+0x2950], R6 ;  /* 0x0029500601007387 */ /* 0x008fe20000100a00 */
[----:B--2---:R0:W-:Y:S03]  /*785c0*/  STL.64 [R1+0x2948], R4 ;  /* 0x0029480401007387 */ /* 0x0041e60000100a00 */
[----:B0-----:R-:W2:Y:S01]  /*785d0*/  LDL.LU R4, [R1+0x3e0] ;  /* 0x0003e00001047983 */ /* 0x001ea20000300800 */
[----:B------:R-:W2:Y:S02]  /*785e0*/  LDL.LU R5, [R1+0x3e4] ;  /* 0x0003e40001057983 */ /* 0x000ea40000300800 */
[----:B------:R-:W2:Y:S02]  /*785f0*/  LDL.LU R6, [R1+0x3e8] ;  /* 0x0003e80001067983 */ /* 0x000ea40000300800 */
[----:B------:R-:W2:Y:S01]  /*78600*/  LDL.LU R7, [R1+0x3ec] ;  /* 0x0003ec0001077983 */ /* 0x000ea20000300800 */
[----:B------:R-:W2:Y:S01]  /*78610*/  LDL.LU.64 R14, [R1+0x2960] ;  /* 0x00296000010e7983 */ /* 0x000ea20000300a00 */
[----:B------:R-:W2:Y:S11]  /*78620*/  LDL.LU.64 R12, [R1+0x2958] ;  /* 0x00295800010c7983 */ /* 0x000eb60000300a00 */
[----:B------:R-:W-:Y:S02]  /*78630*/  STL.64 [R1+0x720], R16 ;  /* 0x0007201001007387 */ /* 0x000fe40000100a00 */
[----:B------:R-:W-:Y:S01]  /*78640*/  STL.64 [R1+0x728], R18 ;  /* 0x0007281201007387 */ /* 0x000fe20000100a00 */
[----:B------:R0:W-:Y:S04]  /*78650*/  STL.64 [R1+0x2918], R8 ;  /* 0x0029180801007387 */ /* 0x0001e80000100a00 */
[----:B0-----:R-:W3:Y:S01]  /*78660*/  LDL.LU R8, [R1+0x3b0] ;  /* 0x0003b00001087983 */ /* 0x001ee20000300800 */
[----:B------:R-:W3:Y:S02]  /*78670*/  LDL.LU R9, [R1+0x3b4] ;  /* 0x0003b40001097983 */ /* 0x000ee40000300800 */
[----:B------:R-:W4:Y:S02]  /*78680*/  LDL.LU R10, [R1+0x3b8] ;  /* 0x0003b800010a7983 */ /* 0x000f240000300800 */
[----:B------:R-:W4:Y:S02]  /*78690*/  LDL.LU R11, [R1+0x3bc] ;  /* 0x0003bc00010b7983 */ /* 0x000f240000300800 */
[----:B----4-:R-:W-:Y:S01]  /*786a0*/  STL.64 [R1+0x2928], R10 ;  /* 0x0029280a01007387 */ /* 0x010fe20000100a00 */
[----:B---3--:R0:W-:Y:S03]  /*786b0*/  STL.64 [R1+0x2920], R8 ;  /* 0x0029200801007387 */ /* 0x0081e60000100a00 */
[----:B0-----:R-:W3:Y:S01]  /*786c0*/  LDL.64 R8, [R1+0xc0] ;  /* 0x0000c00001087983 */ /* 0x001ee20000100a00 */
[----:B------:R0:W-:Y:S03]  /*786d0*/  STL.64 [R1+0x28f8], R20 ;  /* 0x0028f81401007387 */ /* 0x0001e60000100a00 */
[----:B0-----:R-:W4:Y:S01]  /*786e0*/  LDL.LU R20, [R1+0x380] ;  /* 0x0003800001147983 */ /* 0x001f220000300800 */
        /* <DEDUP_REMOVED lines=16> */
[----:B------:R-:W3:Y:S01]  /*787f0*/  LDL.64 R16, [R1+0xb0] ;  /* 0x0000b00001107983 */ /* 0x000ee20000100a00 */
[----:B------:R-:W4:Y:S02]  /*78800*/  LDL.LU.64 R6, [R1+0x2950] ;  /* 0x0029500001067983 */ /* 0x000f240000300a00 */
[----:B------:R-:W4:Y:S02]  /*78810*/  LDL.LU.64 R4, [R1+0x2948] ;  /* 0x0029480001047983 */ /* 0x000f240000300a00 */
[----:B------:R0:W-:Y:S01]  /*78820*/  STL.64 [R1+0x710], R24 ;  /* 0x0007101801007387 */ /* 0x0001e20000100a00 */
[----:B------:R-:W-:Y:S04]  /*78830*/  STL.64 [R1+0x718], R26 ;  /* 0x0007181a01007387 */ /* 0x000fe80000100a00 */
[----:B0-----:R-:W4:Y:S02]  /*78840*/  LDL.LU.64 R24, [R1+0x2940] ;  /* 0x0029400001187983 */ /* 0x001f240000300a00 */
[C---:B----4-:R-:W-:Y:S02]  /*78850*/  HMMA.16816.F32 R4, R12.reuse, R24, R4 ;  /* 0x000000180c04723c */ /* 0x050fe40000001804 */
[----:B------:R0:W-:Y:S04]  /*78860*/  STL.64 [R1+0x28d0], R24 ;  /* 0x0028d01801007387 */ /* 0x0001e80000100a00 */
[----:B0-----:R-:W4:Y:S11]  /*78870*/  LDL.LU R24, [R1+0x330] ;  /* 0x0003300001187983 */ /* 0x001f360000300800 */
[----:B------:R-:W-:Y:S06]  /*78880*/  @!UPT UIADD3 URZ, URZ, URZ, URZ ;  /* 0x0000003f3f3ff290 */ /* 0x000fec000fffe03f */
[----:B------:R0:W-:Y:S01]  /*78890*/  STL.64 [R1+0x700], R4 ;  /* 0x0007000401007387 */ /* 0x0001e20000100a00 */
[----:B------:R1:W-:Y:S02]  /*788a0*/  STL.64 [R1+0x708], R6 ;  /* 0x0007080601007387 */ /* 0x0003e40000100a00 */
[----:B------:R-:W4:Y:S02]  /*788b0*/  LDL.LU R25, [R1+0x334] ;  /* 0x0003340001197983 */ /* 0x000f240000300800 */
[----:B------:R-:W4:Y:S01]  /*788c0*/  LDL.LU R26, [R1+0x338] ;  /* 0x00033800011a7983 */ /* 0x000f220000300800 */
[----:B------:R-:W4:Y:S04]  /*788d0*/  LDL.LU R27, [R1+0x33c] ;  /* 0x00033c00011b7983 */ /* 0x000f280000300800 */
[----:B0-----:R-:W3:Y:S01]  /*788e0*/  LDL.LU R4, [R1+0x210] ;  /* 0x0002100001047983 */ /* 0x001ee20000300800 */
[----:B------:R-:W3:Y:S02]  /*788f0*/  LDL.LU R5, [R1+0x214] ;  /* 0x0002140001057983 */ /* 0x000ee40000300800 */
[----:B-1----:R-:W3:Y:S02]  /*78900*/  LDL.LU R6, [R1+0x218] ;  /* 0x0002180001067983 */ /* 0x002ee40000300800 */
[----:B------:R-:W3:Y:S01]  /*78910*/  LDL.LU R7, [R1+0x21c] ;  /* 0x00021c0001077983 */ /* 0x000ee20000300800 */
[C---:B--2---:R-:W-:Y:S01]  /*78920*/  HMMA.16816.F32 R20, R12.reuse, R8, R20 ;  /* 0x000000080c14723c */ /* 0x044fe20000001814 */
[----:B---3--:R-:W-:Y:S01]  /*78930*/  STL.64 [R1+0x2870], R6 ;  /* 0x0028700601007387 */ /* 0x008fe20000100a00 */
[----:B------:R0:W-:Y:S11]  /*78940*/  STL.64 [R1+0x2868], R4 ;  /* 0x0028680401007387 */ /* 0x0001f60000100a00 */
[----:B------:R-:W-:Y:S10]  /*78950*/  @!UPT UIADD3 URZ, URZ, URZ, URZ ;  /* 0x0000003f3f3ff290 */ /* 0x000ff4000fffe03f */
[----:B------:R-:W-:Y:S02]  /*78960*/  STL.64 [R1+0x6f0], R20 ;  /* 0x0006f01401007387 */ /* 0x000fe40000100a00 */
[----:B------:R1:W-:Y:S01]  /*78970*/  STL.64 [R1+0x6f8], R22 ;  /* 0x0006f81601007387 */ /* 0x0003e20000100a00 */
[----:B0-----:R-:W-:Y:S01]  /*78980*/  MOV R4, R3 ;  /* 0x0000000300047202 */ /* 0x001fe20000000f00 */
[----:B------:R-:W-:Y:S01]  /*78990*/  IMAD.MOV.U32 R5, RZ, RZ, R0 ;  /* 0x000000ffff057224 */ /* 0x000fe200078e0000 */
[----:B-1----:R-:W2:Y:S01]  /*789a0*/  LDL.LU.64 R22, [R1+0x2938] ;  /* 0x0029380001167983 */ /* 0x002ea20000300a00 */
[----:B------:R-:W2:Y:S01]  /*789b0*/  LDL.LU.64 R20, [R1+0x2930] ;  /* 0x0029300001147983 */ /* 0x000ea20000300a00 */
[----:B------:R-:W-:Y:S02]  /*789c0*/  MOV R3, R8 ;  /* 0x0000000800037202 */ /* 0x000fe40000000f00 */
[----:B------:R-:W-:Y:S01]  /*789d0*/  MOV R0, R9 ;  /* 0x0000000900007202 */ /* 0x000fe20000000f00 */
[----:B------:R-:W3:Y:S01]  /*789e0*/  LDL.LU.64 R10, [R1+0x2928] ;  /* 0x00292800010a7983 */ /* 0x000ee20000300a00 */
[----:B------:R-:W3:Y:S02]  /*789f0*/  LDL.LU.64 R8, [R1+0x2920] ;  /* 0x0029200001087983 */ /* 0x000ee40000300a00 */
[C---:B---3--:R-:W-:Y:S11]  /*78a00*/  HMMA.16816.F32 R8, R12.reuse, R16, R8 ;  /* 0x000000100c08723c */ /* 0x048ff60000001808 */
[----:B------:R-:W-:Y:S11]  /*78a10*/  @!UPT UIADD3 URZ, URZ, URZ, URZ ;  /* 0x0000003f3f3ff290 */ /* 0x000ff6000fffe03f */
[----:B------:R-:W-:Y:S01]  /*78a20*/  @!UPT UIADD3 URZ, URZ, URZ, URZ ;  /* 0x0000003f3f3ff290 */ /* 0x000fe2000fffe03f */
[----:B------:R0:W-:Y:S01]  /*78a30*/  STL.64 [R1+0x6e0], R8 ;  /* 0x0006e00801007387 */ /* 0x0001e20000100a00 */
[----:B------:R-:W-:Y:S03]  /*78a40*/  STL.64 [R1+0x6e8], R10 ;  /* 0x0006e80a01007387 */ /* 0x000fe60000100a00 */
[----:B0-----:R-:W2:Y:S01]  /*78a50*/  LDL.LU.64 R8, [R1+0x2918] ;  /* 0x0029180001087983 */ /* 0x001ea20000300a00 */
[----:B------:R0:W-:Y:S03]  /*78a60*/  STL.64 [R1+0x28b0], R16 ;  /* 0x0028b01001007387 */ /* 0x0001e60000100a00 */
[----:B0-----:R-:W3:Y:S01]  /*78a70*/  LDL.LU R16, [R1+0x370] ;  /* 0x0003700001107983 */ /* 0x001ee20000300800 */
[----:B------:R-:W3:Y:S02]  /*78a80*/  LDL.LU R17, [R1+0x374] ;  /* 0x0003740001117983 */ /* 0x000ee40000300800 */
[----:B------:R-:W3:Y:S02]  /*78a90*/  LDL.LU R18, [R1+0x378] ;  /* 0x0003780001127983 */ /* 0x000ee40000300800 */
[----:B------:R-:W3:Y:S01]  /*78aa0*/  LDL.LU R19, [R1+0x37c] ;  /* 0x00037c0001137983 */ /* 0x000ee20000300800 */
[C---:B--2---:R-:W-:Y:S01]  /*78ab0*/  HMMA.16816.F32 R8, R12.reuse, R8, R20 ;  /* 0x000000080c08723c */ /* 0x044fe20000001814 */
[----:B------:R-:W2:Y:S01]  /*78ac0*/  LDL.LU.64 R22, [R1+0x2910] ;  /* 0x0029100001167983 */ /* 0x000ea20000300a00 */
[----:B------:R-:W2:Y:S11]  /*78ad0*/  LDL.LU.64 R20, [R1+0x2908] ;  /* 0x0029080001147983 */ /* 0x000eb60000300a00 */
[----:B------:R-:W-:Y:S10]  /*78ae0*/  @!UPT UIADD3 URZ, URZ, URZ, URZ ;  /* 0x0000003f3f3ff290 */ /* 0x000ff4000fffe03f */
[----:B------:R0:W-:Y:S01]  /*78af0*/  STL.64 [R1+0x6d0], R8 ;  /* 0x0006d00801007387 */ /* 0x0001e20000100a00 */
[----:B------:R2:W-:Y:S03]  /*78b00*/  STL.64 [R1+0x6d8], R10 ;  /* 0x0006d80a01007387 */ /* 0x0005e60000100a00 */
[----:B0-----:R-:W2:Y:S01]  /*78b10*/  LDL.LU.64 R8, [R1+0x2900] ;  /* 0x0029000001087983 */ /* 0x001ea20000300a00 */
[C---:B---3--:R-:W-:Y:S08]  /*78b20*/  HMMA.16816.F32 R16, R12.reuse, R4, R16 ;  /* 0x000000040c10723c */ /* 0x048ff00000001810 */
[----:B--2---:R-:W-:Y:S01]  /*78b30*/  HMMA.16816.F32 R8, R12, R8, R20 ;  /* 0x000000080c08723c */ /* 0x004fe20000001814 */
[----:B------:R-:W4:Y:S11]  /*78b40*/  LDL.LU.64 R20, [R1+0x28f8] ;  /* 0x0028f80001147983 */ /* 0x000f360000300a00 */
[----:B------:R-:W-:Y:S11]  /*78b50*/  @!UPT UIADD3 URZ, URZ, URZ, URZ ;  /* 0x0000003f3f3ff290 */ /* 0x000ff6000fffe03f */
[----:B------:R-:W-:Y:S01]  /*78b60*/  STL.64 [R1+0x6c0], R8 ;  /* 0x0006c00801007387 */ /* 0x000fe20000100a00 */
[----:B------:R0:W-:Y:S03]  /*78b70*/  STL.64 [R1+0x6c8], R10 ;  /* 0x0006c80a01007387 */ /* 0x0001e60000100a00 */
[----:B0-----:R-:W2:Y:S01]  /*78b80*/  LDL.LU.64 R10, [R1+0x28f0] ;  /* 0x0028f000010a7983 */ /* 0x001ea20000300a00 */
[----:B------:R-:W2:Y:S02]  /*78b90*/  LDL.LU.64 R8, [R1+0x28e8] ;  /* 0x0028e80001087983 */ /* 0x000ea40000300a00 */
[----:B------:R0:W-:Y:S02]  /*78ba0*/  STL.64 [R1+0x6b0], R16 ;  /* 0x0006b01001007387 */ /* 0x0001e40000100a00 */
[----:B------:R-:W-:Y:S02]  /*78bb0*/  STL.64 [R1+0x6b8], R18 ;  /* 0x0006b81201007387 */ /* 0x000fe40000100a00 */
[----:B0-----:R-:W-:Y:S01]  /*78bc0*/  IMAD.MOV.U32 R16, RZ, RZ, R3 ;  /* 0x000000ffff107224 */ /* 0x001fe200078e0003 */
[----:B------:R-:W-:-:S05]  /*78bd0*/  MOV R17, R0 ;  /* 0x0000000000117202 */ /* 0x000fca0000000f00 */
[----:B------:R-:W-:Y:S01]  /*78be0*/  STL.64 [R1+0x28c8], R16 ;  /* 0x0028c81001007387 */ /* 0x000fe20000100a00 */
[----:B------:R0:W-:Y:S03]  /*78bf0*/  STL.64 [R1+0x2880], R4 ;  /* 0x0028800401007387 */ /* 0x0001e60000100a00 */
[----:B0-----:R-:W3:Y:S04]  /*78c00*/  LDL.64 R4, [R1+0x90] ;  /* 0x0000900001047983 */ /* 0x001ee80000100a00 */
[----:B---3--:R4:W-:Y:S02]  /*78c10*/  STL.64 [R1+0x2898], R4 ;  /* 0x0028980401007387 */ /* 0x0089e40000100a00 */
[----:B----4-:R-:W-:Y:S02]  /*78c20*/  HMMA.16816.F32 R4, R12, R20, R24 ;  /* 0x000000140c04723c */ /* 0x010fe40000001818 */
[----:B------:R-:W2:Y:S01]  /*78c30*/  LDL.64 R24, [R1+0xe0] ;  /* 0x0000e00001187983 */ /* 0x000ea20000100a00 */
[----:B------:R-:W3:Y:S11]  /*78c40*/  LDL.LU R16, [R1+0x310] ;  /* 0x0003100001107983 */ /* 0x000ef60000300800 */
[----:B------:R-:W-:Y:S09]  /*78c50*/  @!UPT UIADD3 URZ, URZ, URZ, URZ ;  /* 0x0000003f3f3ff290 */ /* 0x000ff2000fffe03f */
[----:B------:R-:W-:Y:S01]  /*78c60*/  STL.64 [R1+0x690], R4 ;  /* 0x0006900401007387 */ /* 0x000fe20000100a00 */
[----:B------:R-:W-:Y:S02]  /*78c70*/  STL.64 [R1+0x698], R6 ;  /* 0x0006980601007387 */ /* 0x000fe40000100a00 */
[----:B------:R-:W3:Y:S02]  /*78c80*/  LDL.LU R17, [R1+0x314] ;  /* 0x0003140001117983 */ /* 0x000ee40000300800 */
[----:B------:R-:W4:Y:S01]  /*78c90*/  LDL.LU R18, [R1+0x318] ;  /* 0x0003180001127983 */ /* 0x000f220000300800 */
[----:B------:R-:W4:Y:S04]  /*78ca0*/  LDL.LU R19, [R1+0x31c] ;  /* 0x00031c0001137983 */ /* 0x000f280000300800 */
[----:B----4-:R-:W-:Y:S01]  /*78cb0*/  STL.64 [R1+0x28e0], R18 ;  /* 0x0028e01201007387 */ /* 0x010fe20000100a00 */
[----:B---3--:R0:W-:Y:S03]  /*78cc0*/  STL.64 [R1+0x28d8], R16 ;  /* 0x0028d81001007387 */ /* 0x0081e60000100a00 */
[----:B0-----:R-:W2:Y:S01]  /*78cd0*/  LDL.LU R16, [R1+0x320] ;  /* 0x0003200001107983 */ /* 0x001ea20000300800 */
[----:B------:R-:W2:Y:S02]  /*78ce0*/  LDL.LU R17, [R1+0x324] ;  /* 0x0003240001117983 */ /* 0x000ea40000300800 */
        /* <DEDUP_REMOVED lines=10> */
[----:B------:R-:W4:Y:S02]  /*78d90*/  LDL.LU R6, [R1+0x2f8] ;  /* 0x0002f80001067983 */ /* 0x000f240000300800 */
[----:B------:R-:W4:Y:S01]  /*78da0*/  LDL.LU R7, [R1+0x2fc] ;  /* 0x0002fc0001077983 */ /* 0x000f220000300800 */
[C---:B--2---:R-:W-:Y:S01]  /*78db0*/  HMMA.16816.F32 R16, R8.reuse, R24, R16 ;  /* 0x000000180810723c */ /* 0x044fe20000001810 */
[----:B----4-:R-:W-:Y:S01]  /*78dc0*/  STL.64 [R1+0x28c0], R6 ;  /* 0x0028c00601007387 */ /* 0x010fe20000100a00 */
[----:B---3--:R0:W-:Y:S03]  /*78dd0*/  STL.64 [R1+0x28b8], R4 ;  /* 0x0028b80401007387 */ /* 0x0081e60000100a00 */
[----:B0-----:R-:W2:Y:S01]  /*78de0*/  LDL.LU R4, [R1+0x300] ;  /* 0x0003000001047983 */ /* 0x001ea20000300800 */
[----:B------:R-:W2:Y:S02]  /*78df0*/  LDL.LU R5, [R1+0x304] ;  /* 0x0003040001057983 */ /* 0x000ea40000300800 */
[----:B------:R-:W2:Y:S02]  /*78e00*/  LDL.LU R6, [R1+0x308] ;  /* 0x0003080001067983 */ /* 0x000ea40000300800 */
[----:B------:R-:W2:Y:S01]  /*78e10*/  LDL.LU R7, [R1+0x30c] ;  /* 0x00030c0001077983 */ /* 0x000ea20000300800 */
[----:B------:R0:W-:Y:S04]  /*78e20*/  STL.64 [R1+0x2878], R20 ;  /* 0x0028781401007387 */ /* 0x0001e80000100a00 */
[----:B0-----:R-:W3:Y:S01]  /*78e30*/  LDL.LU R20, [R1+0x2c0] ;  /* 0x0002c00001147983 */ /* 0x001ee20000300800 */
[----:B------:R-:W3:Y:S02]  /*78e40*/  LDL.LU R21, [R1+0x2c4] ;  /* 0x0002c40001157983 */ /* 0x000ee40000300800 */
[----:B------:R-:W4:Y:S02]  /*78e50*/  LDL.LU R22, [R1+0x2c8] ;  /* 0x0002c80001167983 */ /* 0x000f240000300800 */
[----:B------:R-:W4:Y:S01]  /*78e60*/  LDL.LU R23, [R1+0x2cc] ;  /* 0x0002cc0001177983 */ /* 0x000f220000300800 */
[----:B------:R-:W-:Y:S01]  /*78e70*/  MOV R3, R24 ;  /* 0x0000001800037202 */ /* 0x000fe20000000f00 */
[----:B------:R-:W-:Y:S01]  /*78e80*/  IMAD.MOV.U32 R0, RZ, RZ, R25 ;  /* 0x000000ffff007224 */ /* 0x000fe200078e0019 */
[----:B----4-:R-:W-:Y:S01]  /*78e90*/  STL.64 [R1+0x2890], R22 ;  /* 0x0028901601007387 */ /* 0x010fe20000100a00 */
[----:B---3--:R0:W-:Y:S03]  /*78ea0*/  STL.64 [R1+0x2888], R20 ;  /* 0x0028881401007387 */ /* 0x0081e60000100a00 */
[----:B0-----:R-:W3:Y:S01]  /*78eb0*/  LDL.LU R20, [R1+0x2d0] ;  /* 0x0002d00001147983 */ /* 0x001ee20000300800 */
[----:B------:R-:W3:Y:S02]  /*78ec0*/  LDL.LU R21, [R1+0x2d4] ;  /* 0x0002d40001157983 */ /* 0x000ee40000300800 */
[----:B------:R-:W3:Y:S02]  /*78ed0*/  LDL.LU R22, [R1+0x2d8] ;  /* 0x0002d80001167983 */ /* 0x000ee40000300800 */
[----:B------:R-:W3:Y:S01]  /*78ee0*/  LDL.LU R23, [R1+0x2dc] ;  /* 0x0002dc0001177983 */ /* 0x000ee20000300800 */
[----:B------:R-:W4:Y:S01]  /*78ef0*/  LDL.64 R12, [R1+0xa0] ;  /* 0x0000a000010c7983 */ /* 0x000f220000100a00 */
[----:B------:R-:W-:Y:S02]  /*78f00*/  STL.64 [R1+0x680], R16 ;  /* 0x0006801001007387 */ /* 0x000fe40000100a00 */
[----:B------:R0:W-:Y:S02]  /*78f10*/  STL.64 [R1+0x688], R18 ;  /* 0x0006881201007387 */ /* 0x0001e40000100a00 */
[----:B0-----:R-:W2:Y:S01]  /*78f20*/  LDL.LU.64 R18, [R1+0x28e0] ;  /* 0x0028e00001127983 */ /* 0x001ea20000300a00 */
[----:B------:R-:W2:Y:S02]  /*78f30*/  LDL.LU.64 R16, [R1+0x28d8] ;  /* 0x0028d80001107983 */ /* 0x000ea40000300a00 */
[----:B------:R-:W2:Y:S02]  /*78f40*/  LDL.LU.64 R24, [R1+0x28d0] ;  /* 0x0028d00001187983 */ /* 0x000ea40000300a00 */
[C---:B--2---:R-:W-:Y:S11]  /*78f50*/  HMMA.16816.F32 R16, R8.reuse, R24, R16 ;  /* 0x000000180810723c */ /* 0x044ff60000001810 */
[----:B------:R-:W-:Y:S11]  /*78f60*/  @!UPT UIADD3 URZ, URZ, URZ, URZ ;  /* 0x0000003f3f3ff290 */ /* 0x000ff6000fffe03f */
[----:B------:R-:W-:Y:S01]  /*78f70*/  @!UPT UIADD3 URZ, URZ, URZ, URZ ;  /* 0x0000003f3f3ff290 */ /* 0x000fe2000fffe03f */
[----:B------:R0:W-:Y:S01]  /*78f80*/  STL.64 [R1+0x670], R16 ;  /* 0x0006701001007387 */ /* 0x0001e20000100a00 */
[----:B------:R1:W-:Y:S03]  /*78f90*/  STL.64 [R1+0x678], R18 ;  /* 0x0006781201007387 */ /* 0x0003e60000100a00 */
[----:B0-----:R-:W1:Y:S01]  /*78fa0*/  LDL.LU.64 R16, [R1+0x28c8] ;  /* 0x0028c80001107983 */ /* 0x001e620000300a00 */
[----:B------:R-:W-:Y:S01]  /*78fb0*/  STL.64 [R1+0x2840], R24 ;  /* 0x0028401801007387 */ /* 0x000fe20000100a00 */
[C---:B-1----:R-:W-:Y:S02]  /*78fc0*/  HMMA.16816.F32 R16, R8.reuse, R16, R4 ;  /* 0x000000100810723c */ /* 0x042fe40000001804 */
[----:B------:R-:W2:Y:S01]  /*78fd0*/  LDL.LU.64 R6, [R1+0x28c0] ;  /* 0x0028c00001067983 */ /* 0x000ea20000300a00 */
[----:B------:R-:W2:Y:S11]  /*78fe0*/  LDL.LU.64 R4, [R1+0x28b8] ;  /* 0x0028b80001047983 */ /* 0x000eb60000300a00 */
[----:B------:R-:W-:Y:S09]  /*78ff0*/  @!UPT UIADD3 URZ, URZ, URZ, URZ ;  /* 0x0000003f3f3ff290 */ /* 0x000ff2000fffe03f */
[----:B------:R0:W-:Y:S01]  /*79000*/  STL.64 [R1+0x660], R16 ;  /* 0x0006601001007387 */ /* 0x0001e20000100a00 */
[----:B------:R-:W-:Y:S03]  /*79010*/  STL.64 [R1+0x668], R18 ;  /* 0x0006681201007387 */ /* 0x000fe60000100a00 */
[----:B0-----:R-:W2:Y:S02]  /*79020*/  LDL.LU.64 R16, [R1+0x28b0] ;  /* 0x0028b00001107983 */ /* 0x001ea40000300a00 */
[C---:B--2---:R-:W-:Y:S11]  /*79030*/  HMMA.16816.F32 R4, R8.reuse, R16, R4 ;  /* 0x000000100804723c */ /* 0x044ff60000001804 */
[----:B------:R-:W-:Y:S11]  /*79040*/  @!UPT UIADD3 URZ, URZ, URZ, URZ ;  /* 0x0000003f3f3ff290 */ /* 0x000ff6000fffe03f */
[----:B------:R-:W-:Y:S01]  /*79050*/  @!UPT UIADD3 URZ, URZ, URZ, URZ ;  /* 0x0000003f3f3ff290 */ /* 0x000fe2000fffe03f */
[----:B------:R-:W-:Y:S01]  /*79060*/  STL.64 [R1+0x650], R4 ;  /* 0x0006500401007387 */ /* 0x000fe20000100a00 */
[----:B------:R0:W-:Y:S03]  /*79070*/  STL.64 [R1+0x658], R6 ;  /* 0x0006580601007387 */ /* 0x0001e60000100a00 */
[----:B0-----:R-:W4:Y:S01]  /*79080*/  LDL.LU.64 R6, [R1+0x28a8] ;  /* 0x0028a80001067983 */ /* 0x001f220000300a00 */
[----:B------:R-:W4:Y:S02]  /*79090*/  LDL.LU.64 R4, [R1+0x28a0] ;  /* 0x0028a00001047983 */ /* 0x000f240000300a00 */
[----:B------:R0:W-:Y:S02]  /*790a0*/  STL.64 [R1+0x2838], R16 ;  /* 0x0028381001007387 */ /* 0x0001e40000100a00 */
[----:B0-----:R-:W2:Y:S01]  /*790b0*/  LDL.LU R16, [R1+0x1f0] ;  /* 0x0001f00001107983 */ /* 0x001ea20000300800 */
[----:B------:R-:W2:Y:S02]  /*790c0*/  LDL.LU R17, [R1+0x1f4] ;  /* 0x0001f40001117983 */ /* 0x000ea40000300800 */
[----:B------:R-:W2:Y:S02]  /*790d0*/  LDL.LU R18, [R1+0x1f8] ;  /* 0x0001f80001127983 */ /* 0x000ea40000300800 */
[----:B------:R-:W2:Y:S01]  /*790e0*/  LDL.LU R19, [R1+0x1fc] ;  /* 0x0001fc0001137983 */ /* 0x000ea20000300800 */
[C---:B----4-:R-:W-:Y:S01]  /*790f0*/  HMMA.16816.F32 R4, R8.reuse, R12, R4 ;  /* 0x0000000c0804723c */ /* 0x050fe20000001804 */
[----:B--2---:R-:W-:Y:S01]  /*79100*/  STL.64 [R1+0x2850], R18 ;  /* 0x0028501201007387 */ /* 0x004fe20000100a00 */
[----:B------:R0:W-:Y:S03]  /*79110*/  STL.64 [R1+0x2848], R16 ;  /* 0x0028481001007387 */ /* 0x0001e60000100a00 */
[----:B0-----:R-:W2:Y:S01]  /*79120*/  LDL.LU R16, [R1+0x200] ;  /* 0x0002000001107983 */ /* 0x001ea20000300800 */
[----:B------:R-:W2:Y:S02]  /*79130*/  LDL.LU R17, [R1+0x204] ;  /* 0x0002040001117983 */ /* 0x000ea40000300800 */
[----:B------:R-:W2:Y:S02]  /*79140*/  LDL.LU R18, [R1+0x208] ;  /* 0x0002080001127983 */ /* 0x000ea40000300800 */
[----:B------:R-:W2:Y:S11]  /*79150*/  LDL.LU R19, [R1+0x20c] ;  /* 0x00020c0001137983 */ /* 0x000eb60000300800 */
[----:B------:R-:W-:Y:S02]  /*79160*/  @!UPT UIADD3 URZ, URZ, URZ, URZ ;  /* 0x0000003f3f3ff290 */ /* 0x000fe4000fffe03f */
[----:B------:R0:W-:Y:S01]  /*79170*/  STL.64 [R1+0x640], R4 ;  /* 0x0006400401007387 */ /* 0x0001e20000100a00 */
[----:B------:R-:W-:Y:S03]  /*79180*/  STL.64 [R1+0x648], R6 ;  /* 0x0006480601007387 */ /* 0x000fe60000100a00 */
[----:B0-----:R-:W3:Y:S02]  /*79190*/  LDL.LU.64 R4, [R1+0x2898] ;  /* 0x0028980001047983 */ /* 0x001ee40000300a00 */
        /* <DEDUP_REMOVED lines=15> */
[----:B------:R-:W3:Y:S01]  /*79290*/  LDL.LU.64 R4, [R1+0x2868] ;  /* 0x0028680001047983 */ /* 0x000ee20000300a00 */
[----:B------:R-:W-:Y:S02]  /*792a0*/  MOV R24, R3 ;  /* 0x0000000300187202 */ /* 0x000fe40000000f00 */
[----:B------:R-:W-:Y:S01]  /*792b0*/  MOV R25, R0 ;  /* 0x0000000000197202 */ /* 0x000fe20000000f00 */
[----:B---3--:R-:W-:Y:S01]  /*792c0*/  HMMA.16816.F32 R8, R8, R20, R4 ;  /* 0x000000140808723c */ /* 0x008fe20000001804 */
[----:B------:R-:W2:Y:S01]  /*792d0*/  LDL.LU.64 R6, [R1+0x2860] ;  /* 0x0028600001067983 */ /* 0x000ea20000300a00 */
[----:B------:R-:W2:Y:S11]  /*792e0*/  LDL.LU.64 R4, [R1+0x2858] ;  /* 0x0028580001047983 */ /* 0x000eb60000300a00 */
[----:B------:R-:W-:Y:S10]  /*792f0*/  @!UPT UIADD3 URZ, URZ, URZ, URZ ;  /* 0x0000003f3f3ff290 */ /* 0x000ff4000fffe03f */
[----:B------:R0:W-:Y:S01]  /*79300*/  STL.64 [R1+0x600], R8 ;  /* 0x0006000801007387 */ /* 0x0001e20000100a00 */
[----:B------:R-:W-:Y:S03]  /*79310*/  STL.64 [R1+0x608], R10 ;  /* 0x0006080a01007387 */ /* 0x000fe60000100a00 */
[----:B0-----:R-:W3:Y:S01]  /*79320*/  LDL.64 R8, [R1+0xc0] ;  /* 0x0000c00001087983 */ /* 0x001ee20000100a00 */
        /* <DEDUP_REMOVED lines=18> */
[----:B------:R-:W2:Y:S01]  /*79450*/  LDL.LU.64 R24, [R1+0x2828] ;  /* 0x0028280001187983 */ /* 0x000ea20000300a00 */
[C---:B---3--:R-:W-:Y:S11]  /*79460*/  HMMA.16816.F32 R20, R4.reuse, R8, R20 ;  /* 0x000000080414723c */ /* 0x048ff60000001814 */
[----:B------:R-:W-:Y:S11]  /*79470*/  @!UPT UIADD3 URZ, URZ, URZ, URZ ;  /* 0x0000003f3f3ff290 */ /* 0x000ff6000fffe03f */
[----:B------:R-:W-:Y:S01]  /*79480*/  @!UPT UIADD3 URZ, URZ, URZ, URZ ;  /* 0x0000003f3f3ff290 */ /* 0x000fe2000fffe03f */
[----:B------:R-:W-:Y:S01]  /*79490*/  STL.64 [R1+0x5d0], R20 ;  /* 0x0005d01401007387 */ /* 0x000fe20000100a00 */
[----:B------:R2:W-:Y:S01]  /*794a0*/  STL.64 [R1+0x5d8], R22 ;  /* 0x0005d81601007387 */ /* 0x0005e20000100a00 */
[----:B------:R-:W-:Y:S02]  /*794b0*/  MOV R3, R8 ;  /* 0x0000000800037202 */ /* 0x000fe40000000f00 */
[----:B------:R-:W3:Y:S01]  /*794c0*/  LDL.LU R8, [R1+0x1a0] ;  /* 0x0001a00001087983 */ /* 0x000ee20000300800 */
[----:B------:R-:W-:Y:S01]  /*794d0*/  IMAD.MOV.U32 R0, RZ, RZ, R9 ;  /* 0x000000ffff007224 */ /* 0x000fe200078e0009 */
[----:B--2---:R-:W-:Y:S11]  /*794e0*/  HMMA.16816.F32 R20, R4, R16, R24 ;  /* 0x000000100414723c */ /* 0x004ff60000001818 */
[----:B------:R-:W-:Y:S11]  /*794f0*/  @!UPT UIADD3 URZ, URZ, URZ, URZ ;  /* 0x0000003f3f3ff290 */ /* 0x000ff6000fffe03f */
[----:B------:R-:W-:Y:S01]  /*79500*/  @!UPT UIADD3 URZ, URZ, URZ, URZ ;  /* 0x0000003f3f3ff290 */ /* 0x000fe2000fffe03f */
[----:B------:R-:W-:Y:S01]  /*79510*/  STL.64 [R1+0x5c0], R20 ;  /* 0x0005c01401007387 */ /* 0x000fe20000100a00 */
[----:B------:R-:W-:Y:S02]  /*79520*/  STL.64 [R1+0x5c8], R22 ;  /* 0x0005c81601007387 */ /* 0x000fe40000100a00 */
[----:B------:R-:W3:Y:S02]  /*79530*/  LDL.LU R9, [R1+0x1a4] ;  /* 0x0001a40001097983 */ /* 0x000ee40000300800 */
[----:B------:R-:W2:Y:S01]  /*79540*/  LDL.LU R10, [R1+0x1a8] ;  /* 0x0001a800010a7983 */ /* 0x000ea20000300800 */
[----:B------:R-:W2:Y:S04]  /*79550*/  LDL.LU R11, [R1+0x1ac] ;  /* 0x0001ac00010b7983 */ /* 0x000ea80000300800 */
[----:B--2---:R-:W-:Y:S01]  /*79560*/  STL.64 [R1+0x2810], R10 ;  /* 0x0028100a01007387 */ /* 0x004fe20000100a00 */
[----:B---3--:R0:W-:Y:S02]  /*79570*/  STL.64 [R1+0x2808], R8 ;  /* 0x0028080801007387 */ /* 0x0081e40000100a00 */
[----:B0-----:R-:W-:-:S02]  /*79580*/  MOV R8, R15 ;  /* 0x0000000f00087202 */ /* 0x001fc40000000f00 */
[----:B------:R-:W-:-:S05]  /*79590*/  MOV R9, R14 ;  /* 0x0000000e00097202 */ /* 0x000fca0000000f00 */
[----:B------:R0:W-:Y:S04]  /*795a0*/  STL.64 [R1+0x2820], R8 ;  /* 0x0028200801007387 */ /* 0x0001e80000100a00 */
[----:B0-----:R-:W2:Y:S01]  /*795b0*/  LDL.LU R8, [R1+0x1c0] ;  /* 0x0001c00001087983 */ /* 0x001ea20000300800 */
[----:B------:R-:W2:Y:S02]  /*795c0*/  LDL.LU R9, [R1+0x1c4] ;  /* 0x0001c40001097983 */ /* 0x000ea40000300800 */
[----:B------:R-:W2:Y:S02]  /*795d0*/  LDL.LU R10, [R1+0x1c8] ;  /* 0x0001c800010a7983 */ /* 0x000ea40000300800 */
[----:B------:R-:W2:Y:S01]  /*795e0*/  LDL.LU R11, [R1+0x1cc] ;  /* 0x0001cc00010b7983 */ /* 0x000ea20000300800 */
[----:B------:R-:W3:Y:S04]  /*795f0*/  LDL.64 R20, [R1+0x80] ;  /* 0x0000800001147983 */ /* 0x000ee80000100a00 */
[----:B---3--:R0:W-:Y:S04]  /*79600*/  STL.64 [R1+0x2818], R20 ;  /* 0x0028181401007387 */ /* 0x0081e80000100a00 */
[----:B0-----:R-:W3:Y:S01]  /*79610*/  LDL.LU R20, [R1+0x1b0] ;  /* 0x0001b00001147983 */ /* 0x001ee20000300800 */
[----:B------:R-:W3:Y:S02]  /*79620*/  LDL.LU R21, [R1+0x1b4] ;  /* 0x0001b40001157983 */ /* 0x000ee40000300800 */
[----:B------:R-:W3:Y:S02]  /*79630*/  LDL.LU R22, [R1+0x1b8] ;  /* 0x0001b80001167983 */ /* 0x000ee40000300800 */
[----:B------:R-:W3:Y:S01]  /*79640*/  LDL.LU R23, [R1+0x1bc] ;  /* 0x0001bc0001177983 */ /* 0x000ee20000300800 */
[----:B------:R0:W-:Y:S01]  /*79650*/  STL.64 [R1+0x27b8], R16 ;  /* 0x0027b81001007387 */ /* 0x0001e20000100a00 */
[----:B------:R-:W4:Y:S02]  /*79660*/  LDL.LU R24, [R1+0x130] ;  /* 0x0001300001187983 */ /* 0x000f240000300800 */
[----:B------:R-:W4:Y:S02]  /*79670*/  LDL.LU R25, [R1+0x134] ;  /* 0x0001340001197983 */ /* 0x000f240000300800 */
[----:B------:R-:W4:Y:S01]  /*79680*/  LDL.LU R26, [R1+0x138] ;  /* 0x00013800011a7983 */ /* 0x000f220000300800 */
[----:B------:R-:W4:Y:S01]  /*79690*/  LDL.LU R27, [R1+0x13c] ;  /* 0x00013c00011b7983 */ /* 0x000f220000300800 */
[----:B0-----:R-:W-:Y:S01]  /*796a0*/  IMAD.MOV.U32 R16, RZ, RZ, R3 ;  /* 0x000000ffff107224 */ /* 0x001fe200078e0003 */
[----:B------:R-:W-:-:S05]  /*796b0*/  MOV R17, R0 ;  /* 0x0000000000117202 */ /* 0x000fca0000000f00 */
[----:B------:R0:W-:Y:S04]  /*796c0*/  STL.64 [R1+0x27d0], R16 ;  /* 0x0027d01001007387 */ /* 0x0001e80000100a00 */
[----:B0-----:R-:W3:Y:S01]  /*796d0*/  LDL.64 R16, [R1+0xd0] ;  /* 0x0000d00001107983 */ /* 0x001ee20000100a00 */
[C---:B--2---:R-:W-:Y:S03]  /*796e0*/  HMMA.16816.F32 R8, R4.reuse, R12, R8 ;  /* 0x0000000c0408723c */ /* 0x044fe60000001808 */
[----:B---3--:R0:W-:Y:S04]  /*796f0*/  STL.64 [R1+0x27d8], R16 ;  /* 0x0027d81001007387 */ /* 0x0081e80000100a00 */
[----:B0-----:R-:W2:Y:S11]  /*79700*/  LDL.64 R16, [R1+0xe0] ;  /* 0x0000e00001107983 */ /* 0x001eb60000100a00 */
[----:B------:R-:W-:Y:S05]  /*79710*/  @!UPT UIADD3 URZ, URZ, URZ, URZ ;  /* 0x0000003f3f3ff290 */ /* 0x000fea000fffe03f */
[----:B------:R0:W-:Y:S02]  /*79720*/  STL.64 [R1+0x5b0], R8 ;  /* 0x0005b00801007387 */ /* 0x0001e40000100a00 */
[----:B------:R-:W-:Y:S01]  /*79730*/  STL.64 [R1+0x5b8], R10 ;  /* 0x0005b80a01007387 */ /* 0x000fe20000100a00 */
[----:B0-----:R-:W3:Y:S01]  /*79740*/  LDL.LU.64 R8, [R1+0x2820] ;  /* 0x0028200001087983 */ /* 0x001ee20000300a00 */
        /* <DEDUP_REMOVED lines=11> */
[C---:B---3--:R-:W-:Y:S01]  /*79800*/  HMMA.16816.F32 R8, R4.reuse, R8, R20 ;  /* 0x000000080408723c */ /* 0x048fe20000001814 */
[----:B--2---:R-:W-:Y:S01]  /*79810*/  STL.64 [R1+0x27e8], R14 ;  /* 0x0027e80e01007387 */ /* 0x004fe20000100a00 */
[----:B------:R0:W-:Y:S03]  /*79820*/  STL.64 [R1+0x27e0], R12 ;  /* 0x0027e00c01007387 */ /* 0x0001e60000100a00 */
[----:B0-----:R-:W2:Y:S01]  /*79830*/  LDL.LU R12, [R1+0x120] ;  /* 0x00012000010c7983 */ /* 0x001ea20000300800 */
[----:B------:R-:W2:Y:S02]  /*79840*/  LDL.LU R13, [R1+0x124] ;  /* 0x00012400010d7983 */ /* 0x000ea40000300800 */
[----:B------:R-:W2:Y:S02]  /*79850*/  LDL.LU R14, [R1+0x128] ;  /* 0x00012800010e7983 */ /* 0x000ea40000300800 */
[----:B------:R-:W2:Y:S01]  /*79860*/  LDL.LU R15, [R1+0x12c] ;  /* 0x00012c00010f7983 */ /* 0x000ea20000300800 */
[----:B------:R-:W3:Y:S11]  /*79870*/  LDL.LU.64 R20, [R1+0x2818] ;  /* 0x0028180001147983 */ /* 0x000ef60000300a00 */
[----:B------:R-:W-:Y:S01]  /*79880*/  @!UPT UIADD3 URZ, URZ, URZ, URZ ;  /* 0x0000003f3f3ff290 */ /* 0x000fe2000fffe03f */
[----:B------:R-:W-:Y:S02]  /*79890*/  STL.64 [R1+0x5a0], R8 ;  /* 0x0005a00801007387 */ /* 0x000fe40000100a00 */
[----:B------:R0:W-:Y:S02]  /*798a0*/  STL.64 [R1+0x5a8], R10 ;  /* 0x0005a80a01007387 */ /* 0x0001e40000100a00 */
[----:B0-----:R-:W3:Y:S01]  /*798b0*/  LDL.LU.64 R10, [R1+0x2810] ;  /* 0x00281000010a7983 */ /* 0x001ee20000300a00 */
[----:B------:R-:W3:Y:S02]  /*798c0*/  LDL.LU.64 R8, [R1+0x2808] ;  /* 0x0028080001087983 */ /* 0x000ee40000300a00 */
[C---:B---3--:R-:W-:Y:S11]  /*798d0*/  HMMA.16816.F32 R8, R4.reuse, R20, R8 ;  /* 0x000000140408723c */ /* 0x048ff60000001808 */
[----:B------:R-:W-:Y:S11]  /*798e0*/  @!UPT UIADD3 URZ, URZ, URZ, URZ ;  /* 0x0000003f3f3ff290 */ /* 0x000ff6000fffe03f */
[----:B------:R-:W-:Y:S01]  /*798f0*/  @!UPT UIADD3 URZ, URZ, URZ, URZ ;  /* 0x0000003f3f3ff290 */ /* 0x000fe2000fffe03f */
[----:B------:R0:W-:Y:S01]  /*79900*/  STL.64 [R1+0x590], R8 ;  /* 0x0005900801007387 */ /* 0x0001e20000100a00 */
[----:B------:R-:W-:Y:S01]  /*79910*/  STL.64 [R1+0x598], R10 ;  /* 0x0005980a01007387 */ /* 0x000fe20000100a00 */
[----:B0-----:R-:W-:Y:S01]  /*79920*/  MOV R9, R20 ;  /* 0x0000001400097202 */ /* 0x001fe20000000f00 */
[----:B------:R-:W-:Y:S02]  /*79930*/  IMAD.MOV.U32 R8, RZ, RZ, R21 ;  /* 0x000000ffff087224 */ /* 0x000fe400078e0015 */
[----:B------:R-:W4:Y:S03]  /*79940*/  LDL.LU.64 R20, [R1+0x2800] ;  /* 0x0028000001147983 */ /* 0x000f260000300a00 */
[----:B------:R0:W-:Y:S02]  /*79950*/  STL.64 [R1+0x27a8], R8 ;  /* 0x0027a80801007387 */ /* 0x0001e40000100a00 */
[----:B0-----:R-:W3:Y:S01]  /*79960*/  LDL.LU R8, [R1+0x190] ;  /* 0x0001900001087983 */ /* 0x001ee20000300800 */
[----:B------:R-:W3:Y:S02]  /*79970*/  LDL.LU R9, [R1+0x194] ;  /* 0x0001940001097983 */ /* 0x000ee40000300800 */
[----:B------:R-:W3:Y:S02]  /*79980*/  LDL.LU R10, [R1+0x198] ;  /* 0x00019800010a7983 */ /* 0x000ee40000300800 */
[----:B------:R-:W3:Y:S01]  /*79990*/  LDL.LU R11, [R1+0x19c] ;  /* 0x00019c00010b7983 */ /* 0x000ee20000300800 */
[----:B----4-:R-:W-:Y:S01]  /*799a0*/  HMMA.16816.F32 R4, R4, R20, R24 ;  /* 0x000000140404723c */ /* 0x010fe20000001818 */
[----:B------:R-:W2:Y:S01]  /*799b0*/  LDL.LU.64 R26, [R1+0x27f8] ;  /* 0x0027f800011a7983 */ /* 0x000ea20000300a00 */
[----:B------:R-:W2:Y:S01]  /*799c0*/  LDL.LU.64 R24, [R1+0x27f0] ;  /* 0x0027f00001187983 */ /* 0x000ea20000300a00 */
[----:B------:R-:W-:-:S02]  /*799d0*/  MOV R3, R16 ;  /* 0x0000001000037202 */ /* 0x000fc40000000f00 */
[----:B------:R-:W-:Y:S11]  /*799e0*/  MOV R0, R17 ;  /* 0x0000001100007202 */ /* 0x000ff60000000f00 */
[----:B------:R-:W-:Y:S07]  /*799f0*/  @!UPT UIADD3 URZ, URZ, URZ, URZ ;  /* 0x0000003f3f3ff290 */ /* 0x000fee000fffe03f */
[----:B------:R0:W-:Y:S01]  /*79a00*/  STL.64 [R1+0x580], R4 ;  /* 0x0005800401007387 */ /* 0x0001e20000100a00 */
[----:B------:R1:W-:Y:S03]  /*79a10*/  STL.64 [R1+0x588], R6 ;  /* 0x0005880601007387 */ /* 0x0003e60000100a00 */
[----:B0-----:R-:W4:Y:S01]  /*79a20*/  LDL.LU R4, [R1+0x110] ;  /* 0x0001100001047983 */ /* 0x001f220000300800 */
[----:B------:R-:W4:Y:S02]  /*79a30*/  LDL.LU R5, [R1+0x114] ;  /* 0x0001140001057983 */ /* 0x000f240000300800 */
[----:B-1----:R-:W4:Y:S02]  /*79a40*/  LDL.LU R6, [R1+0x118] ;  /* 0x0001180001067983 */ /* 0x002f240000300800 */
[----:B------:R-:W4:Y:S01]  /*79a50*/  LDL.LU R7, [R1+0x11c] ;  /* 0x00011c0001077983 */ /* 0x000f220000300800 */
[C---:B--2---:R-:W-:Y:S11]  /*79a60*/  HMMA.16816.F32 R12, R24.reuse, R16, R12 ;  /* 0x00000010180c723c */ /* 0x044ff6000000180c */
[----:B------:R-:W-:Y:S11]  /*79a70*/  @!UPT UIADD3 URZ, URZ, URZ, URZ ;  /* 0x0000003f3f3ff290 */ /* 0x000ff6000fffe03f */
[----:B------:R-:W-:Y:S01]  /*79a80*/  @!UPT UIADD3 URZ, URZ, URZ, URZ ;  /* 0x0000003f3f3ff290 */ /* 0x000fe2000fffe03f */
[----:B------:R-:W-:Y:S01]  /*79a90*/  STL.64 [R1+0x570], R12 ;  /* 0x0005700c01007387 */ /* 0x000fe20000100a00 */
[----:B------:R0:W-:Y:S03]  /*79aa0*/  STL.64 [R1+0x578], R14 ;  /* 0x0005780e01007387 */ /* 0x0001e60000100a00 */
[----:B0-----:R-:W2:Y:S01]  /*79ab0*/  LDL.LU.64 R14, [R1+0x27e8] ;  /* 0x0027e800010e7983 */ /* 0x001ea20000300a00 */
[----:B------:R-:W2:Y:S02]  /*79ac0*/  LDL.LU.64 R12, [R1+0x27e0] ;  /* 0x0027e000010c7983 */ /* 0x000ea40000300a00 */
[----:B------:R-:W4:Y:S02]  /*79ad0*/  LDL.LU.64 R16, [R1+0x27d8] ;  /* 0x0027d80001107983 */ /* 0x000f240000300a00 */
[C---:B----4-:R-:W-:Y:S11]  /*79ae0*/  HMMA.16816.F32 R4, R24.reuse, R16, R4 ;  /* 0x000000101804723c */ /* 0x050ff60000001804 */
[----:B------:R-:W-:Y:S11]  /*79af0*/  @!UPT UIADD3 URZ, URZ, URZ, URZ ;  /* 0x0000003f3f3ff290 */ /* 0x000ff6000fffe03f */
[----:B------:R-:W-:Y:S01]  /*79b00*/  @!UPT UIADD3 URZ, URZ, URZ, URZ ;  /* 0x0000003f3f3ff290 */ /* 0x000fe2000fffe03f */
[----:B------:R0:W-:Y:S01]  /*79b10*/  STL.64 [R1+0x560], R4 ;  /* 0x0005600401007387 */ /* 0x0001e20000100a00 */
[----:B------:R-:W-:Y:S02]  /*79b20*/  STL.64 [R1+0x568], R6 ;  /* 0x0005680601007387 */ /* 0x000fe40000100a00 */
[----:B0-----:R-:W-:Y:S01]  /*79b30*/  IMAD.MOV.U32 R5, RZ, RZ, R16 ;  /* 0x000000ffff057224 */ /* 0x001fe200078e0010 */
[----:B------:R-:W-:Y:S02]  /*79b40*/  MOV R4, R17 ;  /* 0x0000001100047202 */ /* 0x000fe40000000f00 */
[----:B------:R-:W2:Y:S02]  /*79b50*/  LDL.LU.64 R16, [R1+0x27d0] ;  /* 0x0027d00001107983 */ /* 0x000ea40000300a00 */
[C---:B--2---:R-:W-:Y:S02]  /*79b60*/  HMMA.16816.F32 R16, R24.reuse, R16, R12 ;  /* 0x000000101810723c */ /* 0x044fe4000000180c */
        /* <DEDUP_REMOVED lines=9> */
[----:B------:R0:W-:Y:S01]  /*79c00*/  STL.64 [R1+0x540], R12 ;  /* 0x0005400c01007387 */ /* 0x0001e20000100a00 */
[----:B------:R-:W-:Y:S03]  /*79c10*/  STL.64 [R1+0x548], R14 ;  /* 0x0005480e01007387 */ /* 0x000fe60000100a00 */
[----:B0-----:R-:W3:Y:S01]  /*79c20*/  LDL.LU.64 R12, [R1+0x27b0] ;  /* 0x0027b000010c7983 */ /* 0x001ee20000300a00 */
[----:B------:R-:W-:Y:S01]  /*79c30*/  MOV R23, R16 ;  /* 0x0000001000177202 */ /* 0x000fe20000000f00 */
[----:B------:R-:W-:Y:S02]  /*79c40*/  IMAD.MOV.U32 R22, RZ, RZ, R17 ;  /* 0x000000ffff167224 */ /* 0x000fe400078e0011 */
[----:B------:R-:W0:Y:S04]  /*79c50*/  LDSM.16.M88.4 R16, [R2+0x53800] ;  /* 0x053800000210783b */ /* 0x000e280000000200 */
[----:B------:R-:W-:Y:S01]  /*79c60*/  STL.64 [R1+0x27a0], R22 ;  /* 0x0027a01601007387 */ /* 0x000fe20000100a00 */
[----:B------:R1:W-:Y:S03]  /*79c70*/  STL.64 [R1+0x2798], R20 ;  /* 0x0027981401007387 */ /* 0x0003e60000100a00 */
[----:B-1----:R-:W2:Y:S04]  /*79c80*/  LDL.64 R20, [R1+0x90] ;  /* 0x0000900001147983 */ /* 0x002ea80000100a00 */
[----:B0-----:R-:W-:Y:S01]  /*79c90*/  STL.64 [R1+0x2790], R18 ;  /* 0x0027901201007387 */ /* 0x001fe20000100a00 */
[----:B------:R0:W-:Y:S03]  /*79ca0*/  STL.64 [R1+0x2788], R16 ;  /* 0x0027881001007387 */ /* 0x0001e60000100a00 */
[----:B0-----:R-:W2:Y:S01]  /*79cb0*/  LDL.LU R16, [R1+0x2b0] ;  /* 0x0002b00001107983 */ /* 0x001ea20000300800 */
[----:B------:R-:W2:Y:S02]  /*79cc0*/  LDL.LU R17, [R1+0x2b4] ;  /* 0x0002b40001117983 */ /* 0x000ea40000300800 */
[----:B------:R-:W2:Y:S02]  /*79cd0*/  LDL.LU R18, [R1+0x2b8] ;  /* 0x0002b80001127983 */ /* 0x000ea40000300800 */
[----:B------:R-:W2:Y:S01]  /*79ce0*/  LDL.LU R19, [R1+0x2bc] ;  /* 0x0002bc0001137983 */ /* 0x000ea20000300800 */
[C---:B---3--:R-:W-:Y:S11]  /*79cf0*/  HMMA.16816.F32 R8, R24.reuse, R12, R8 ;  /* 0x0000000c1808723c */ /* 0x048ff60000001808 */
[----:B------:R-:W-:Y:S11]  /*79d00*/  @!UPT UIADD3 URZ, URZ, URZ, URZ ;  /* 0x0000003f3f3ff290 */ /* 0x000ff6000fffe03f */
[----:B------:R-:W-:Y:S01]  /*79d10*/  @!UPT UIADD3 URZ, URZ, URZ, URZ ;  /* 0x0000003f3f3ff290 */ /* 0x000fe2000fffe03f */
[----:B------:R0:W-:Y:S01]  /*79d20*/  STL.64 [R1+0x530], R8 ;  /* 0x0005300801007387 */ /* 0x0001e20000100a00 */
[----:B------:R1:W-:Y:S03]  /*79d30*/  STL.64 [R1+0x538], R10 ;  /* 0x0005380a01007387 */ /* 0x0003e60000100a00 */
[----:B0-----:R-:W3:Y:S01]  /*79d40*/  LDL.LU.64 R8, [R1+0x27a8] ;  /* 0x0027a80001087983 */ /* 0x001ee20000300a00 */
[----:B-1----:R-:W-:Y:S02]  /*79d50*/  MOV R11, R12 ;  /* 0x0000000c000b7202 */ /* 0x002fe40000000f00 */
[----:B------:R-:W-:Y:S02]  /*79d60*/  MOV R10, R13 ;  /* 0x0000000d000a7202 */ /* 0x000fe40000000f00 */
[----:B------:R-:W0:Y:S04]  /*79d70*/  LDSM.16.M88.4 R12, [R2+0x54000] ;  /* 0x05400000020c783b */ /* 0x000e280000000200 */
[----:B0-----:R-:W-:Y:S01]  /*79d80*/  STL.64 [R1+0x2710], R14 ;  /* 0x0027100e01007387 */ /* 0x001fe20000100a00 */
[----:B------:R2:W-:Y:S02]  /*79d90*/  STL.64 [R1+0x2708], R12 ;  /* 0x0027080c01007387 */ /* 0x0005e40000100a00 */
[----:B--2---:R-:W-:Y:S11]  /*79da0*/  HMMA.16816.F32 R12, R24, R20, R16 ;  /* 0x00000014180c723c */ /* 0x004ff60000001810 */
[----:B------:R-:W-:Y:S11]  /*79db0*/  @!UPT UIADD3 URZ, URZ, URZ, URZ ;  /* 0x0000003f3f3ff290 */ /* 0x000ff6000fffe03f */
[----:B------:R-:W-:Y:S01]  /*79dc0*/  @!UPT UIADD3 URZ, URZ, URZ, URZ ;  /* 0x0000003f3f3ff290 */ /* 0x000fe2000fffe03f */
[----:B------:R0:W-:Y:S01]  /*79dd0*/  STL.64 [R1+0x520], R12 ;  /* 0x0005200c01007387 */ /* 0x0001e20000100a00 */
[----:B------:R1:W-:Y:S03]  /*79de0*/  STL.64 [R1+0x528], R14 ;  /* 0x0005280e01007387 */ /* 0x0003e60000100a00 */
[----:B0-----:R-:W2:Y:S01]  /*79df0*/  LDL.LU R12, [R1+0x860] ;  /* 0x00086000010c7983 */ /* 0x001ea20000300800 */
[----:B------:R-:W2:Y:S02]  /*79e00*/  LDL.LU R13, [R1+0x864] ;  /* 0x00086400010d7983 */ /* 0x000ea40000300800 */
[----:B-1----:R-:W4:Y:S02]  /*79e10*/  LDL.LU R14, [R1+0x868] ;  /* 0x00086800010e7983 */ /* 0x002f240000300800 */
        /* <DEDUP_REMOVED lines=8> */
[----:B--2---:R0:W-:Y:S02]  /*79ea0*/  STL.64 [R1+0x2728], R12 ;  /* 0x0027280c01007387 */ /* 0x0041e40000100a00 */
[----:B0-----:R-:W-:Y:S01]  /*79eb0*/  MOV R12, R11 ;  /* 0x0000000b000c7202 */ /* 0x001fe20000000f00 */
[----:B------:R-:W-:-:S05]  /*79ec0*/  IMAD.MOV.U32 R13, RZ, RZ, R10 ;  /* 0x000000ffff0d7224 */ /* 0x000fca00078e000a */
[----:B------:R0:W-:Y:S04]  /*79ed0*/  STL.64 [R1+0x2740], R12 ;  /* 0x0027400c01007387 */ /* 0x0001e80000100a00 */
[----:B0-----:R-:W2:Y:S01]  /*79ee0*/  LDL.LU R12, [R1+0x7c0] ;  /* 0x0007c000010c7983 */ /* 0x001ea20000300800 */
[----:B------:R-:W2:Y:S02]  /*79ef0*/  LDL.LU R13, [R1+0x7c4] ;  /* 0x0007c400010d7983 */ /* 0x000ea40000300800 */
[----:B------:R-:W4:Y:S02]  /*79f00*/  LDL.LU R14, [R1+0x7c8] ;  /* 0x0007c800010e7983 */ /* 0x000f240000300800 */
[----:B------:R-:W4:Y:S02]  /*79f10*/  LDL.LU R15, [R1+0x7cc] ;  /* 0x0007cc00010f7983 */ /* 0x000f240000300800 */
[----:B----4-:R-:W-:Y:S01]  /*79f20*/  STL.64 [R1+0x2750], R14 ;  /* 0x0027500e01007387 */ /* 0x010fe20000100a00 */
[----:B--2---:R0:W-:Y:S03]  /*79f30*/  STL.64 [R1+0x2748], R12 ;  /* 0x0027480c01007387 */ /* 0x0041e60000100a00 */
[----:B0-----:R-:W2:Y:S01]  /*79f40*/  LDL.64 R12, [R1+0xc0] ;  /* 0x0000c000010c7983 */ /* 0x001ea20000100a00 */
[----:B------:R-:W-:Y:S01]  /*79f50*/  IMAD.MOV.U32 R7, RZ, RZ, R20 ;  /* 0x000000ffff077224 */ /* 0x000fe200078e0014 */
[----:B------:R-:W-:-:S02]  /*79f60*/  MOV R6, R21 ;  /* 0x0000001500067202 */ /* 0x000fc40000000f00 */
[----:B--2---:R0:W-:Y:S01]  /*79f70*/  STL.64 [R1+0x2768], R12 ;  /* 0x0027680c01007387 */ /* 0x0041e20000100a00 */
[----:B------:R-:W2:Y:S02]  /*79f80*/  LDL.LU R20, [R1+0x360] ;  /* 0x0003600001147983 */ /* 0x000ea40000300800 */
[----:B------:R-:W2:Y:S02]  /*79f90*/  LDL.LU R21, [R1+0x364] ;  /* 0x0003640001157983 */ /* 0x000ea40000300800 */
[----:B------:R-:W2:Y:S01]  /*79fa0*/  LDL.LU R22, [R1+0x368] ;  /* 0x0003680001167983 */ /* 0x000ea20000300800 */
[----:B------:R-:W2:Y:S01]  /*79fb0*/  LDL.LU R23, [R1+0x36c] ;  /* 0x00036c0001177983 */ /* 0x000ea20000300800 */
[----:B------:R-:W4:Y:S02]  /*79fc0*/  LDL.LU R16, [R1+0x350] ;  /* 0x0003500001107983 */ /* 0x000f240000300800 */
[----:B------:R-:W4:Y:S02]  /*79fd0*/  LDL.LU R17, [R1+0x354] ;  /* 0x0003540001117983 */ /* 0x000f240000300800 */
[----:B------:R-:W4:Y:S01]  /*79fe0*/  LDL.LU R18, [R1+0x358] ;  /* 0x0003580001127983 */ /* 0x000f220000300800 */
[----:B------:R-:W4:Y:S01]  /*79ff0*/  LDL.LU R19, [R1+0x35c] ;  /* 0x00035c0001137983 */ /* 0x000f220000300800 */
[----:B0-----:R-:W-:-:S02]  /*7a000*/  MOV R12, R5 ;  /* 0x00000005000c7202 */ /* 0x001fc40000000f00 */
[----:B------:R-:W-:Y:S01]  /*7a010*/  MOV R13, R4 ;  /* 0x00000004000d7202 */ /* 0x000fe20000000f00 */
[----:B---3--:R-:W-:Y:S01]  /*7a020*/  IMAD.MOV.U32 R4, RZ, RZ, R9 ;  /* 0x000000ffff047224 */ /* 0x008fe200078e0009 */
[----:B------:R-:W-:Y:S02]  /*7a030*/  MOV R5, R8 ;  /* 0x0000000800057202 */ /* 0x000fe40000000f00 */
[----:B------:R-:W0:Y:S04]  /*7a040*/  LDSM.16.M88.4 R8, [R2+0x54800] ;  /* 0x054800000208783b */ /* 0x000e280000000200 */
[----:B------:R1:W-:Y:S04]  /*7a050*/  STL.64 [R1+0x2780], R12 ;  /* 0x0027800c01007387 */ /* 0x0003e80000100a00 */
[----:B-1----:R-:W3:Y:S01]  /*7a060*/  LDL.LU R12, [R1+0x610] ;  /* 0x00061000010c7983 */ /* 0x002ee20000300800 */
[----:B------:R-:W3:Y:S02]  /*7a070*/  LDL.LU R13, [R1+0x614] ;  /* 0x00061400010d7983 */ /* 0x000ee40000300800 */
[----:B------:R-:W3:Y:S02]  /*7a080*/  LDL.LU R14, [R1+0x618] ;  /* 0x00061800010e7983 */ /* 0x000ee40000300800 */
[----:B------:R-:W3:Y:S01]  /*7a090*/  LDL.LU R15, [R1+0x61c] ;  /* 0x00061c00010f7983 */ /* 0x000ee20000300800 */
[----:B0-----:R-:W-:Y:S01]  /*7a0a0*/  STL.64 [R1+0x26a0], R10 ;  /* 0x0026a00a01007387 */ /* 0x001fe20000100a00 */
[----:B------:R0:W-:Y:S02]  /*7a0b0*/  STL.64 [R1+0x2698], R8 ;  /* 0x0026980801007387 */ /* 0x0001e40000100a00 */
[----:B0-----:R-:W-:Y:S01]  /*7a0c0*/  MOV R8, R7 ;  /* 0x0000000700087202 */ /* 0x001fe20000000f00 */
[----:B------:R-:W-:-:S05]  /*7a0d0*/  IMAD.MOV.U32 R9, RZ, RZ, R6 ;  /* 0x000000ffff097224 */ /* 0x000fca00078e0006 */
[----:B------:R0:W-:Y:S04]  /*7a0e0*/  STL.64 [R1+0x2738], R8 ;  /* 0x0027380801007387 */ /* 0x0001e80000100a00 */
        /* <DEDUP_REMOVED lines=10> */
[C---:B------:R-:W-:Y:S01]  /*7a190*/  HMMA.16816.F32 R4, R24.reuse, R4, R20 ;  /* 0x000000041804723c */ /* 0x040fe20000001814 */
[----:B--2---:R-:W-:Y:S01]  /*7a1a0*/  STL.64 [R1+0x2778], R10 ;  /* 0x0027780a01007387 */ /* 0x004fe20000100a00 */
[----:B------:R0:W-:Y:S03]  /*7a1b0*/  STL.64 [R1+0x2770], R8 ;  /* 0x0027700801007387 */ /* 0x0001e60000100a00 */
[----:B0-----:R-:W2:Y:S01]  /*7a1c0*/  LDL.LU R8, [R1+0x6a0] ;  /* 0x0006a00001087983 */ /* 0x001ea20000300800 */
[----:B------:R-:W2:Y:S02]  /*7a1d0*/  LDL.LU R9, [R1+0x6a4] ;  /* 0x0006a40001097983 */ /* 0x000ea40000300800 */
[----:B------:R-:W2:Y:S02]  /*7a1e0*/  LDL.LU R10, [R1+0x6a8] ;  /* 0x0006a800010a7983 */ /* 0x000ea40000300800 */
[----:B------:R-:W2:Y:S01]  /*7a1f0*/  LDL.LU R11, [R1+0x6ac] ;  /* 0x0006ac00010b7983 */ /* 0x000ea20000300800 */
[----:B------:R-:W2:Y:S01]  /*7a200*/  LDL.LU.64 R22, [R1+0x27a0] ;  /* 0x0027a00001167983 */ /* 0x000ea20000300a00 */
[----:B------:R-:W4:Y:S11]  /*7a210*/  LDL.LU.64 R20, [R1+0x2798] ;  /* 0x0027980001147983 */ /* 0x000f360000300a00 */
[----:B------:R-:W-:Y:S02]  /*7a220*/  STL.64 [R1+0x510], R4 ;  /* 0x0005100401007387 */ /* 0x000fe40000100a00 */
[----:B------:R-:W-:Y:S02]  /*7a230*/  STL.64 [R1+0x518], R6 ;  /* 0x0005180601007387 */ /* 0x000fe40000100a00 */
[----:B------:R-:W0:Y:S04]  /*7a240*/  LDSM.16.M88.4 R4, [R2+0x55000] ;  /* 0x055000000204783b */ /* 0x000e280000000200 */
[----:B0-----:R-:W-:Y:S01]  /*7a250*/  STL.64 [R1+0x2620], R6 ;  /* 0x0026200601007387 */ /* 0x001fe20000100a00 */
[----:B------:R-:W-:Y:S01]  /*7a260*/  STL.64 [R1+0x2618], R4 ;  /* 0x0026180401007387 */ /* 0x000fe20000100a00 */
[----:B----4-:R-:W-:Y:S02]  /*7a270*/  HMMA.16816.F32 R24, R24, R20, R16 ;  /* 0x000000141818723c */ /* 0x010fe40000001810 */
[----:B------:R-:W3:Y:S01]  /*7a280*/  LDL.LU.64 R18, [R1+0x2790] ;  /* 0x0027900001127983 */ /* 0x000ee20000300a00 */
[----:B------:R-:W3:Y:S11]  /*7a290*/  LDL.LU.64 R16, [R1+0x2788] ;  /* 0x0027880001107983 */ /* 0x000ef60000300a00 */
[----:B------:R-:W-:Y:S09]  /*7a2a0*/  @!UPT UIADD3 URZ, URZ, URZ, URZ ;  /* 0x0000003f3f3ff290 */ /* 0x000ff2000fffe03f */
[----:B------:R-:W-:Y:S01]  /*7a2b0*/  STL.64 [R1+0x490], R24 ;  /* 0x0004901801007387 */ /* 0x000fe20000100a00 */
[----:B------:R-:W-:Y:S02]  /*7a2c0*/  STL.64 [R1+0x498], R26 ;  /* 0x0004981a01007387 */ /* 0x000fe40000100a00 */
[----:B------:R-:W0:Y:S02]  /*7a2d0*/  LDSM.16.M88.4 R24, [R2+0x55800] ;  /* 0x055800000218783b */ /* 0x000e240000000200 */
[----:B0-----:R-:W-:Y:S02]  /*7a2e0*/  STL.64 [R1+0x25b0], R26 ;  /* 0x0025b01a01007387 */ /* 0x001fe40000100a00 */
[----:B------:R0:W-:Y:S02]  /*7a2f0*/  STL.64 [R1+0x25a8], R24 ;  /* 0x0025a81801007387 */ /* 0x0001e40000100a00 */
[----:B0-----:R-:W-:Y:S01]  /*7a300*/  IMAD.MOV.U32 R24, RZ, RZ, R3 ;  /* 0x000000ffff187224 */ /* 0x001fe200078e0003 */
[----:B------:R-:W-:-:S07]  /*7a310*/  MOV R25, R0 ;  /* 0x0000000000197202 */ /* 0x000fce0000000f00 */
[C---:B---3--:R-:W-:Y:S11]  /*7a320*/  HMMA.16816.F32 R12, R16.reuse, R24, R12 ;  /* 0x00000018100c723c */ /* 0x048ff6000000180c */
[----:B------:R-:W-:Y:S11]  /*7a330*/  @!UPT UIADD3 URZ, URZ, URZ, URZ ;  /* 0x0000003f3f3ff290 */ /* 0x000ff6000fffe03f */
[----:B------:R-:W-:Y:S01]  /*7a340*/  @!UPT UIADD3 URZ, URZ, URZ, URZ ;  /* 0x0000003f3f3ff290 */ /* 0x000fe2000fffe03f */
[----:B------:R0:W-:Y:S01]  /*7a350*/  STL.64 [R1+0x480], R12 ;  /* 0x0004800c01007387 */ /* 0x0001e20000100a00 */
[----:B------:R2:W-:Y:S03]  /*7a360*/  STL.64 [R1+0x488], R14 ;  /* 0x0004880e01007387 */ /* 0x0005e60000100a00 */
[----:B0-----:R-:W2:Y:S02]  /*7a370*/  LDL.LU.64 R12, [R1+0x2780] ;  /* 0x00278000010c7983 */ /* 0x001ea40000300a00 */
[C---:B--2---:R-:W-:Y:S02]  /*7a380*/  HMMA.16816.F32 R12, R16.reuse, R12, R8 ;  /* 0x0000000c100c723c */ /* 0x044fe40000001808 */
[----:B------:R-:W2:Y:S01]  /*7a390*/  LDL.LU.64 R10, [R1+0x2778] ;  /* 0x00277800010a7983 */ /* 0x000ea20000300a00 */
[----:B------:R-:W2:Y:S11]  /*7a3a0*/  LDL.LU.64 R8, [R1+0x2770] ;  /* 0x0027700001087983 */ /* 0x000eb60000300a00 */
[----:B------:R-:W-:Y:S09]  /*7a3b0*/  @!UPT UIADD3 URZ, URZ, URZ, URZ ;  /* 0x0000003f3f3ff290 */ /* 0x000ff2000fffe03f */
[----:B------:R0:W-:Y:S01]  /*7a3c0*/  STL.64 [R1+0x470], R12 ;  /* 0x0004700c01007387 */ /* 0x0001e20000100a00 */
[----:B------:R-:W-:Y:S03]  /*7a3d0*/  STL.64 [R1+0x478], R14 ;  /* 0x0004780e01007387 */ /* 0x000fe60000100a00 */
[----:B0-----:R-:W2:Y:S02]  /*7a3e0*/  LDL.LU.64 R12, [R1+0x2768] ;  /* 0x00276800010c7983 */ /* 0x001ea40000300a00 */
[----:B--2---:R-:W-:Y:S01]  /*7a3f0*/  HMMA.16816.F32 R8, R16, R12, R8 ;  /* 0x0000000c1008723c */ /* 0x004fe20000001808 */
[----:B------:R-:W-:Y:S01]  /*7a400*/  MOV R3, R12 ;  /* 0x0000000c00037202 */ /* 0x000fe20000000f00 */
[----:B------:R-:W-:Y:S11]  /*7a410*/  IMAD.MOV.U32 R0, RZ, RZ, R13 ;  /* 0x000000ffff007224 */ /* 0x000ff600078e000d */
[----:B------:R-:W-:Y:S10]  /*7a420*/  @!UPT UIADD3 URZ, URZ, URZ, URZ ;  /* 0x0000003f3f3ff290 */ /* 0x000ff4000fffe03f */
[----:B------:R-:W-:Y:S01]  /*7a430*/  STL.64 [R1+0x460], R8 ;  /* 0x0004600801007387 */ /* 0x000fe20000100a00 */
[----:B------:R0:W-:Y:S03]  /*7a440*/  STL.64 [R1+0x468], R10 ;  /* 0x0004680a01007387 */ /* 0x0001e60000100a00 */
[----:B0-----:R-:W2:Y:S01]  /*7a450*/  LDL.LU.64 R10, [R1+0x2760] ;  /* 0x00276000010a7983 */ /* 0x001ea20000300a00 */
[----:B------:R-:W2:Y:S02]  /*7a460*/  LDL.LU.64 R8, [R1+0x2758] ;  /* 0x0027580001087983 */ /* 0x000ea40000300a00 */
[----:B------:R-:W3:Y:S02]  /*7a470*/  LDL.LU.64 R14, [R1+0x2750] ;  /* 0x00275000010e7983 */ /* 0x000ee40000300a00 */
[----:B------:R-:W3:Y:S01]  /*7a480*/  LDL.LU.64 R12, [R1+0x2748] ;  /* 0x00274800010c7983 */ /* 0x000ee20000300a00 */
[----:B------:R-:W-:-:S02]  /*7a490*/  MOV R4, R23 ;  /* 0x0000001700047202 */ /* 0x000fc40000000f00 */
[----:B------:R-:W-:-:S07]  /*7a4a0*/  MOV R5, R22 ;  /* 0x0000001600057202 */ /* 0x000fce0000000f00 */
[C---:B---3--:R-:W-:Y:S01]  /*7a4b0*/  HMMA.16816.F32 R4, R16.reuse, R4, R12 ;  /* 0x000000041004723c */ /* 0x048fe2000000180c */
[----:B------:R-:W2:Y:S11]  /*7a4c0*/  LDL.LU.64 R12, [R1+0x2740] ;  /* 0x00274000010c7983 */ /* 0x000eb60000300a00 */
[----:B------:R-:W-:Y:S11]  /*7a4d0*/  @!UPT UIADD3 URZ, URZ, URZ, URZ ;  /* 0x0000003f3f3ff290 */ /* 0x000ff6000fffe03f */
[----:B------:R0:W-:Y:S01]  /*7a4e0*/  STL.64 [R1+0x450], R4 ;  /* 0x0004500401007387 */ /* 0x0001e20000100a00 */
[----:B------:R1:W-:Y:S03]  /*7a4f0*/  STL.64 [R1+0x458], R6 ;  /* 0x0004580601007387 */ /* 0x0003e60000100a00 */
[----:B0-----:R-:W3:Y:S01]  /*7a500*/  LDL.LU R4, [R1+0xa10] ;  /* 0x000a100001047983 */ /* 0x001ee20000300800 */
[----:B------:R-:W3:Y:S02]  /*7a510*/  LDL.LU R5, [R1+0xa14] ;  /* 0x000a140001057983 */ /* 0x000ee40000300800 */
[----:B-1----:R-:W4:Y:S02]  /*7a520*/  LDL.LU R6, [R1+0xa18] ;  /* 0x000a180001067983 */ /* 0x002f240000300800 */
[----:B------:R-:W4:Y:S01]  /*7a530*/  LDL.LU R7, [R1+0xa1c] ;  /* 0x000a1c0001077983 */ /* 0x000f220000300800 */
[C---:B--2---:R-:W-:Y:S01]  /*7a540*/  HMMA.16816.F32 R12, R16.reuse, R12, R8 ;  /* 0x0000000c100c723c */ /* 0x044fe20000001808 */
[----:B----4-:R-:W-:Y:S01]  /*7a550*/  STL.64 [R1+0x2630], R6 ;  /* 0x0026300601007387 */ /* 0x010fe20000100a00 */
[----:B---3--:R0:W-:Y:S03]  /*7a560*/  STL.64 [R1+0x2628], R4 ;  /* 0x0026280401007387 */ /* 0x0081e60000100a00 */
[----:B0-----:R-:W2:Y:S01]  /*7a570*/  LDL.64 R4, [R1+0x80] ;  /* 0x0000800001047983 */ /* 0x001ea20000100a00 */
[----:B------:R-:W3:Y:S11]  /*7a580*/  LDL.LU.64 R8, [R1+0x2738] ;  /* 0x0027380001087983 */ /* 0x000ef60000300a00 */
[----:B------:R-:W-:Y:S06]  /*7a590*/  @!UPT UIADD3 URZ, URZ, URZ, URZ ;  /* 0x0000003f3f3ff290 */ /* 0x000fec000fffe03f */
[----:B------:R-:W-:Y:S02]  /*7a5a0*/  STL.64 [R1+0x440], R12 ;  /* 0x0004400c01007387 */ /* 0x000fe40000100a00 */
[----:B------:R0:W-:Y:S02]  /*7a5b0*/  STL.64 [R1+0x448], R14 ;  /* 0x0004480e01007387 */ /* 0x0001e40000100a00 */
        /* <DEDUP_REMOVED lines=8> */
[----:B------:R-:W2:Y:S02]  /*7a640*/  LDL.LU.64 R12, [R1+0x2718] ;  /* 0x00271800010c7983 */ /* 0x000ea40000300a00 */
[----:B------:R2:W-:Y:S02]  /*7a650*/  STL.64 [R1+0x26f0], R8 ;  /* 0x0026f00801007387 */ /* 0x0005e40000100a00 */
[C---:B--2---:R-:W-:Y:S01]  /*7a660*/  HMMA.16816.F32 R8, R16.reuse, R4, R12 ;  /* 0x000000041008723c */ /* 0x044fe2000000180c */
[----:B------:R-:W2:Y:S11]  /*7a670*/  LDL.LU R12, [R1+0x850] ;  /* 0x00085000010c7983 */ /* 0x000eb60000300800 */
[----:B------:R-:W-:Y:S11]  /*7a680*/  @!UPT UIADD3 URZ, URZ, URZ, URZ ;  /* 0x0000003f3f3ff290 */ /* 0x000ff6000fffe03f */
[----:B------:R0:W-:Y:S01]  /*7a690*/  STL.64 [R1+0x420], R8 ;  /* 0x0004200801007387 */ /* 0x0001e20000100a00 */
[----:B------:R1:W-:Y:S02]  /*7a6a0*/  STL.64 [R1+0x428], R10 ;  /* 0x0004280a01007387 */ /* 0x0003e40000100a00 */
[----:B------:R-:W2:Y:S02]  /*7a6b0*/  LDL.LU R13, [R1+0x854] ;  /* 0x00085400010d7983 */ /* 0x000ea40000300800 */
[----:B------:R-:W2:Y:S01]  /*7a6c0*/  LDL.LU R14, [R1+0x858] ;  /* 0x00085800010e7983 */ /* 0x000ea20000300800 */
[----:B------:R-:W2:Y:S04]  /*7a6d0*/  LDL.LU R15, [R1+0x85c] ;  /* 0x00085c00010f7983 */ /* 0x000ea80000300800 */
[----:B0-----:R-:W3:Y:S01]  /*7a6e0*/  LDL.LU R8, [R1+0x8e0] ;  /* 0x0008e00001087983 */ /* 0x001ee20000300800 */
[----:B------:R-:W3:Y:S02]  /*7a6f0*/  LDL.LU R9, [R1+0x8e4] ;  /* 0x0008e40001097983 */ /* 0x000ee40000300800 */
[----:B-1----:R-:W4:Y:S02]  /*7a700*/  LDL.LU R10, [R1+0x8e8] ;  /* 0x0008e800010a7983 */ /* 0x002f240000300800 */
[----:B------:R-:W4:Y:S02]  /*7a710*/  LDL.LU R11, [R1+0x8ec] ;  /* 0x0008ec00010b7983 */ /* 0x000f240000300800 */
[----:B----4-:R-:W-:Y:S01]  /*7a720*/  STL.64 [R1+0x2700], R10 ;  /* 0x0027000a01007387 */ /* 0x010fe20000100a00 */
[----:B---3--:R0:W-:Y:S03]  /*7a730*/  STL.64 [R1+0x26f8], R8 ;  /* 0x0026f80801007387 */ /* 0x0081e60000100a00 */
[----:B0-----:R-:W3:Y:S01]  /*7a740*/  LDL.LU R8, [R1+0x890] ;  /* 0x0008900001087983 */ /* 0x001ee20000300800 */
[----:B------:R-:W3:Y:S02]  /*7a750*/  LDL.LU R9, [R1+0x894] ;  /* 0x0008940001097983 */ /* 0x000ee40000300800 */
[----:B------:R-:W3:Y:S02]  /*7a760*/  LDL.LU R10, [R1+0x898] ;  /* 0x00089800010a7983 */ /* 0x000ee40000300800 */
[----:B------:R-:W3:Y:S01]  /*7a770*/  LDL.LU R11, [R1+0x89c] ;  /* 0x00089c00010b7983 */ /* 0x000ee20000300800 */
[----:B------:R0:W-:Y:S04]  /*7a780*/  STL.64 [R1+0x26a8], R4 ;  /* 0x0026a80401007387 */ /* 0x0001e80000100a00 */
[----:B0-----:R-:W4:Y:S01]  /*7a790*/  LDL.LU R4, [R1+0xac0] ;  /* 0x000ac00001047983 */ /* 0x001f220000300800 */
[----:B------:R-:W4:Y:S02]  /*7a7a0*/  LDL.LU R5, [R1+0xac4] ;  /* 0x000ac40001057983 */ /* 0x000f240000300800 */
[----:B------:R-:W2:Y:S02]  /*7a7b0*/  LDL.LU R6, [R1+0xac8] ;  /* 0x000ac80001067983 */ /* 0x000ea40000300800 */
[----:B------:R-:W2:Y:S02]  /*7a7c0*/  LDL.LU R7, [R1+0xacc] ;  /* 0x000acc0001077983 */ /* 0x000ea40000300800 */
        /* <DEDUP_REMOVED lines=12> */
[----:B------:R-:W-:Y:S01]  /*7a890*/  HMMA.16816.F32 R16, R16, R20, R12 ;  /* 0x000000141010723c */ /* 0x000fe2000000180c */
[----:B----4-:R-:W-:Y:S01]  /*7a8a0*/  STL.64 [R1+0x26d8], R6 ;  /* 0x0026d80601007387 */ /* 0x010fe20000100a00 */
[----:B--2---:R0:W-:Y:S02]  /*7a8b0*/  STL.64 [R1+0x26d0], R4 ;  /* 0x0026d00401007387 */ /* 0x0041e40000100a00 */
[----:B0-----:R-:W-:-:S02]  /*7a8c0*/  MOV R4, R3 ;  /* 0x0000000300047202 */ /* 0x001fc40000000f00 */
[----:B------:R-:W-:-:S05]  /*7a8d0*/  MOV R5, R0 ;  /* 0x0000000000057202 */ /* 0x000fca0000000f00 */
[----:B------:R0:W-:Y:S04]  /*7a8e0*/  STL.64 [R1+0x26e8], R4 ;  /* 0x0026e80401007387 */ /* 0x0001e80000100a00 */
[----:B0-----:R-:W2:Y:S01]  /*7a8f0*/  LDL.64 R4, [R1+0xd0] ;  /* 0x0000d00001047983 */ /* 0x001ea20000100a00 */
[----:B------:R-:W3:Y:S02]  /*7a900*/  LDL.LU.64 R14, [R1+0x2710] ;  /* 0x00271000010e7983 */ /* 0x000ee40000300a00 */
[----:B------:R-:W3:Y:S02]  /*7a910*/  LDL.LU.64 R12, [R1+0x2708] ;  /* 0x00270800010c7983 */ /* 0x000ee40000300a00 */
[----:B------:R0:W-:Y:S02]  /*7a920*/  STL.64 [R1+0x26e0], R20 ;  /* 0x0026e01401007387 */ /* 0x0001e40000100a00 */
[----:B0-----:R-:W4:Y:S01]  /*7a930*/  LDL.LU R20, [R1+0x900] ;  /* 0x0009000001147983 */ /* 0x001f220000300800 */
[----:B------:R0:W-:Y:S02]  /*7a940*/  STL.64 [R1+0x360], R16 ;  /* 0x0003601001007387 */ /* 0x0001e40000100a00 */
[----:B------:R-:W-:Y:S02]  /*7a950*/  STL.64 [R1+0x368], R18 ;  /* 0x0003681201007387 */ /* 0x000fe40000100a00 */
[----:B------:R-:W4:Y:S01]  /*7a960*/  LDL.LU R21, [R1+0x904] ;  /* 0x0009040001157983 */ /* 0x000f220000300800 */
[----:B------:R-:W4:Y:S01]  /*7a970*/  LDL.LU R22, [R1+0x908] ;  /* 0x0009080001167983 */ /* 0x000f220000300800 */
[----:B------:R-:W4:Y:S03]  /*7a980*/  LDL.LU R23, [R1+0x90c] ;  /* 0x00090c0001177983 */ /* 0x000f260000300800 */
[----:B0-----:R-:W2:Y:S01]  /*7a990*/  LDL.64 R16, [R1+0xb0] ;  /* 0x0000b00001107983 */ /* 0x001ea20000100a00 */
[C---:B---3--:R-:W-:Y:S11]  /*7a9a0*/  HMMA.16816.F32 R8, R12.reuse, R24, R8 ;  /* 0x000000180c08723c */ /* 0x048ff60000001808 */
[----:B------:R-:W-:Y:S11]  /*7a9b0*/  @!UPT UIADD3 URZ, URZ, URZ, URZ ;  /* 0x0000003f3f3ff290 */ /* 0x000ff6000fffe03f */
[----:B------:R-:W-:Y:S01]  /*7a9c0*/  @!UPT UIADD3 URZ, URZ, URZ, URZ ;  /* 0x0000003f3f3ff290 */ /* 0x000fe2000fffe03f */
[----:B------:R-:W-:Y:S01]  /*7a9d0*/  STL.64 [R1+0x350], R8 ;  /* 0x0003500801007387 */ /* 0x000fe20000100a00 */
[----:B------:R0:W-:Y:S03]  /*7a9e0*/  STL.64 [R1+0x358], R10 ;  /* 0x0003580a01007387 */ /* 0x0001e60000100a00 */
[----:B0-----:R-:W2:Y:S01]  /*7a9f0*/  LDL.LU.64 R10, [R1+0x2700] ;  /* 0x00270000010a7983 */ /* 0x001ea20000300a00 */
[----:B------:R-:W2:Y:S02]  /*7aa00*/  LDL.LU.64 R8, [R1+0x26f8] ;  /* 0x0026f80001087983 */ /* 0x000ea40000300a00 */
[C---:B--2---:R-:W-:Y:S11]  /*7aa10*/  HMMA.16816.F32 R8, R12.reuse, R4, R8 ;  /* 0x000000040c08723c */ /* 0x044ff60000001808 */
[----:B------:R-:W-:Y:S11]  /*7aa20*/  @!UPT UIADD3 URZ, URZ, URZ, URZ ;  /* 0x0000003f3f3ff290 */ /* 0x000ff6000fffe03f */
[----:B------:R-:W-:Y:S01]  /*7aa30*/  @!UPT UIADD3 URZ, URZ, URZ, URZ ;  /* 0x0000003f3f3ff290 */ /* 0x000fe2000fffe03f */
[----:B------:R0:W-:Y:S01]  /*7aa40*/  STL.64 [R1+0x340], R8 ;  /* 0x0003400801007387 */ /* 0x0001e20000100a00 */
[----:B------:R1:W-:Y:S03]  /*7aa50*/  STL.64 [R1+0x348], R10 ;  /* 0x0003480a01007387 */ /* 0x0003e60000100a00 */
[----:B0-----:R-:W2:Y:S01]  /*7aa60*/  LDL.LU.64 R8, [R1+0x26f0] ;  /* 0x0026f00001087983 */ /* 0x001ea20000300a00 */
[----:B-1----:R-:W-:Y:S01]  /*7aa70*/  IMAD.MOV.U32 R11, RZ, RZ, R4 ;  /* 0x000000ffff0b7224 */ /* 0x002fe200078e0004 */
[----:B------:R-:W-:Y:S02]  /*7aa80*/  MOV R10, R5 ;  /* 0x00000005000a7202 */ /* 0x000fe40000000f00 */
[----:B------:R-:W4:Y:S02]  /*7aa90*/  LDL.LU.64 R4, [R1+0x26e8] ;  /* 0x0026e80001047983 */ /* 0x000f240000300a00 */
[C---:B----4-:R-:W-:Y:S02]  /*7aaa0*/  HMMA.16816.F32 R4, R12.reuse, R4, R20 ;  /* 0x000000040c04723c */ /* 0x050fe40000001814 */
[----:B------:R-:W3:Y:S11]  /*7aab0*/  LDL.LU.64 R20, [R1+0x26e0] ;  /* 0x0026e00001147983 */ /* 0x000ef60000300a00 */
[----:B------:R-:W-:Y:S10]  /*7aac0*/  @!UPT UIADD3 URZ, URZ, URZ, URZ ;  /* 0x0000003f3f3ff290 */ /* 0x000ff4000fffe03f */
[----:B------:R-:W-:Y:S01]  /*7aad0*/  STL.64 [R1+0x330], R4 ;  /* 0x0003300401007387 */ /* 0x000fe20000100a00 */
[----:B------:R0:W-:Y:S03]  /*7aae0*/  STL.64 [R1+0x338], R6 ;  /* 0x0003380601007387 */ /* 0x0001e60000100a00 */
[----:B0-----:R-:W4:Y:S01]  /*7aaf0*/  LDL.LU.64 R6, [R1+0x26d8] ;  /* 0x0026d80001067983 */ /* 0x001f220000300a00 */
[----:B------:R-:W4:Y:S02]  /*7ab00*/  LDL.LU.64 R4, [R1+0x26d0] ;  /* 0x0026d00001047983 */ /* 0x000f240000300a00 */
[C---:B----4-:R-:W-:Y:S11]  /*7ab10*/  HMMA.16816.F32 R4, R12.reuse, R16, R4 ;  /* 0x000000100c04723c */ /* 0x050ff60000001804 */
[----:B------:R-:W-:Y:S11]  /*7ab20*/  @!UPT UIADD3 URZ, URZ, URZ, URZ ;  /* 0x0000003f3f3ff290 */ /* 0x000ff6000fffe03f */
[----:B------:R-:W-:Y:S01]  /*7ab30*/  @!UPT UIADD3 URZ, URZ, URZ, URZ ;  /* 0x0000003f3f3ff290 */ /* 0x000fe2000fffe03f */
[----:B------:R-:W-:Y:S01]  /*7ab40*/  STL.64 [R1+0x320], R4 ;  /* 0x0003200401007387 */ /* 0x000fe20000100a00 */
[----:B------:R0:W-:Y:S03]  /*7ab50*/  STL.64 [R1+0x328], R6 ;  /* 0x0003280601007387 */ /* 0x0001e60000100a00 */
[----:B0-----:R-:W4:Y:S01]  /*7ab60*/  LDL.LU.64 R6, [R1+0x26c8] ;  /* 0x0026c80001067983 */ /* 0x001f220000300a00 */
[----:B------:R-:W4:Y:S02]  /*7ab70*/  LDL.LU.64 R4, [R1+0x26c0] ;  /* 0x0026c00001047983 */ /* 0x000f240000300a00 */
[----:B------:R0:W-:Y:S02]  /*7ab80*/  STL.64 [R1+0x2660], R16 ;  /* 0x0026601001007387 */ /* 0x0001e40000100a00 */
[----:B0-----:R-:W2:Y:S04]  /*7ab90*/  LDL.64 R16, [R1+0xc0] ;  /* 0x0000c00001107983 */ /* 0x001ea80000100a00 */
[----:B--2---:R0:W-:Y:S04]  /*7aba0*/  STL.64 [R1+0x2678], R16 ;  /* 0x0026781001007387 */ /* 0x0041e80000100a00 */
[----:B0-----:R-:W4:Y:S02]  /*7abb0*/  LDL.64 R16, [R1+0xa0] ;  /* 0x0000a00001107983 */ /* 0x001f240000100a00 */
[----:B----4-:R-:W-:Y:S11]  /*7abc0*/  HMMA.16816.F32 R4, R12, R16, R4 ;  /* 0x000000100c04723c */ /* 0x010ff60000001804 */
[----:B------:R-:W-:Y:S11]  /*7abd0*/  @!UPT UIADD3 URZ, URZ, URZ, URZ ;  /* 0x0000003f3f3ff290 */ /* 0x000ff6000fffe03f */
[----:B------:R-:W-:Y:S01]  /*7abe0*/  @!UPT UIADD3 URZ, URZ, URZ, URZ ;  /* 0x0000003f3f3ff290 */ /* 0x000fe2000fffe03f */
[----:B------:R-:W-:Y:S01]  /*7abf0*/  STL.64 [R1+0x310], R4 ;  /* 0x0003100401007387 */ /* 0x000fe20000100a00 */
[----:B------:R0:W-:Y:S03]  /*7ac00*/  STL.64 [R1+0x318], R6 ;  /* 0x0003180601007387 */ /* 0x0001e60000100a00 */
[----:B0-----:R-:W2:Y:S01]  /*7ac10*/  LDL.LU.64 R6, [R1+0x26b8] ;  /* 0x0026b80001067983 */ /* 0x001ea20000300a00 */
[----:B------:R-:W2:Y:S01]  /*7ac20*/  LDL.LU.64 R4, [R1+0x26b0] ;  /* 0x0026b00001047983 */ /* 0x000ea20000300a00 */
[----:B------:R-:W-:Y:S01]  /*7ac30*/  MOV R3, R16 ;  /* 0x0000001000037202 */ /* 0x000fe20000000f00 */
[----:B------:R-:W-:Y:S01]  /*7ac40*/  IMAD.MOV.U32 R0, RZ, RZ, R17 ;  /* 0x000000ffff007224 */ /* 0x000fe200078e0011 */
[----:B------:R-:W-:Y:S02]  /*7ac50*/  MOV R16, R11 ;  /* 0x0000000b00107202 */ /* 0x000fe40000000f00 */
[----:B------:R-:W-:-:S05]  /*7ac60*/  MOV R17, R10 ;  /* 0x0000000a00117202 */ /* 0x000fca0000000f00 */
[----:B------:R0:W-:Y:S04]  /*7ac70*/  STL.64 [R1+0x2690], R16 ;  /* 0x0026901001007387 */ /* 0x0001e80000100a00 */
[----:B0-----:R-:W4:Y:S01]  /*7ac80*/  LDL.LU R16, [R1+0xb00] ;  /* 0x000b000001107983 */ /* 0x001f220000300800 */
[----:B------:R-:W4:Y:S02]  /*7ac90*/  LDL.LU R17, [R1+0xb04] ;  /* 0x000b040001117983 */ /* 0x000f240000300800 */
[----:B------:R-:W4:Y:S02]  /*7aca0*/  LDL.LU R18, [R1+0xb08] ;  /* 0x000b080001127983 */ /* 0x000f240000300800 */
[----:B------:R-:W4:Y:S01]  /*7acb0*/  LDL.LU R19, [R1+0xb0c] ;  /* 0x000b0c0001137983 */ /* 0x000f220000300800 */
[C---:B--2---:R-:W-:Y:S01]  /*7acc0*/  HMMA.16816.F32 R8, R12.reuse, R8, R4 ;  /* 0x000000080c08723c */ /* 0x044fe20000001804 */
[----:B------:R-:W4:Y:S11]  /*7acd0*/  LDL.LU.64 R4, [R1+0x26a8] ;  /* 0x0026a80001047983 */ /* 0x000f360000300a00 */
[----:B------:R-:W-:Y:S11]  /*7ace0*/  @!UPT UIADD3 URZ, URZ, URZ, URZ ;  /* 0x0000003f3f3ff290 */ /* 0x000ff6000fffe03f */
[----:B------:R0:W-:Y:S01]  /*7acf0*/  STL.64 [R1+0x300], R8 ;  /* 0x0003000801007387 */ /* 0x0001e20000100a00 */
[----:B------:R1:W-:Y:S03]  /*7ad00*/  STL.64 [R1+0x308], R10 ;  /* 0x0003080a01007387 */ /* 0x0003e60000100a00 */
[----:B0-----:R-:W3:Y:S01]  /*7ad10*/  LDL.LU R8, [R1+0xab0] ;  /* 0x000ab00001087983 */ /* 0x001ee20000300800 */
[----:B------:R-:W3:Y:S02]  /*7ad20*/  LDL.LU R9, [R1+0xab4] ;  /* 0x000ab40001097983 */ /* 0x000ee40000300800 */
[----:B-1----:R-:W3:Y:S02]  /*7ad30*/  LDL.LU R10, [R1+0xab8] ;  /* 0x000ab800010a7983 */ /* 0x002ee40000300800 */
[----:B------:R-:W3:Y:S01]  /*7ad40*/  LDL.LU R11, [R1+0xabc] ;  /* 0x000abc00010b7983 */ /* 0x000ee20000300800 */
[C---:B----4-:R-:W-:Y:S11]  /*7ad50*/  HMMA.16816.F32 R16, R12.reuse, R4, R16 ;  /* 0x000000040c10723c */ /* 0x050ff60000001810 */
[----:B------:R-:W-:Y:S11]  /*7ad60*/  @!UPT UIADD3 URZ, URZ, URZ, URZ ;  /* 0x0000003f3f3ff290 */ /* 0x000ff6000fffe03f */
[----:B------:R-:W-:Y:S01]  /*7ad70*/  @!UPT UIADD3 URZ, URZ, URZ, URZ ;  /* 0x0000003f3f3ff290 */ /* 0x000fe2000fffe03f */
[----:B------:R0:W-:Y:S01]  /*7ad80*/  STL.64 [R1+0x2f0], R16 ;  /* 0x0002f01001007387 */ /* 0x0001e20000100a00 */
[----:B------:R1:W-:Y:S03]  /*7ad90*/  STL.64 [R1+0x2f8], R18 ;  /* 0x0002f81201007387 */ /* 0x0003e60000100a00 */
[----:B0-----:R-:W2:Y:S01]  /*7ada0*/  LDL.LU R16, [R1+0xaa0] ;  /* 0x000aa00001107983 */ /* 0x001ea20000300800 */
[----:B------:R-:W2:Y:S02]  /*7adb0*/  LDL.LU R17, [R1+0xaa4] ;  /* 0x000aa40001117983 */ /* 0x000ea40000300800 */
[----:B-1----:R-:W2:Y:S02]  /*7adc0*/  LDL.LU R18, [R1+0xaa8] ;  /* 0x000aa80001127983 */ /* 0x002ea40000300800 */
[----:B------:R-:W2:Y:S01]  /*7add0*/  LDL.LU R19, [R1+0xaac] ;  /* 0x000aac0001137983 */ /* 0x000ea20000300800 */
[----:B------:R0:W-:Y:S04]  /*7ade0*/  STL.64 [R1+0x2640], R4 ;  /* 0x0026400401007387 */ /* 0x0001e80000100a00 */
[----:B0-----:R-:W4:Y:S04]  /*7adf0*/  LDL.64 R4, [R1+0x90] ;  /* 0x0000900001047983 */ /* 0x001f280000100a00 */
[----:B----4-:R0:W-:Y:S04]  /*7ae00*/  STL.64 [R1+0x2648], R4 ;  /* 0x0026480401007387 */ /* 0x0101e80000100a00 */
        /* <DEDUP_REMOVED lines=16> */
[----:B---3--:R-:W-:Y:S01]  /*7af10*/  HMMA.16816.F32 R12, R12, R20, R8 ;  /* 0x000000140c0c723c */ /* 0x008fe20000001808 */
[----:B----4-:R-:W-:Y:S01]  /*7af20*/  STL.64 [R1+0x2688], R6 ;  /* 0x0026880601007387 */ /* 0x010fe20000100a00 */
[----:B--2---:R0:W-:Y:S03]  /*7af30*/  STL.64 [R1+0x2680], R4 ;  /* 0x0026800401007387 */ /* 0x0041e60000100a00 */
[----:B0-----:R-:W2:Y:S01]  /*7af40*/  LDL.LU R4, [R1+0xa90] ;  /* 0x000a900001047983 */ /* 0x001ea20000300800 */
[----:B------:R-:W2:Y:S02]  /*7af50*/  LDL.LU R5, [R1+0xa94] ;  /* 0x000a940001057983 */ /* 0x000ea40000300800 */
[----:B------:R-:W2:Y:S02]  /*7af60*/  LDL.LU R6, [R1+0xa98] ;  /* 0x000a980001067983 */ /* 0x000ea40000300800 */
[----:B------:R-:W2:Y:S01]  /*7af70*/  LDL.LU R7, [R1+0xa9c] ;  /* 0x000a9c0001077983 */ /* 0x000ea20000300800 */
[----:B------:R-:W3:Y:S01]  /*7af80*/  LDL.LU.64 R10, [R1+0x26a0] ;  /* 0x0026a000010a7983 */ /* 0x000ee20000300a00 */
[----:B------:R-:W3:Y:S02]  /*7af90*/  LDL.LU.64 R8, [R1+0x2698] ;  /* 0x0026980001087983 */ /* 0x000ee40000300a00 */
[----:B------:R0:W-:Y:S02]  /*7afa0*/  STL.64 [R1+0x2638], R20 ;  /* 0x0026381401007387 */ /* 0x0001e40000100a00 */
[----:B0-----:R-:W4:Y:S07]  /*7afb0*/  LDL.LU R20, [R1+0xa40] ;  /* 0x000a400001147983 */ /* 0x001f2e0000300800 */
[----:B------:R-:W-:Y:S02]  /*7afc0*/  STL.64 [R1+0x250], R12 ;  /* 0x0002500c01007387 */ /* 0x000fe40000100a00 */
[----:B------:R-:W-:Y:S02]  /*7afd0*/  STL.64 [R1+0x258], R14 ;  /* 0x0002580e01007387 */ /* 0x000fe40000100a00 */
[----:B------:R-:W4:Y:S01]  /*7afe0*/  LDL.LU R21, [R1+0xa44] ;  /* 0x000a440001157983 */ /* 0x000f220000300800 */
[----:B------:R-:W4:Y:S01]  /*7aff0*/  LDL.LU R22, [R1+0xa48] ;  /* 0x000a480001167983 */ /* 0x000f220000300800 */
[----:B------:R-:W4:Y:S01]  /*7b000*/  LDL.LU R23, [R1+0xa4c] ;  /* 0x000a4c0001177983 */ /* 0x000f220000300800 */
        /* <DEDUP_REMOVED lines=25> */
[----:B------:R-:W-:Y:S01]  /*7b1a0*/  STL.64 [R1+0x210], R4 ;  /* 0x0002100401007387 */ /* 0x000fe20000100a00 */
[----:B------:R0:W-:Y:S03]  /*7b1b0*/  STL.64 [R1+0x218], R6 ;  /* 0x0002180601007387 */ /* 0x0001e60000100a00 */
[----:B0-----:R-:W2:Y:S01]  /*7b1c0*/  LDL.LU.64 R6, [R1+0x2658] ;  /* 0x0026580001067983 */ /* 0x001ea20000300a00 */
[----:B------:R-:W2:Y:S02]  /*7b1d0*/  LDL.LU.64 R4, [R1+0x2650] ;  /* 0x0026500001047983 */ /* 0x000ea40000300a00 */
[----:B------:R-:W-:Y:S01]  /*7b1e0*/  IMAD.MOV.U32 R12, RZ, RZ, R3 ;  /* 0x000000ffff0c7224 */ /* 0x000fe200078e0003 */
[----:B------:R-:W-:Y:S01]  /*7b1f0*/  MOV R13, R0 ;  /* 0x00000000000d7202 */ /* 0x000fe20000000f00 */
[----:B------:R0:W-:Y:S04]  /*7b200*/  STL.64 [R1+0x25e8], R16 ;  /* 0x0025e81001007387 */ /* 0x0001e80000100a00 */
[----:B0-----:R-:W3:Y:S01]  /*7b210*/  LDL.LU R16, [R1+0xa50] ;  /* 0x000a500001107983 */ /* 0x001ee20000300800 */
[----:B------:R-:W3:Y:S02]  /*7b220*/  LDL.LU R17, [R1+0xa54] ;  /* 0x000a540001117983 */ /* 0x000ee40000300800 */
[----:B------:R-:W3:Y:S02]  /*7b230*/  LDL.LU R18, [R1+0xa58] ;  /* 0x000a580001127983 */ /* 0x000ee40000300800 */
[----:B------:R-:W3:Y:S01]  /*7b240*/  LDL.LU R19, [R1+0xa5c] ;  /* 0x000a5c0001137983 */ /* 0x000ee20000300800 */
[C---:B--2---:R-:W-:Y:S11]  /*7b250*/  HMMA.16816.F32 R4, R8.reuse, R12, R4 ;  /* 0x0000000c0804723c */ /* 0x044ff60000001804 */
[----:B------:R-:W-:Y:S11]  /*7b260*/  @!UPT UIADD3 URZ, URZ, URZ, URZ ;  /* 0x0000003f3f3ff290 */ /* 0x000ff6000fffe03f */
[----:B------:R-:W-:Y:S01]  /*7b270*/  @!UPT UIADD3 URZ, URZ, URZ, URZ ;  /* 0x0000003f3f3ff290 */ /* 0x000fe2000fffe03f */
[----:B------:R0:W-:Y:S01]  /*7b280*/  STL.64 [R1+0x200], R4 ;  /* 0x0002000401007387 */ /* 0x0001e20000100a00 */
[----:B------:R-:W-:Y:S03]  /*7b290*/  STL.64 [R1+0x208], R6 ;  /* 0x0002080601007387 */ /* 0x000fe60000100a00 */
[----:B0-----:R-:W3:Y:S01]  /*7b2a0*/  LDL.LU.64 R4, [R1+0x2648] ;  /* 0x0026480001047983 */ /* 0x001ee20000300a00 */
[----:B------:R-:W-:Y:S01]  /*7b2b0*/  STL.64 [R1+0x25e0], R12 ;  /* 0x0025e00c01007387 */ /* 0x000fe20000100a00 */
[C---:B---3--:R-:W-:Y:S11]  /*7b2c0*/  HMMA.16816.F32 R16, R8.reuse, R4, R16 ;  /* 0x000000040810723c */ /* 0x048ff60000001810 */
[----:B------:R-:W-:Y:S11]  /*7b2d0*/  @!UPT UIADD3 URZ, URZ, URZ, URZ ;  /* 0x0000003f3f3ff290 */ /* 0x000ff6000fffe03f */
[----:B------:R-:W-:Y:S01]  /*7b2e0*/  @!UPT UIADD3 URZ, URZ, URZ, URZ ;  /* 0x0000003f3f3ff290 */ /* 0x000fe2000fffe03f */
[----:B------:R-:W-:Y:S01]  /*7b2f0*/  STL.64 [R1+0x1f0], R16 ;  /* 0x0001f01001007387 */ /* 0x000fe20000100a00 */
[----:B------:R0:W-:Y:S02]  /*7b300*/  STL.64 [R1+0x1f8], R18 ;  /* 0x0001f81201007387 */ /* 0x0001e40000100a00 */
[----:B0-----:R-:W-:Y:S02]  /*7b310*/  MOV R19, R4 ;  /* 0x0000000400137202 */ /* 0x001fe40000000f00 */
[----:B------:R-:W-:Y:S02]  /*7b320*/  MOV R18, R5 ;  /* 0x0000000500127202 */ /* 0x000fe40000000f00 */
[----:B------:R-:W4:Y:S02]  /*7b330*/  LDL.LU.64 R4, [R1+0x2640] ;  /* 0x0026400001047983 */ /* 0x000f240000300a00 */
[C---:B----4-:R-:W-:Y:S01]  /*7b340*/  HMMA.16816.F32 R20, R8.reuse, R4, R20 ;  /* 0x000000040814723c */ /* 0x050fe20000001814 */
[----:B------:R-:W-:Y:S01]  /*7b350*/  IMAD.MOV.U32 R3, RZ, RZ, R4 ;  /* 0x000000ffff037224 */ /* 0x000fe200078e0004 */
[----:B------:R-:W-:Y:S11]  /*7b360*/  MOV R0, R5 ;  /* 0x0000000500007202 */ /* 0x000ff60000000f00 */
[----:B------:R-:W-:Y:S10]  /*7b370*/  @!UPT UIADD3 URZ, URZ, URZ, URZ ;  /* 0x0000003f3f3ff290 */ /* 0x000ff4000fffe03f */
[----:B------:R0:W-:Y:S01]  /*7b380*/  STL.64 [R1+0x1e0], R20 ;  /* 0x0001e01401007387 */ /* 0x0001e20000100a00 */
[----:B------:R-:W-:Y:S03]  /*7b390*/  STL.64 [R1+0x1e8], R22 ;  /* 0x0001e81601007387 */ /* 0x000fe60000100a00 */
[----:B0-----:R-:W2:Y:S01]  /*7b3a0*/  LDL.LU.64 R20, [R1+0x2638] ;  /* 0x0026380001147983 */ /* 0x001ea20000300a00 */
[----:B------:R-:W2:Y:S02]  /*7b3b0*/  LDL.LU.64 R6, [R1+0x2630] ;  /* 0x0026300001067983 */ /* 0x000ea40000300a00 */
[----:B------:R-:W2:Y:S01]  /*7b3c0*/  LDL.LU.64 R4, [R1+0x2628] ;  /* 0x0026280001047983 */ /* 0x000ea20000300a00 */
[----:B------:R-:W-:Y:S01]  /*7b3d0*/  MOV R16, R15 ;  /* 0x0000000f00107202 */ /* 0x000fe20000000f00 */
[----:B------:R-:W-:Y:S01]  /*7b3e0*/  IMAD.MOV.U32 R17, RZ, RZ, R14 ;  /* 0x000000ffff117224 */ /* 0x000fe200078e000e */
[----:B--2---:R-:W-:Y:S01]  /*7b3f0*/  HMMA.16816.F32 R8, R8, R20, R4 ;  /* 0x000000140808723c */ /* 0x004fe20000001804 */
[----:B------:R-:W2:Y:S01]  /*7b400*/  LDL.LU.64 R6, [R1+0x2620] ;  /* 0x0026200001067983 */ /* 0x000ea20000300a00 */
[----:B------:R-:W2:Y:S11]  /*7b410*/  LDL.LU.64 R4, [R1+0x2618] ;  /* 0x0026180001047983 */ /* 0x000eb60000300a00 */
[----:B------:R-:W-:Y:S10]  /*7b420*/  @!UPT UIADD3 URZ, URZ, URZ, URZ ;  /* 0x0000003f3f3ff290 */ /* 0x000ff4000fffe03f */
[----:B------:R-:W-:Y:S01]  /*7b430*/  STL.64 [R1+0x140], R8 ;  /* 0x0001400801007387 */ /* 0x000fe20000100a00 */
[----:B------:R-:W-:Y:S02]  /*7b440*/  STL.64 [R1+0x148], R10 ;  /* 0x0001480a01007387 */ /* 0x000fe40000100a00 */
[----:B------:R0:W-:Y:S02]  /*7b450*/  STL.64 [R1+0x2600], R16 ;  /* 0x0026001001007387 */ /* 0x0001e40000100a00 */
[----:B------:R-:W3:Y:S01]  /*7b460*/  LDL.LU R12, [R1+0x9d0] ;  /* 0x0009d000010c7983 */ /* 0x000ee20000300800 */
[----:B------:R-:W3:Y:S01]  /*7b470*/  LDL.LU R13, [R1+0x9d4] ;  /* 0x0009d400010d7983 */ /* 0x000ee20000300800 */
[----:B------:R-:W4:Y:S02]  /*7b480*/  LDL.LU R14, [R1+0x9d8] ;  /* 0x0009d800010e7983 */ /* 0x000f240000300800 */
[----:B------:R-:W4:Y:S01]  /*7b490*/  LDL.LU R15, [R1+0x9dc] ;  /* 0x0009dc00010f7983 */ /* 0x000f220000300800 */
[----:B0-----:R-:W2:Y:S04]  /*7b4a0*/  LDL.64 R16, [R1+0xd0] ;  /* 0x0000d00001107983 */ /* 0x001ea80000100a00 */
[----:B----4-:R-:W-:Y:S01]  /*7b4b0*/  STL.64 [R1+0x25f8], R14 ;  /* 0x0025f80e01007387 */ /* 0x010fe20000100a00 */
[----:B---3--:R0:W-:Y:S03]  /*7b4c0*/  STL.64 [R1+0x25f0], R12 ;  /* 0x0025f00c01007387 */ /* 0x0081e60000100a00 */
[----:B0-----:R-:W3:Y:S01]  /*7b4d0*/  LDL.LU R12, [R1+0x9e0] ;  /* 0x0009e000010c7983 */ /* 0x001ee20000300800 */
        /* <DEDUP_REMOVED lines=10> */
[----:B0-----:R-:W2:Y:S01]  /*7b580*/  LDL.LU R20, [R1+0xa00] ;  /* 0x000a000001147983 */ /* 0x001ea20000300800 */
[----:B------:R-:W2:Y:S02]  /*7b590*/  LDL.LU R21, [R1+0xa04] ;  /* 0x000a040001157983 */ /* 0x000ea40000300800 */
[----:B------:R-:W2:Y:S02]  /*7b5a0*/  LDL.LU R22, [R1+0xa08] ;  /* 0x000a080001167983 */ /* 0x000ea40000300800 */
[----:B------:R-:W2:Y:S01]  /*7b5b0*/  LDL.LU R23, [R1+0xa0c] ;  /* 0x000a0c0001177983 */ /* 0x000ea20000300800 */
[----:B------:R-:W-:-:S02]  /*7b5c0*/  MOV R8, R19 ;  /* 0x0000001300087202 */ /* 0x000fc40000000f00 */
[----:B------:R-:W-:-:S05]  /*7b5d0*/  MOV R9, R18 ;  /* 0x0000001200097202 */ /* 0x000fca0000000f00 */
[----:B------:R0:W-:Y:S04]  /*7b5e0*/  STL.64 [R1+0x25d8], R8 ;  /* 0x0025d80801007387 */ /* 0x0001e80000100a00 */
[----:B0-----:R-:W4:Y:S01]  /*7b5f0*/  LDL.LU R8, [R1+0x9c0] ;  /* 0x0009c00001087983 */ /* 0x001f220000300800 */
[----:B------:R-:W4:Y:S02]  /*7b600*/  LDL.LU R9, [R1+0x9c4] ;  /* 0x0009c40001097983 */ /* 0x000f240000300800 */
[----:B------:R-:W4:Y:S02]  /*7b610*/  LDL.LU R10, [R1+0x9c8] ;  /* 0x0009c800010a7983 */ /* 0x000f240000300800 */
[----:B------:R-:W4:Y:S01]  /*7b620*/  LDL.LU R11, [R1+0x9cc] ;  /* 0x0009cc00010b7983 */ /* 0x000f220000300800 */
[C---:B--2---:R-:W-:Y:S07]  /*7b630*/  HMMA.16816.F32 R24, R4.reuse, R24, R20 ;  /* 0x000000180418723c */ /* 0x044fee0000001814 */
[----:B------:R-:W-:Y:S01]  /*7b640*/  IMAD.MOV.U32 R20, RZ, RZ, R3 ;  /* 0x000000ffff147224 */ /* 0x000fe200078e0003 */
[----:B------:R-:W-:Y:S11]  /*7b650*/  MOV R21, R0 ;  /* 0x0000000000157202 */ /* 0x000ff60000000f00 */
[----:B------:R-:W-:Y:S04]  /*7b660*/  @!UPT UIADD3 URZ, URZ, URZ, URZ ;  /* 0x0000003f3f3ff290 */ /* 0x000fe8000fffe03f */
[----:B------:R0:W-:Y:S01]  /*7b670*/  STL.64 [R1+0x130], R24 ;  /* 0x0001301801007387 */ /* 0x0001e20000100a00 */
[----:B------:R1:W-:Y:S02]  /*7b680*/  STL.64 [R1+0x138], R26 ;  /* 0x0001381a01007387 */ /* 0x0003e40000100a00 */
[----:B------:R2:W-:Y:S01]  /*7b690*/  STL.64 [R1+0x25d0], R20 ;  /* 0x0025d01401007387 */ /* 0x0005e20000100a00 */
[----:B0-----:R-:W4:Y:S01]  /*7b6a0*/  LDL.LU R24, [R1+0x960] ;  /* 0x0009600001187983 */ /* 0x001f220000300800 */
[----:B------:R-:W4:Y:S02]  /*7b6b0*/  LDL.LU R25, [R1+0x964] ;  /* 0x0009640001197983 */ /* 0x000f240000300800 */
[----:B-1----:R-:W4:Y:S02]  /*7b6c0*/  LDL.LU R26, [R1+0x968] ;  /* 0x00096800011a7983 */ /* 0x002f240000300800 */
[----:B------:R-:W4:Y:S01]  /*7b6d0*/  LDL.LU R27, [R1+0x96c] ;  /* 0x00096c00011b7983 */ /* 0x000f220000300800 */
[C---:B---3--:R-:W-:Y:S01]  /*7b6e0*/  HMMA.16816.F32 R12, R4.reuse, R16, R12 ;  /* 0x00000010040c723c */ /* 0x048fe2000000180c */
[----:B--2---:R-:W2:Y:S01]  /*7b6f0*/  LDL.LU R20, [R1+0x9b0] ;  /* 0x0009b00001147983 */ /* 0x004ea20000300800 */
[----:B------:R-:W2:Y:S02]  /*7b700*/  LDL.LU R21, [R1+0x9b4] ;  /* 0x0009b40001157983 */ /* 0x000ea40000300800 */
[----:B------:R-:W2:Y:S02]  /*7b710*/  LDL.LU R22, [R1+0x9b8] ;  /* 0x0009b80001167983 */ /* 0x000ea40000300800 */
[----:B------:R-:W2:Y:S01]  /*7b720*/  LDL.LU R23, [R1+0x9bc] ;  /* 0x0009bc0001177983 */ /* 0x000ea20000300800 */
[----:B------:R-:W-:Y:S01]  /*7b730*/  MOV R3, R16 ;  /* 0x0000001000037202 */ /* 0x000fe20000000f00 */
[----:B------:R-:W-:Y:S01]  /*7b740*/  IMAD.MOV.U32 R0, RZ, RZ, R17 ;  /* 0x000000ffff007224 */ /* 0x000fe200078e0011 */
[----:B----4-:R-:W-:Y:S01]  /*7b750*/  STL.64 [R1+0x25c8], R26 ;  /* 0x0025c81a01007387 */ /* 0x010fe20000100a00 */
[----:B------:R0:W-:Y:S03]  /*7b760*/  STL.64 [R1+0x25c0], R24 ;  /* 0x0025c01801007387 */ /* 0x0001e60000100a00 */
[----:B0-----:R-:W3:Y:S01]  /*7b770*/  LDL.LU R24, [R1+0x9a0] ;  /* 0x0009a00001187983 */ /* 0x001ee20000300800 */
[----:B------:R-:W3:Y:S02]  /*7b780*/  LDL.LU R25, [R1+0x9a4] ;  /* 0x0009a40001197983 */ /* 0x000ee40000300800 */
[----:B------:R-:W3:Y:S02]  /*7b790*/  LDL.LU R26, [R1+0x9a8] ;  /* 0x0009a800011a7983 */ /* 0x000ee40000300800 */
[----:B------:R-:W3:Y:S05]  /*7b7a0*/  LDL.LU R27, [R1+0x9ac] ;  /* 0x0009ac00011b7983 */ /* 0x000eea0000300800 */
        /* <DEDUP_REMOVED lines=9> */
[----:B------:R0:W-:Y:S01]  /*7b840*/  STL.64 [R1+0x110], R16 ;  /* 0x0001101001007387 */ /* 0x0001e20000100a00 */
[----:B------:R-:W-:Y:S03]  /*7b850*/  STL.64 [R1+0x118], R18 ;  /* 0x0001181201007387 */ /* 0x000fe60000100a00 */
[----:B0-----:R-:W4:Y:S02]  /*7b860*/  LDL.LU.64 R16, [R1+0x25e8] ;  /* 0x0025e80001107983 */ /* 0x001f240000300a00 */
[C---:B----4-:R-:W-:Y:S11]  /*7b870*/  HMMA.16816.F32 R12, R4.reuse, R16, R12 ;  /* 0x00000010040c723c */ /* 0x050ff6000000180c */
[----:B------:R-:W-:Y:S11]  /*7b880*/  @!UPT UIADD3 URZ, URZ, URZ, URZ ;  /* 0x0000003f3f3ff290 */ /* 0x000ff6000fffe03f */
[----:B------:R-:W-:Y:S01]  /*7b890*/  @!UPT UIADD3 URZ, URZ, URZ, URZ ;  /* 0x0000003f3f3ff290 */ /* 0x000fe2000fffe03f */
[----:B------:R0:W-:Y:S01]  /*7b8a0*/  STL.64 [R1+0x100], R12 ;  /* 0x0001000c01007387 */ /* 0x0001e20000100a00 */
[----:B------:R-:W-:Y:S03]  /*7b8b0*/  STL.64 [R1+0x108], R14 ;  /* 0x0001080e01007387 */ /* 0x000fe60000100a00 */
[----:B0-----:R-:W4:Y:S01]  /*7b8c0*/  LDL.LU.64 R12, [R1+0x25e0] ;  /* 0x0025e000010c7983 */ /* 0x001f220000300a00 */
[----:B------:R0:W-:Y:S03]  /*7b8d0*/  STL.64 [R1+0x2570], R16 ;  /* 0x0025701001007387 */ /* 0x0001e60000100a00 */
[----:B0-----:R-:W2:Y:S01]  /*7b8e0*/  LDL.64 R16, [R1+0xc0] ;  /* 0x0000c00001107983 */ /* 0x001ea20000100a00 */
[----:B----4-:R-:W-:Y:S03]  /*7b8f0*/  HMMA.16816.F32 R8, R4, R12, R8 ;  /* 0x0000000c0408723c */ /* 0x010fe60000001808 */
[----:B--2---:R0:W-:Y:S02]  /*7b900*/  STL.64 [R1+0x2578], R16 ;  /* 0x0025781001007387 */ /* 0x0041e40000100a00 */
[----:B0-----:R-:W-:-:S02]  /*7b910*/  MOV R16, R3 ;  /* 0x0000000300107202 */ /* 0x001fc40000000f00 */
[----:B------:R-:W-:-:S05]  /*7b920*/  MOV R17, R0 ;  /* 0x0000000000117202 */ /* 0x000fca0000000f00 */
[----:B------:R0:W-:Y:S04]  /*7b930*/  STL.64 [R1+0x2590], R16 ;  /* 0x0025901001007387 */ /* 0x0001e80000100a00 */
[----:B0-----:R-:W2:Y:S07]  /*7b940*/  LDL.64 R16, [R1+0xe0] ;  /* 0x0000e00001107983 */ /* 0x001eae0000100a00 */
[----:B------:R0:W-:Y:S02]  /*7b950*/  STL.64 [R1+0x1d0], R8 ;  /* 0x0001d00801007387 */ /* 0x0001e40000100a00 */
[----:B------:R-:W-:Y:S01]  /*7b960*/  STL.64 [R1+0x1d8], R10 ;  /* 0x0001d80a01007387 */ /* 0x000fe20000100a00 */
[----:B0-----:R-:W4:Y:S01]  /*7b970*/  LDL.LU.64 R8, [R1+0x25d8] ;  /* 0x0025d80001087983 */ /* 0x001f220000300a00 */
        /* <DEDUP_REMOVED lines=20> */
[----:B------:R3:W-:Y:S03]  /*7bac0*/  STL.64 [R1+0x2e8], R22 ;  /* 0x0002e81601007387 */ /* 0x0007e60000100a00 */
[----:B0-----:R-:W3:Y:S02]  /*7bad0*/  LDL.LU.64 R20, [R1+0x25d0] ;  /* 0x0025d00001147983 */ /* 0x001ee40000300a00 */
[C---:B---3--:R-:W-:Y:S02]  /*7bae0*/  HMMA.16816.F32 R20, R4.reuse, R20, R24 ;  /* 0x000000140414723c */ /* 0x048fe40000001818 */
[----:B------:R-:W3:Y:S01]  /*7baf0*/  LDL.LU.64 R26, [R1+0x25c8] ;  /* 0x0025c800011a7983 */ /* 0x000ee20000300a00 */
[----:B------:R-:W3:Y:S11]  /*7bb00*/  LDL.LU.64 R24, [R1+0x25c0] ;  /* 0x0025c00001187983 */ /* 0x000ef60000300a00 */
[----:B------:R-:W-:Y:S09]  /*7bb10*/  @!UPT UIADD3 URZ, URZ, URZ, URZ ;  /* 0x0000003f3f3ff290 */ /* 0x000ff2000fffe03f */
[----:B------:R0:W-:Y:S01]  /*7bb20*/  STL.64 [R1+0x410], R20 ;  /* 0x0004101401007387 */ /* 0x0001e20000100a00 */
[----:B------:R-:W-:Y:S03]  /*7bb30*/  STL.64 [R1+0x418], R22 ;  /* 0x0004181601007387 */ /* 0x000fe60000100a00 */
[----:B0-----:R-:W3:Y:S02]  /*7bb40*/  LDL.LU.64 R20, [R1+0x25b8] ;  /* 0x0025b80001147983 */ /* 0x001ee40000300a00 */
[----:B---3--:R-:W-:Y:S02]  /*7bb50*/  HMMA.16816.F32 R4, R4, R20, R24 ;  /* 0x000000140404723c */ /* 0x008fe40000001818 */
[----:B------:R-:W2:Y:S01]  /*7bb60*/  LDL.LU.64 R26, [R1+0x25b0] ;  /* 0x0025b000011a7983 */ /* 0x000ea20000300a00 */
[----:B------:R-:W2:Y:S02]  /*7bb70*/  LDL.LU.64 R24, [R1+0x25a8] ;  /* 0x0025a80001187983 */ /* 0x000ea40000300a00 */
[----:B------:R-:W-:Y:S01]  /*7bb80*/  IMAD.MOV.U32 R3, RZ, RZ, R16 ;  /* 0x000000ffff037224 */ /* 0x000fe200078e0010 */
[----:B------:R-:W-:Y:S11]  /*7bb90*/  MOV R0, R17 ;  /* 0x0000001100007202 */ /* 0x000ff60000000f00 */
[----:B------:R-:W-:Y:S06]  /*7bba0*/  @!UPT UIADD3 URZ, URZ, URZ, URZ ;  /* 0x0000003f3f3ff290 */ /* 0x000fec000fffe03f */
[----:B------:R0:W-:Y:S01]  /*7bbb0*/  STL.64 [R1+0x400], R4 ;  /* 0x0004000401007387 */ /* 0x0001e20000100a00 */
[----:B------:R1:W-:Y:S03]  /*7bbc0*/  STL.64 [R1+0x408], R6 ;  /* 0x0004080601007387 */ /* 0x0003e60000100a00 */
[----:B0-----:R-:W3:Y:S01]  /*7bbd0*/  LDL.LU R4, [R1+0x930] ;  /* 0x0009300001047983 */ /* 0x001ee20000300800 */
[----:B------:R-:W3:Y:S02]  /*7bbe0*/  LDL.LU R5, [R1+0x934] ;  /* 0x0009340001057983 */ /* 0x000ee40000300800 */
[----:B-1----:R-:W3:Y:S02]  /*7bbf0*/  LDL.LU R6, [R1+0x938] ;  /* 0x0009380001067983 */ /* 0x002ee40000300800 */
[----:B------:R-:W3:Y:S01]  /*7bc00*/  LDL.LU R7, [R1+0x93c] ;  /* 0x00093c0001077983 */ /* 0x000ee20000300800 */
[----:B------:R0:W-:Y:S04]  /*7bc10*/  STL.64 [R1+0x2560], R20 ;  /* 0x0025601401007387 */ /* 0x0001e80000100a00 */
[----:B0-----:R-:W4:Y:S01]  /*7bc20*/  LDL.LU R20, [R1+0xa30] ;  /* 0x000a300001147983 */ /* 0x001f220000300800 */
[----:B------:R-:W4:Y:S02]  /*7bc30*/  LDL.LU R21, [R1+0xa34] ;  /* 0x000a340001157983 */ /* 0x000f240000300800 */
[----:B------:R-:W4:Y:S02]  /*7bc40*/  LDL.LU R22, [R1+0xa38] ;  /* 0x000a380001167983 */ /* 0x000f240000300800 */
        /* <DEDUP_REMOVED lines=14> */
[----:B------:R-:W-:Y:S03]  /*7bd30*/  STL.64 [R1+0x4f8], R18 ;  /* 0x0004f81201007387 */ /* 0x000fe60000100a00 */
[----:B0-----:R-:W3:Y:S02]  /*7bd40*/  LDL.LU.64 R16, [R1+0x2578] ;  /* 0x0025780001107983 */ /* 0x001ee40000300a00 */
[C---:B---3--:R-:W-:Y:S11]  /*7bd50*/  HMMA.16816.F32 R4, R24.reuse, R16, R4 ;  /* 0x000000101804723c */ /* 0x048ff60000001804 */
[----:B------:R-:W-:Y:S11]  /*7bd60*/  @!UPT UIADD3 URZ, URZ, URZ, URZ ;  /* 0x0000003f3f3ff290 */ /* 0x000ff6000fffe03f */
[----:B------:R-:W-:Y:S01]  /*7bd70*/  @!UPT UIADD3 URZ, URZ, URZ, URZ ;  /* 0x0000003f3f3ff290 */ /* 0x000fe2000fffe03f */
[----:B------:R0:W-:Y:S01]  /*7bd80*/  STL.64 [R1+0x4e0], R4 ;  /* 0x0004e00401007387 */ /* 0x0001e20000100a00 */
[----:B------:R1:W-:Y:S01]  /*7bd90*/  STL.64 [R1+0x4e8], R6 ;  /* 0x0004e80601007387 */ /* 0x0003e20000100a00 */
[----:B0-----:R-:W-:Y:S01]  /*7bda0*/  MOV R5, R16 ;  /* 0x0000001000057202 */ /* 0x001fe20000000f00 */
[----:B------:R-:W-:Y:S02]  /*7bdb0*/  IMAD.MOV.U32 R4, RZ, RZ, R17 ;  /* 0x000000ffff047224 */ /* 0x000fe400078e0011 */
[----:B------:R-:W2:Y:S02]  /*7bdc0*/  LDL.LU.64 R16, [R1+0x2570] ;  /* 0x0025700001107983 */ /* 0x000ea40000300a00 */
[----:B--2---:R-:W-:Y:S01]  /*7bdd0*/  HMMA.16816.F32 R12, R24, R16, R12 ;  /* 0x00000010180c723c */ /* 0x004fe2000000180c */
[----:B-1----:R-:W-:Y:S02]  /*7bde0*/  MOV R7, R16 ;  /* 0x0000001000077202 */ /* 0x002fe40000000f00 */
[----:B------:R-:W-:-:S02]  /*7bdf0*/  MOV R6, R17 ;  /* 0x0000001100067202 */ /* 0x000fc40000000f00 */
[----:B------:R-:W0:Y:S11]  /*7be00*/  LDSM.16.M88.4 R16, [R2+0x56000] ;  /* 0x056000000210783b */ /* 0x000e360000000200 */
[----:B------:R-:W-:Y:S07]  /*7be10*/  @!UPT UIADD3 URZ, URZ, URZ, URZ ;  /* 0x0000003f3f3ff290 */ /* 0x000fee000fffe03f */
[----:B------:R1:W-:Y:S01]  /*7be20*/  STL.64 [R1+0x4d0], R12 ;  /* 0x0004d00c01007387 */ /* 0x0003e20000100a00 */
[----:B------:R-:W-:Y:S03]  /*7be30*/  STL.64 [R1+0x4d8], R14 ;  /* 0x0004d80e01007387 */ /* 0x000fe60000100a00 */
[----:B-1----:R-:W2:Y:S04]  /*7be40*/  LDL.LU.64 R12, [R1+0x2568] ;  /* 0x00256800010c7983 */ /* 0x002ea80000300a00 */
[----:B0-----:R-:W-:Y:S01]  /*7be50*/  STL.64 [R1+0x2558], R18 ;  /* 0x0025581201007387 */ /* 0x001fe20000100a00 */
[----:B------:R0:W-:Y:S03]  /*7be60*/  STL.64 [R1+0x2550], R16 ;  /* 0x0025501001007387 */ /* 0x0001e60000100a00 */
        /* <DEDUP_REMOVED lines=11> */
[----:B0-----:R-:W2:Y:S01]  /*7bf20*/  LDL.64 R12, [R1+0xa0] ;  /* 0x0000a000010c7983 */ /* 0x001ea20000100a00 */
[----:B----4-:R-:W-:Y:S03]  /*7bf30*/  HMMA.16816.F32 R8, R24, R8, R20 ;  /* 0x000000081808723c */ /* 0x010fe60000001814 */
[----:B--2---:R0:W-:Y:S02]  /*7bf40*/  STL.64 [R1+0x24f8], R12 ;  /* 0x0024f80c01007387 */ /* 0x0041e40000100a00 */
[----:B0-----:R-:W-:Y:S01]  /*7bf50*/  IMAD.MOV.U32 R12, RZ, RZ, R7 ;  /* 0x000000ffff0c7224 */ /* 0x001fe200078e0007 */
[----:B------:R-:W-:-:S05]  /*7bf60*/  MOV R13, R6 ;  /* 0x00000006000d7202 */ /* 0x000fca0000000f00 */
[----:B------:R0:W-:Y:S11]  /*7bf70*/  STL.64 [R1+0x2508], R12 ;  /* 0x0025080c01007387 */ /* 0x0001f60000100a00 */
[----:B------:R-:W-:Y:S01]  /*7bf80*/  @!UPT UIADD3 URZ, URZ, URZ, URZ ;  /* 0x0000003f3f3ff290 */ /* 0x000fe2000fffe03f */
[----:B------:R-:W-:Y:S02]  /*7bf90*/  STL.64 [R1+0x4b0], R8 ;  /* 0x0004b00801007387 */ /* 0x000fe40000100a00 */
[----:B------:R-:W-:Y:S02]  /*7bfa0*/  STL.64 [R1+0x4b8], R10 ;  /* 0x0004b80a01007387 */ /* 0x000fe40000100a00 */
[----:B------:R-:W1:Y:S01]  /*7bfb0*/  LDSM.16.M88.4 R8, [R2+0x57000] ;  /* 0x057000000208783b */ /* 0x000e620000000200 */
[----:B0-----:R-:W-:Y:S01]  /*7bfc0*/  MOV R12, R5 ;  /* 0x00000005000c7202 */ /* 0x001fe20000000f00 */
[----:B------:R-:W-:-:S05]  /*7bfd0*/  IMAD.MOV.U32 R13, RZ, RZ, R4 ;  /* 0x000000ffff0d7224 */ /* 0x000fca00078e0004 */
[----:B------:R0:W-:Y:S04]  /*7bfe0*/  STL.64 [R1+0x2520], R12 ;  /* 0x0025200c01007387 */ /* 0x0001e80000100a00 */
[----:B0-----:R-:W2:Y:S04]  /*7bff0*/  LDL.64 R12, [R1+0xd0] ;  /* 0x0000d000010c7983 */ /* 0x001ea80000100a00 */
[----:B--2---:R-:W-:Y:S01]  /*7c000*/  STL.64 [R1+0x2538], R12 ;  /* 0x0025380c01007387 */ /* 0x004fe20000100a00 */
[----:B------:R-:W2:Y:S02]  /*7c010*/  LDL.LU R20, [R1+0xaf0] ;  /* 0x000af00001147983 */ /* 0x000ea40000300800 */
[----:B------:R-:W2:Y:S02]  /*7c020*/  LDL.LU R21, [R1+0xaf4] ;  /* 0x000af40001157983 */ /* 0x000ea40000300800 */
[----:B------:R-:W2:Y:S01]  /*7c030*/  LDL.LU R22, [R1+0xaf8] ;  /* 0x000af80001167983 */ /* 0x000ea20000300800 */
[----:B------:R-:W2:Y:S01]  /*7c040*/  LDL.LU R23, [R1+0xafc] ;  /* 0x000afc0001177983 */ /* 0x000ea20000300800 */
[----:B------:R-:W2:Y:S02]  /*7c050*/  LDL.64 R4, [R1+0x80] ;  /* 0x0000800001047983 */ /* 0x000ea40000100a00 */
[----:B-1----:R-:W-:Y:S02]  /*7c060*/  STL.64 [R1+0x2438], R10 ;  /* 0x0024380a01007387 */ /* 0x002fe40000100a00 */
[----:B------:R0:W-:Y:S02]  /*7c070*/  STL.64 [R1+0x2430], R8 ;  /* 0x0024300801007387 */ /* 0x0001e40000100a00 */
[----:B0-----:R-:W3:Y:S04]  /*7c080*/  LDL.64 R8, [R1+0x90] ;  /* 0x0000900001087983 */ /* 0x001ee80000100a00 */
[----:B---3--:R0:W-:Y:S04]  /*7c090*/  STL.64 [R1+0x2500], R8 ;  /* 0x0025000801007387 */ /* 0x0081e80000100a00 */
[----:B0-----:R-:W3:Y:S01]  /*7c0a0*/  LDL.LU R8, [R1+0xb50] ;  /* 0x000b500001087983 */ /* 0x001ee20000300800 */
[----:B------:R-:W3:Y:S02]  /*7c0b0*/  LDL.LU R9, [R1+0xb54] ;  /* 0x000b540001097983 */ /* 0x000ee40000300800 */
[----:B------:R-:W4:Y:S02]  /*7c0c0*/  LDL.LU R10, [R1+0xb58] ;  /* 0x000b5800010a7983 */ /* 0x000f240000300800 */
[----:B------:R-:W4:Y:S01]  /*7c0d0*/  LDL.LU R11, [R1+0xb5c] ;  /* 0x000b5c00010b7983 */ /* 0x000f220000300800 */
[----:B------:R-:W2:Y:S01]  /*7c0e0*/  LDL.LU R16, [R1+0xae0] ;  /* 0x000ae00001107983 */ /* 0x000ea20000300800 */
[----:B------:R-:W2:Y:S02]  /*7c0f0*/  LDL.LU R17, [R1+0xae4] ;  /* 0x000ae40001117983 */ /* 0x000ea40000300800 */
[----:B------:R-:W2:Y:S02]  /*7c100*/  LDL.LU R18, [R1+0xae8] ;  /* 0x000ae80001127983 */ /* 0x000ea40000300800 */
[----:B------:R-:W2:Y:S01]  /*7c110*/  LDL.LU R19, [R1+0xaec] ;  /* 0x000aec0001137983 */ /* 0x000ea20000300800 */
[----:B----4-:R-:W-:Y:S01]  /*7c120*/  STL.64 [R1+0x2518], R10 ;  /* 0x0025180a01007387 */ /* 0x010fe20000100a00 */
[----:B---3--:R0:W-:Y:S03]  /*7c130*/  STL.64 [R1+0x2510], R8 ;  /* 0x0025100801007387 */ /* 0x0081e60000100a00 */
[----:B0-----:R-:W3:Y:S01]  /*7c140*/  LDL.LU R8, [R1+0xb60] ;  /* 0x000b600001087983 */ /* 0x001ee20000300800 */
[----:B------:R-:W3:Y:S02]  /*7c150*/  LDL.LU R9, [R1+0xb64] ;  /* 0x000b640001097983 */ /* 0x000ee40000300800 */
[----:B------:R-:W4:Y:S02]  /*7c160*/  LDL.LU R10, [R1+0xb68] ;  /* 0x000b6800010a7983 */ /* 0x000f240000300800 */
[----:B------:R-:W4:Y:S01]  /*7c170*/  LDL.LU R11, [R1+0xb6c] ;  /* 0x000b6c00010b7983 */ /* 0x000f220000300800 */
[----:B--2---:R-:W-:Y:S01]  /*7c180*/  HMMA.16816.F32 R20, R24, R4, R20 ;  /* 0x000000041814723c */ /* 0x004fe20000001814 */
[----:B----4-:R-:W-:Y:S01]  /*7c190*/  STL.64 [R1+0x2530], R10 ;  /* 0x0025300a01007387 */ /* 0x010fe20000100a00 */
[----:B---3--:R0:W-:Y:S03]  /*7c1a0*/  STL.64 [R1+0x2528], R8 ;  /* 0x0025280801007387 */ /* 0x0081e60000100a00 */
        /* <DEDUP_REMOVED lines=9> */
[----:B------:R-:W2:Y:S02]  /*7c240*/  LDL.LU R11, [R1+0xb8c] ;  /* 0x000b8c00010b7983 */ /* 0x000ea40000300800 */
[----:B------:R0:W-:Y:S01]  /*7c250*/  STL.64 [R1+0x4a0], R20 ;  /* 0x0004a01401007387 */ /* 0x0001e20000100a00 */
[----:B------:R1:W-:Y:S03]  /*7c260*/  STL.64 [R1+0x4a8], R22 ;  /* 0x0004a81601007387 */ /* 0x0003e60000100a00 */
[----:B0-----:R-:W3:Y:S01]  /*7c270*/  LDL.LU.64 R20, [R1+0x2560] ;  /* 0x0025600001147983 */ /* 0x001ee20000300a00 */
[----:B-1----:R-:W-:-:S02]  /*7c280*/  IMAD.MOV.U32 R23, RZ, RZ, R5 ;  /* 0x000000ffff177224 */ /* 0x002fc400078e0005 */
[----:B------:R-:W0:Y:S02]  /*7c290*/  LDSM.16.M88.4 R4, [R2+0x57800] ;  /* 0x057800000204783b */ /* 0x000e240000000200 */
[----:B0-----:R-:W-:Y:S02]  /*7c2a0*/  STL.64 [R1+0x23b0], R6 ;  /* 0x0023b00601007387 */ /* 0x001fe40000100a00 */
[----:B------:R0:W-:Y:S02]  /*7c2b0*/  STL.64 [R1+0x23a8], R4 ;  /* 0x0023a80401007387 */ /* 0x0001e40000100a00 */
[----:B0-----:R-:W4:Y:S01]  /*7c2c0*/  LDL.LU R4, [R1+0xb30] ;  /* 0x000b300001047983 */ /* 0x001f220000300800 */
[----:B------:R-:W4:Y:S02]  /*7c2d0*/  LDL.LU R5, [R1+0xb34] ;  /* 0x000b340001057983 */ /* 0x000f240000300800 */
[----:B------:R-:W4:Y:S02]  /*7c2e0*/  LDL.LU R6, [R1+0xb38] ;  /* 0x000b380001067983 */ /* 0x000f240000300800 */
[----:B------:R-:W4:Y:S01]  /*7c2f0*/  LDL.LU R7, [R1+0xb3c] ;  /* 0x000b3c0001077983 */ /* 0x000f220000300800 */
[----:B------:R-:W0:Y:S01]  /*7c300*/  S2R R28, SR_TID.X ;  /* 0x00000000001c7919 */ /* 0x000e220000002100 */
[----:B---3--:R-:W-:Y:S03]  /*7c310*/  HMMA.16816.F32 R24, R24, R20, R16 ;  /* 0x000000141818723c */ /* 0x008fe60000001810 */
[----:B------:R-:W2:Y:S01]  /*7c320*/  LDL.LU.64 R18, [R1+0x2558] ;  /* 0x0025580001127983 */ /* 0x000ea20000300a00 */
[----:B------:R-:W2:Y:S01]  /*7c330*/  LDL.LU.64 R16, [R1+0x2550] ;  /* 0x0025500001107983 */ /* 0x000ea20000300a00 */
[----:B0-----:R-:W-:-:S02]  /*7c340*/  LOP3.LUT R2, R28, 0x7, RZ, 0xc0, !PT ;  /* 0x000000071c027812 */ /* 0x001fc400078ec0ff */
[----:B------:R-:W-:Y:S01]  /*7c350*/  MOV R13, R0 ;  /* 0x00000000000d7202 */ /* 0x000fe20000000f00 */
[----:B------:R-:W-:Y:S01]  /*7c360*/  SHF.L.U32 R0, R28, 0x7, RZ ;  /* 0x000000071c007819 */ /* 0x000fe200000006ff */
[----:B------:R-:W-:-:S04]  /*7c370*/  SHF.L.U32 R2, R2, 0x4, RZ ;  /* 0x0000000402027819 */ /* 0x000fc800000006ff */
[----:B------:R-:W-:-:S04]  /*7c380*/  LOP3.LUT R0, R2, 0x780, R0, 0xf8, !PT ;  /* 0x0000078002007812 */ /* 0x000fc800078ef800 */
[----:B------:R-:W-:-:S04]  /*7c390*/  LOP3.LUT R0, R0, 0x10, R28, 0x78, !PT ;  /* 0x0000001000007812 */ /* 0x000fc800078e781c */
[----:B------:R-:W-:Y:S02]  /*7c3a0*/  LOP3.LUT R0, R0, 0x60, RZ, 0x3c, !PT ;  /* 0x0000006000007812 */ /* 0x000fe400078e3cff */
[----:B------:R-:W-:Y:S01]  /*7c3b0*/  STL.64 [R1+0x3f0], R24 ;  /* 0x0003f01801007387 */ /* 0x000fe20000100a00 */
[----:B------:R-:W-:Y:S02]  /*7c3c0*/  STL.64 [R1+0x3f8], R26 ;  /* 0x0003f81a01007387 */ /* 0x000fe40000100a00 */
[----:B------:R-:W0:Y:S01]  /*7c3d0*/  LDSM.16.M88.4 R24, [R0+0x50000] ;  /* 0x050000000018783b */ /* 0x000e220000000200 */
[----:B------:R-:W-:Y:S01]  /*7c3e0*/  MOV R12, R3 ;  /* 0x00000003000c7202 */ /* 0x000fe20000000f00 */
[----:B0-----:R-:W-:Y:S02]  /*7c3f0*/  STL.64 [R1+0x2330], R26 ;  /* 0x0023301a01007387 */ /* 0x001fe40000100a00 */
[----:B------:R0:W-:Y:S02]  /*7c400*/  STL.64 [R1+0x2328], R24 ;  /* 0x0023281801007387 */ /* 0x0001e40000100a00 */
        /* <DEDUP_REMOVED lines=9> */
[----:B------:R-:W-:Y:S03]  /*7c4a0*/  STL.64 [R1+0x3e8], R14 ;  /* 0x0003e80e01007387 */ /* 0x000fe60000100a00 */
[----:B0-----:R-:W2:Y:S02]  /*7c4b0*/  LDL.LU.64 R12, [R1+0x2538] ;  /* 0x00253800010c7983 */ /* 0x001ea40000300a00 */
[C---:B--2---:R-:W-:Y:S01]  /*7c4c0*/  HMMA.16816.F32 R8, R16.reuse, R12, R8 ;  /* 0x0000000c1008723c */ /* 0x044fe20000001808 */
[----:B------:R-:W-:Y:S01]  /*7c4d0*/  IMAD.MOV.U32 R0, RZ, RZ, R12 ;  /* 0x000000ffff007224 */ /* 0x000fe200078e000c */
[----:B------:R-:W-:Y:S11]  /*7c4e0*/  MOV R28, R13 ;  /* 0x0000000d001c7202 */ /* 0x000ff60000000f00 */
        /* <DEDUP_REMOVED lines=14> */
[----:B------:R-:W4:Y:S11]  /*7c5d0*/  LDL.LU.64 R8, [R1+0x2500] ;  /* 0x0025000001087983 */ /* 0x000f360000300a00 */
[----:B------:R-:W-:Y:S10]  /*7c5e0*/  @!UPT UIADD3 URZ, URZ, URZ, URZ ;  /* 0x0000003f3f3ff290 */ /* 0x000ff4000fffe03f */
[----:B------:R0:W-:Y:S01]  /*7c5f0*/  STL.64 [R1+0x3b0], R12 ;  /* 0x0003b00c01007387 */ /* 0x0001e20000100a00 */
[----:B------:R1:W-:Y:S03]  /*7c600*/  STL.64 [R1+0x3b8], R14 ;  /* 0x0003b80e01007387 */ /* 0x0003e60000100a00 */
[----:B0-----:R-:W3:Y:S01]  /*7c610*/  LDL.LU.64 R12, [R1+0x24f8] ;  /* 0x0024f800010c7983 */ /* 0x001ee20000300a00 */
[C---:B----4-:R-:W-:Y:S08]  /*7c620*/  HMMA.16816.F32 R4, R16.reuse, R8, R4 ;  /* 0x000000081004723c */ /* 0x050ff00000001804 */
[----:B---3--:R-:W-:Y:S01]  /*7c630*/  HMMA.16816.F32 R24, R16, R12, R24 ;  /* 0x0000000c1018723c */ /* 0x008fe20000001818 */
[----:B------:R-:W-:Y:S01]  /*7c640*/  MOV R29, R12 ;  /* 0x0000000c001d7202 */ /* 0x000fe20000000f00 */
[----:B------:R-:W-:Y:S11]  /*7c650*/  IMAD.MOV.U32 R2, RZ, RZ, R13 ;  /* 0x000000ffff027224 */ /* 0x000ff600078e000d */
[----:B------:R-:W-:Y:S10]  /*7c660*/  @!UPT UIADD3 URZ, URZ, URZ, URZ ;  /* 0x0000003f3f3ff290 */ /* 0x000ff4000fffe03f */
[----:B------:R0:W-:Y:S01]  /*7c670*/  STL.64 [R1+0x3a0], R24 ;  /* 0x0003a01801007387 */ /* 0x0001e20000100a00 */
[----:B------:R2:W-:Y:S02]  /*7c680*/  STL.64 [R1+0x3a8], R26 ;  /* 0x0003a81a01007387 */ /* 0x0005e40000100a00 */
[----:B------:R-:W3:Y:S02]  /*7c690*/  LDL.LU R12, [R1+0xb20] ;  /* 0x000b2000010c7983 */ /* 0x000ee40000300800 */
[----:B------:R-:W3:Y:S01]  /*7c6a0*/  LDL.LU R13, [R1+0xb24] ;  /* 0x000b2400010d7983 */ /* 0x000ee20000300800 */
[----:B-1----:R-:W3:Y:S01]  /*7c6b0*/  LDL.LU R14, [R1+0xb28] ;  /* 0x000b2800010e7983 */ /* 0x002ee20000300800 */
[----:B------:R-:W3:Y:S02]  /*7c6c0*/  LDL.LU R15, [R1+0xb2c] ;  /* 0x000b2c00010f7983 */ /* 0x000ee40000300800 */
[----:B------:R-:W-:Y:S02]  /*7c6d0*/  STL.64 [R1+0x380], R4 ;  /* 0x0003800401007387 */ /* 0x000fe40000100a00 */
[----:B------:R-:W-:Y:S01]  /*7c6e0*/  STL.64 [R1+0x388], R6 ;  /* 0x0003880601007387 */ /* 0x000fe20000100a00 */
[----:B0-----:R-:W4:Y:S01]  /*7c6f0*/  LDL.LU R24, [R1+0xbd0] ;  /* 0x000bd00001187983 */ /* 0x001f220000300800 */
[----:B------:R-:W4:Y:S02]  /*7c700*/  LDL.LU R25, [R1+0xbd4] ;  /* 0x000bd40001197983 */ /* 0x000f240000300800 */
[----:B--2---:R-:W2:Y:S02]  /*7c710*/  LDL.LU R26, [R1+0xbd8] ;  /* 0x000bd800011a7983 */ /* 0x004ea40000300800 */
[----:B------:R-:W2:Y:S01]  /*7c720*/  LDL.LU R27, [R1+0xbdc] ;  /* 0x000bdc00011b7983 */ /* 0x000ea20000300800 */
[----:B------:R-:W-:-:S02]  /*7c730*/  MOV R22, R8 ;  /* 0x0000000800167202 */ /* 0x000fc40000000f00 */
[----:B------:R-:W-:Y:S01]  /*7c740*/  MOV R3, R9 ;  /* 0x0000000900037202 */ /* 0x000fe20000000f00 */
[----:B--2---:R-:W-:Y:S01]  /*7c750*/  STL.64 [R1+0x23f0], R26 ;  /* 0x0023f01a01007387 */ /* 0x004fe20000100a00 */
[----:B----4-:R0:W-:Y:S03]  /*7c760*/  STL.64 [R1+0x23e8], R24 ;  /* 0x0023e81801007387 */ /* 0x0101e60000100a00 */
        /* <DEDUP_REMOVED lines=8> */
[----:B--2---:R-:W-:Y:S01]  /*7c7f0*/  STL.64 [R1+0x2448], R10 ;  /* 0x0024480a01007387 */ /* 0x004fe20000100a00 */
[----:B------:R0:W-:Y:S03]  /*7c800*/  STL.64 [R1+0x2440], R8 ;  /* 0x0024400801007387 */ /* 0x0001e60000100a00 */
[----:B0-----:R-:W3:Y:S01]  /*7c810*/  LDL R8, [R1+0x80] ;  /* 0x0000800001087983 */ /* 0x001ee20000100800 */
[----:B------:R-:W-:-:S02]  /*7c820*/  IMAD.MOV.U32 R9, RZ, RZ, R23 ;  /* 0x000000ffff097224 */ /* 0x000fc400078e0017 */
[----:B------:R-:W2:Y:S02]  /*7c830*/  LDL.LU R23, [R1+0x24f0] ;  /* 0x0024f00001177983 */ /* 0x000ea40000300800 */
[----:B------:R-:W2:Y:S01]  /*7c840*/  LDL.LU R4, [R1+0xc00] ;  /* 0x000c000001047983 */ /* 0x000ea20000300800 */
[----:B------:R-:W2:Y:S01]  /*7c850*/  LDL.LU R5, [R1+0xc04] ;  /* 0x000c040001057983 */ /* 0x000ea20000300800 */
[----:B------:R-:W2:Y:S02]  /*7c860*/  LDL.LU R6, [R1+0xc08] ;  /* 0x000c080001067983 */ /* 0x000ea40000300800 */
[----:B------:R-:W2:Y:S02]  /*7c870*/  LDL.LU R7, [R1+0xc0c] ;  /* 0x000c0c0001077983 */ /* 0x000ea40000300800 */
[----:B--2---:R-:W-:Y:S01]  /*7c880*/  STL.64 [R1+0x2428], R6 ;  /* 0x0024280601007387 */ /* 0x004fe20000100a00 */
[----:B------:R0:W-:Y:S03]  /*7c890*/  STL.64 [R1+0x2420], R4 ;  /* 0x0024200401007387 */ /* 0x0001e60000100a00 */
[----:B0-----:R-:W2:Y:S01]  /*7c8a0*/  LDL.LU.64 R4, [R1+0xe0] ;  /* 0x0000e00001047983 */ /* 0x001ea20000300a00 */
[----:B----4-:R-:W-:Y:S02]  /*7c8b0*/  STL.64 [R1+0x2400], R26 ;  /* 0x0024001a01007387 */ /* 0x010fe40000100a00 */
[----:B------:R0:W-:Y:S02]  /*7c8c0*/  STL.64 [R1+0x23f8], R24 ;  /* 0x0023f81801007387 */ /* 0x0001e40000100a00 */
[----:B0-----:R-:W4:Y:S04]  /*7c8d0*/  LDL.LU.64 R24, [R1+0xc0] ;  /* 0x0000c00001187983 */ /* 0x001f280000300a00 */
[----:B----4-:R3:W-:Y:S02]  /*7c8e0*/  STL.64 [R1+0x24a8], R24 ;  /* 0x0024a81801007387 */ /* 0x0107e40000100a00 */
[C---:B---3--:R-:W-:Y:S02]  /*7c8f0*/  HMMA.16816.F32 R24, R16.reuse, R8, R12 ;  /* 0x000000081018723c */ /* 0x048fe4000000180c */
[----:B------:R-:W3:Y:S11]  /*7c900*/  LDL.LU R12, [R1+0xad0] ;  /* 0x000ad000010c7983 */ /* 0x000ef60000300800 */
[----:B------:R-:W-:Y:S10]  /*7c910*/  @!UPT UIADD3 URZ, URZ, URZ, URZ ;  /* 0x0000003f3f3ff290 */ /* 0x000ff4000fffe03f */
[----:B------:R-:W-:Y:S01]  /*7c920*/  STL.64 [R1+0x370], R24 ;  /* 0x0003701801007387 */ /* 0x000fe20000100a00 */
[----:B------:R-:W-:Y:S02]  /*7c930*/  STL.64 [R1+0x378], R26 ;  /* 0x0003781a01007387 */ /* 0x000fe40000100a00 */
[----:B------:R-:W3:Y:S02]  /*7c940*/  LDL.LU R13, [R1+0xad4] ;  /* 0x000ad400010d7983 */ /* 0x000ee40000300800 */
[----:B------:R-:W3:Y:S01]  /*7c950*/  LDL.LU R14, [R1+0xad8] ;  /* 0x000ad800010e7983 */ /* 0x000ee20000300800 */
[----:B------:R-:W3:Y:S01]  /*7c960*/  LDL.LU R15, [R1+0xadc] ;  /* 0x000adc00010f7983 */ /* 0x000ee20000300800 */
[----:B------:R0:W-:Y:S02]  /*7c970*/  STL.64 [R1+0x2460], R8 ;  /* 0x0024600801007387 */ /* 0x0001e40000100a00 */
[----:B0-----:R-:W-:Y:S02]  /*7c980*/  MOV R8, R22 ;  /* 0x0000001600087202 */ /* 0x001fe40000000f00 */
[----:B------:R-:W-:Y:S01]  /*7c990*/  MOV R9, R3 ;  /* 0x0000000300097202 */ /* 0x000fe20000000f00 */
[----:B------:R-:W4:Y:S01]  /*7c9a0*/  LDL.LU R22, [R1+0x24ec] ;  /* 0x0024ec0001167983 */ /* 0x000f220000300800 */
[----:B------:R-:W2:Y:S01]  /*7c9b0*/  LDL.LU R3, [R1+0x24e8] ;  /* 0x0024e80001037983 */ /* 0x000ea20000300800 */
[----:B------:R-:W-:Y:S01]  /*7c9c0*/  MOV R24, R0 ;  /* 0x0000000000187202 */ /* 0x000fe20000000f00 */
[----:B------:R-:W-:Y:S01]  /*7c9d0*/  IMAD.MOV.U32 R25, RZ, RZ, R28 ;  /* 0x000000ffff197224 */ /* 0x000fe200078e001c */
[----:B------:R0:W-:Y:S02]  /*7c9e0*/  STL.64 [R1+0x2478], R8 ;  /* 0x0024780801007387 */ /* 0x0001e40000100a00 */
[----:B0-----:R-:W-:Y:S01]  /*7c9f0*/  IMAD.MOV.U32 R8, RZ, RZ, R29 ;  /* 0x000000ffff087224 */ /* 0x001fe200078e001d */
[----:B------:R-:W-:Y:S01]  /*7ca00*/  MOV R9, R2 ;  /* 0x0000000200097202 */ /* 0x000fe20000000f00 */
[----:B------:R-:W2:Y:S01]  /*7ca10*/  LDL.LU R29, [R1+0x24e4] ;  /* 0x0024e400011d7983 */ /* 0x000ea20000300800 */
        /* <DEDUP_REMOVED lines=13> */
[----:B--2---:R-:W-:Y:S01]  /*7caf0*/  STL.64 [R1+0x24a0], R10 ;  /* 0x0024a00a01007387 */ /* 0x004fe20000100a00 */
[----:B------:R0:W-:Y:S03]  /*7cb00*/  STL.64 [R1+0x2498], R8 ;  /* 0x0024980801007387 */ /* 0x0001e60000100a00 */
[----:B0-----:R-:W2:Y:S01]  /*7cb10*/  LDL.LU R8, [R1+0xc70] ;  /* 0x000c700001087983 */ /* 0x001ea20000300800 */
[----:B------:R-:W2:Y:S02]  /*7cb20*/  LDL.LU R9, [R1+0xc74] ;  /* 0x000c740001097983 */ /* 0x000ea40000300800 */
[----:B------:R-:W2:Y:S02]  /*7cb30*/  LDL.LU R10, [R1+0xc78] ;  /* 0x000c7800010a7983 */ /* 0x000ea40000300800 */
[----:B------:R-:W2:Y:S01]  /*7cb40*/  LDL.LU R11, [R1+0xc7c] ;  /* 0x000c7c00010b7983 */ /* 0x000ea20000300800 */
[----:B---3--:R-:W-:Y:S01]  /*7cb50*/  HMMA.16816.F32 R16, R16, R20, R12 ;  /* 0x000000141010723c */ /* 0x008fe2000000180c */
[----:B--2---:R-:W-:Y:S01]  /*7cb60*/  STL.64 [R1+0x24b8], R10 ;  /* 0x0024b80a01007387 */ /* 0x004fe20000100a00 */
[----:B------:R0:W-:Y:S03]  /*7cb70*/  STL.64 [R1+0x24b0], R8 ;  /* 0x0024b00801007387 */ /* 0x0001e60000100a00 */
[----:B0-----:R-:W2:Y:S01]  /*7cb80*/  LDL.LU R8, [R1+0xb90] ;  /* 0x000b900001087983 */ /* 0x001ea20000300800 */
[----:B------:R-:W2:Y:S02]  /*7cb90*/  LDL.LU R9, [R1+0xb94] ;  /* 0x000b940001097983 */ /* 0x000ea40000300800 */
[----:B------:R-:W2:Y:S02]  /*7cba0*/  LDL.LU R10, [R1+0xb98] ;  /* 0x000b9800010a7983 */ /* 0x000ea40000300800 */
[----:B------:R-:W2:Y:S01]  /*7cbb0*/  LDL.LU R11, [R1+0xb9c] ;  /* 0x000b9c00010b7983 */ /* 0x000ea20000300800 */
[----:B------:R-:W3:Y:S01]  /*7cbc0*/  LDL.LU.64 R14, [R1+0x24d0] ;  /* 0x0024d000010e7983 */ /* 0x000ee20000300a00 */
[----:B------:R-:W3:Y:S02]  /*7cbd0*/  LDL.LU.64 R12, [R1+0x24c8] ;  /* 0x0024c800010c7983 */ /* 0x000ee40000300a00 */
[----:B----4-:R-:W-:Y:S02]  /*7cbe0*/  STL.64 [R1+0x2458], R22 ;  /* 0x0024581601007387 */ /* 0x010fe40000100a00 */
[----:B------:R0:W-:Y:S07]  /*7cbf0*/  STL.64 [R1+0x2450], R20 ;  /* 0x0024501401007387 */ /* 0x0001ee0000100a00 */
[----:B------:R-:W-:Y:S01]  /*7cc00*/  STL.64 [R1+0x2d0], R16 ;  /* 0x0002d01001007387 */ /* 0x000fe20000100a00 */
[----:B------:R-:W-:Y:S03]  /*7cc10*/  STL.64 [R1+0x2d8], R18 ;  /* 0x0002d81201007387 */ /* 0x000fe60000100a00 */
        /* <DEDUP_REMOVED lines=17> */
[----:B------:R-:W3:Y:S01]  /*7cd30*/  LDL.LU.64 R16, [R1+0xb0] ;  /* 0x0000b00001107983 */ /* 0x000ee20000300a00 */
[----:B------:R-:W4:Y:S11]  /*7cd40*/  LDL.64 R18, [R1+0xb8] ;  /* 0x0000b80001127983 */ /* 0x000f360000100a00 */
[----:B------:R0:W-:Y:S02]  /*7cd50*/  STL.64 [R1+0x2c0], R24 ;  /* 0x0002c01801007387 */ /* 0x0001e40000100a00 */
[----:B------:R1:W-:Y:S01]  /*7cd60*/  STL.64 [R1+0x2c8], R26 ;  /* 0x0002c81a01007387 */ /* 0x0003e20000100a00 */
[----:B0-----:R-:W1:Y:S02]  /*7cd70*/  LDL.LU.64 R24, [R1+0x24c0] ;  /* 0x0024c00001187983 */ /* 0x001e640000300a00 */
        /* <DEDUP_REMOVED lines=12> */
[----:B0-----:R-:W3:Y:S01]  /*7ce40*/  LDL.LU.64 R10, [R1+0x24a0] ;  /* 0x0024a000010a7983 */ /* 0x001ee20000300a00 */
[----:B------:R-:W3:Y:S02]  /*7ce50*/  LDL.LU.64 R8, [R1+0x2498] ;  /* 0x0024980001087983 */ /* 0x000ee40000300a00 */
[----:B------:R0:W-:Y:S02]  /*7ce60*/  STL.64 [R1+0x2418], R24 ;  /* 0x0024181801007387 */ /* 0x0001e40000100a00 */
[----:B0-----:R-:W2:Y:S01]  /*7ce70*/  LDL.LU.64 R24, [R1+0xd0] ;  /* 0x0000d00001187983 */ /* 0x001ea20000300a00 */
[C---:B---3--:R-:W-:Y:S11]  /*7ce80*/  HMMA.16816.F32 R8, R12.reuse, R16, R8 ;  /* 0x000000100c08723c */ /* 0x048ff60000001808 */
[----:B------:R-:W-:Y:S11]  /*7ce90*/  @!UPT UIADD3 URZ, URZ, URZ, URZ ;  /* 0x0000003f3f3ff290 */ /* 0x000ff6000fffe03f */
[----:B------:R-:W-:Y:S01]  /*7cea0*/  @!UPT UIADD3 URZ, URZ, URZ, URZ ;  /* 0x0000003f3f3ff290 */ /* 0x000fe2000fffe03f */
[----:B------:R0:W-:Y:S01]  /*7ceb0*/  STL.64 [R1+0x290], R8 ;  /* 0x0002900801007387 */ /* 0x0001e20000100a00 */
[----:B------:R-:W-:Y:S03]  /*7cec0*/  STL.64 [R1+0x298], R10 ;  /* 0x0002980a01007387 */ /* 0x000fe60000100a00 */
[----:B0-----:R-:W3:Y:S01]  /*7ced0*/  LDL.LU.64 R8, [R1+0x2490] ;  /* 0x0024900001087983 */ /* 0x001ee20000300a00 */
[----:B----4-:R-:W-:Y:S02]  /*7cee0*/  STL.64 [R1+0x2410], R18 ;  /* 0x0024101201007387 */ /* 0x010fe40000100a00 */
[----:B------:R0:W-:Y:S02]  /*7cef0*/  STL.64 [R1+0x2408], R16 ;  /* 0x0024081001007387 */ /* 0x0001e40000100a00 */
[----:B0-----:R-:W4:Y:S01]  /*7cf00*/  LDL.LU R16, [R1+0xbf0] ;  /* 0x000bf00001107983 */ /* 0x001f220000300800 */
[----:B------:R-:W4:Y:S02]  /*7cf10*/  LDL.LU R17, [R1+0xbf4] ;  /* 0x000bf40001117983 */ /* 0x000f240000300800 */
[----:B------:R-:W4:Y:S01]  /*7cf20*/  LDL.LU R18, [R1+0xbf8] ;  /* 0x000bf80001127983 */ /* 0x000f220000300800 */
[C---:B---3--:R-:W-:Y:S01]  /*7cf30*/  HMMA.16816.F32 R8, R12.reuse, R8, R20 ;  /* 0x000000080c08723c */ /* 0x048fe20000001814 */
[----:B------:R-:W3:Y:S01]  /*7cf40*/  LDL.LU.64 R22, [R1+0x2488] ;  /* 0x0024880001167983 */ /* 0x000ee20000300a00 */
[----:B------:R-:W3:Y:S11]  /*7cf50*/  LDL.LU.64 R20, [R1+0x2480] ;  /* 0x0024800001147983 */ /* 0x000ef60000300a00 */
[----:B------:R-:W-:Y:S10]  /*7cf60*/  @!UPT UIADD3 URZ, URZ, URZ, URZ ;  /* 0x0000003f3f3ff290 */ /* 0x000ff4000fffe03f */
        /* <DEDUP_REMOVED lines=8> */
[----:B------:R3:W-:Y:S03]  /*7cff0*/  STL.64 [R1+0x278], R10 ;  /* 0x0002780a01007387 */ /* 0x0007e60000100a00 */
[----:B0-----:R-:W3:Y:S01]  /*7d000*/  LDL.LU.64 R8, [R1+0x2460] ;  /* 0x0024600001087983 */ /* 0x001ee20000300a00 */
[----:B------:R-:W-:Y:S01]  /*7d010*/  MOV R19, R28 ;  /* 0x0000001c00137202 */ /* 0x000fe20000000f00 */
[C---:B---3--:R-:W-:Y:S02]  /*7d020*/  HMMA.16816.F32 R8, R12.reuse, R8, R20 ;  /* 0x000000080c08723c */ /* 0x048fe40000001814 */
[----:B------:R-:W3:Y:S01]  /*7d030*/  LDL.LU.64 R22, [R1+0x2458] ;  /* 0x0024580001167983 */ /* 0x000ee20000300a00 */
[----:B------:R-:W2:Y:S11]  /*7d040*/  LDL.LU.64 R20, [R1+0x2450] ;  /* 0x0024500001147983 */ /* 0x000eb60000300a00 */
[----:B------:R-:W-:Y:S09]  /*7d050*/  @!UPT UIADD3 URZ, URZ, URZ, URZ ;  /* 0x0000003f3f3ff290 */ /* 0x000ff2000fffe03f */
[----:B------:R-:W-:Y:S01]  /*7d060*/  STL.64 [R1+0x260], R8 ;  /* 0x0002600801007387 */ /* 0x000fe20000100a00 */
[----:B------:R0:W-:Y:S01]  /*7d070*/  STL [R1+0x268], R10 ;  /* 0x0002680a01007387 */ /* 0x0001e20000100800 */
[----:B------:R-:W-:Y:S02]  /*7d080*/  MOV R28, R11 ;  /* 0x0000000b001c7202 */ /* 0x000fe40000000f00 */
[----:B0-----:R-:W2:Y:S01]  /*7d090*/  LDL.LU.64 R10, [R1+0x2448] ;  /* 0x00244800010a7983 */ /* 0x001ea20000300a00 */
[----:B------:R-:W2:Y:S02]  /*7d0a0*/  LDL.LU.64 R8, [R1+0x2440] ;  /* 0x0024400001087983 */ /* 0x000ea40000300a00 */
[----:B------:R-:W-:Y:S01]  /*7d0b0*/  STL [R1+0x1ca8], R28 ;  /* 0x001ca81c01007387 */ /* 0x000fe20000100800 */
[----:B--2---:R-:W-:Y:S01]  /*7d0c0*/  HMMA.16816.F32 R12, R12, R20, R8 ;  /* 0x000000140c0c723c */ /* 0x004fe20000001808 */
[----:B------:R-:W2:Y:S01]  /*7d0d0*/  LDL.LU.64 R10, [R1+0x2438] ;  /* 0x00243800010a7983 */ /* 0x000ea20000300a00 */
[----:B------:R-:W2:Y:S02]  /*7d0e0*/  LDL.LU.64 R8, [R1+0x2430] ;  /* 0x0024300001087983 */ /* 0x000ea40000300a00 */
[----:B---3--:R-:W-:Y:S02]  /*7d0f0*/  STL.64 [R1+0x23c0], R22 ;  /* 0x0023c01601007387 */ /* 0x008fe40000100a00 */
        /* <DEDUP_REMOVED lines=8> */
[----:B-1----:R-:W4:Y:S01]  /*7d180*/  LDL.LU.64 R12, [R1+0xa0] ;  /* 0x0000a000010c7983 */ /* 0x002f220000300a00 */
[----:B---3--:R-:W3:Y:S01]  /*7d190*/  LDL.64 R14, [R1+0xa8] ;  /* 0x0000a800010e7983 */ /* 0x008ee20000100a00 */
[C---:B--2---:R-:W-:Y:S11]  /*7d1a0*/  HMMA.16816.F32 R20, R8.reuse, R4, R20 ;  /* 0x000000040814723c */ /* 0x044ff60000001814 */
[----:B------:R-:W-:Y:S11]  /*7d1b0*/  @!UPT UIADD3 URZ, URZ, URZ, URZ ;  /* 0x0000003f3f3ff290 */ /* 0x000ff6000fffe03f */
[----:B------:R-:W-:Y:S01]  /*7d1c0*/  @!UPT UIADD3 URZ, URZ, URZ, URZ ;  /* 0x0000003f3f3ff290 */ /* 0x000fe2000fffe03f */
[----:B------:R-:W-:Y:S01]  /*7d1d0*/  STL.64 [R1+0x1b0], R20 ;  /* 0x0001b01401007387 */ /* 0x000fe20000100a00 */
[----:B------:R0:W-:Y:S02]  /*7d1e0*/  STL.64 [R1+0x1b8], R22 ;  /* 0x0001b81601007387 */ /* 0x0001e40000100a00 */
[----:B------:R-:W2:Y:S02]  /*7d1f0*/  LDL.LU.64 R6, [R1+0x2428] ;  /* 0x0024280001067983 */ /* 0x000ea40000300a00 */
[----:B0-----:R-:W-:Y:S01]  /*7d200*/  IMAD.MOV.U32 R23, RZ, RZ, R4 ;  /* 0x000000ffff177224 */ /* 0x001fe200078e0004 */
[----:B------:R-:W-:Y:S02]  /*7d210*/  MOV R22, R5 ;  /* 0x0000000500167202 */ /* 0x000fe40000000f00 */
[----:B------:R-:W2:Y:S02]  /*7d220*/  LDL.LU.64 R4, [R1+0x2420] ;  /* 0x0024200001047983 */ /* 0x000ea40000300a00 */
[C---:B--2---:R-:W-:Y:S11]  /*7d230*/  HMMA.16816.F32 R4, R8.reuse, R24, R4 ;  /* 0x000000180804723c */ /* 0x044ff60000001804 */
[----:B------:R-:W-:Y:S11]  /*7d240*/  @!UPT UIADD3 URZ, URZ, URZ, URZ ;  /* 0x0000003f3f3ff290 */ /* 0x000ff6000fffe03f */
[----:B------:R-:W-:Y:S01]  /*7d250*/  @!UPT UIADD3 URZ, URZ, URZ, URZ ;  /* 0x0000003f3f3ff290 */ /* 0x000fe2000fffe03f */
[----:B------:R0:W-:Y:S01]  /*7d260*/  STL.64 [R1+0x1a0], R4 ;  /* 0x0001a00401007387 */ /* 0x0001e20000100a00 */
[----:B------:R1:W-:Y:S01]  /*7d270*/  STL.64 [R1+0x1a8], R6 ;  /* 0x0001a80601007387 */ /* 0x0003e20000100a00 */
[----:B0-----:R-:W-:Y:S01]  /*7d280*/  MOV R5, R24 ;  /* 0x0000001800057202 */ /* 0x001fe20000000f00 */
[----:B------:R-:W-:Y:S02]  /*7d290*/  IMAD.MOV.U32 R4, RZ, RZ, R25 ;  /* 0x000000ffff047224 */ /* 0x000fe400078e0019 */
[----:B------:R-:W4:Y:S02]  /*7d2a0*/  LDL.LU.64 R24, [R1+0x2418] ;  /* 0x0024180001187983 */ /* 0x000f240000300a00 */
[C---:B----4-:R-:W-:Y:S01]  /*7d2b0*/  HMMA.16816.F32 R16, R8.reuse, R24, R16 ;  /* 0x000000180810723c */ /* 0x050fe20000001810 */
[----:B-1----:R-:W-:Y:S02]  /*7d2c0*/  MOV R7, R24 ;  /* 0x0000001800077202 */ /* 0x002fe40000000f00 */
[----:B------:R-:W-:Y:S11]  /*7d2d0*/  MOV R6, R25 ;  /* 0x0000001900067202 */ /* 0x000ff60000000f00 */
[----:B------:R-:W-:Y:S09]  /*7d2e0*/  @!UPT UIADD3 URZ, URZ, URZ, URZ ;  /* 0x0000003f3f3ff290 */ /* 0x000ff2000fffe03f */
[----:B------:R-:W-:Y:S01]  /*7d2f0*/  STL.64 [R1+0x190], R16 ;  /* 0x0001901001007387 */ /* 0x000fe20000100a00 */
[----:B------:R0:W-:Y:S03]  /*7d300*/  STL.64 [R1+0x198], R18 ;  /* 0x0001981201007387 */ /* 0x0001e60000100a00 */
[----:B0-----:R-:W2:Y:S01]  /*7d310*/  LDL.LU.64 R18, [R1+0x2410] ;  /* 0x0024100001127983 */ /* 0x001ea20000300a00 */
[----:B------:R-:W4:Y:S02]  /*7d320*/  LDL.LU.64 R16, [R1+0x2408] ;  /* 0x0024080001107983 */ /* 0x000f240000300a00 */
[----:B------:R-:W4:Y:S02]  /*7d330*/  LDL.LU.64 R26, [R1+0x2400] ;  /* 0x00240000011a7983 */ /* 0x000f240000300a00 */
[----:B------:R-:W4:Y:S02]  /*7d340*/  LDL.LU.64 R24, [R1+0x23f8] ;  /* 0x0023f80001187983 */ /* 0x000f240000300a00 */
[----:B----4-:R-:W-:Y:S11]  /*7d350*/  HMMA.16816.F32 R24, R8, R16, R24 ;  /* 0x000000100818723c */ /* 0x010ff60000001818 */
[----:B------:R-:W-:Y:S11]  /*7d360*/  @!UPT UIADD3 URZ, URZ, URZ, URZ ;  /* 0x0000003f3f3ff290 */ /* 0x000ff6000fffe03f */
[----:B------:R-:W-:Y:S01]  /*7d370*/  @!UPT UIADD3 URZ, URZ, URZ, URZ ;  /* 0x0000003f3f3ff290 */ /* 0x000fe2000fffe03f */
[----:B------:R-:W-:Y:S01]  /*7d380*/  STL.64 [R1+0x180], R24 ;  /* 0x0001801801007387 */ /* 0x000fe20000100a00 */
[----:B------:R0:W-:Y:S03]  /*7d390*/  STL.64 [R1+0x188], R26 ;  /* 0x0001881a01007387 */ /* 0x0001e60000100a00 */
[----:B0-----:R-:W4:Y:S01]  /*7d3a0*/  LDL.LU.64 R26, [R1+0x23f0] ;  /* 0x0023f000011a7983 */ /* 0x001f220000300a00 */
[----:B------:R-:W4:Y:S02]  /*7d3b0*/  LDL.LU.64 R24, [R1+0x23e8] ;  /* 0x0023e80001187983 */ /* 0x000f240000300a00 */
[----:B--2---:R-:W-:Y:S02]  /*7d3c0*/  STL.64 [R1+0x2360], R18 ;  /* 0x0023601201007387 */ /* 0x004fe40000100a00 */
[----:B------:R0:W-:Y:S02]  /*7d3d0*/  STL.64 [R1+0x2358], R16 ;  /* 0x0023581001007387 */ /* 0x0001e40000100a00 */
[----:B0-----:R-:W-:-:S02]  /*7d3e0*/  MOV R16, R7 ;  /* 0x0000000700107202 */ /* 0x001fc40000000f00 */
[----:B------:R-:W-:Y:S01]  /*7d3f0*/  MOV R17, R6 ;  /* 0x0000000600117202 */ /* 0x000fe20000000f00 */
[----:B----4-:R-:W-:Y:S11]  /*7d400*/  HMMA.16816.F32 R24, R8, R12, R24 ;  /* 0x0000000c0818723c */ /* 0x010ff60000001818 */
[----:B------:R-:W-:Y:S11]  /*7d410*/  @!UPT UIADD3 URZ, URZ, URZ, URZ ;  /* 0x0000003f3f3ff290 */ /* 0x000ff6000fffe03f */
[----:B------:R-:W-:Y:S01]  /*7d420*/  @!UPT UIADD3 URZ, URZ, URZ, URZ ;  /* 0x0000003f3f3ff290 */ /* 0x000fe2000fffe03f */
[----:B------:R-:W-:Y:S01]  /*7d430*/  STL.64 [R1+0x170], R24 ;  /* 0x0001701801007387 */ /* 0x000fe20000100a00 */
[----:B------:R-:W-:Y:S02]  /*7d440*/  STL [R1+0x178], R26 ;  /* 0x0001781a01007387 */ /* 0x000fe40000100800 */
[----:B------:R0:W-:Y:S02]  /*7d450*/  STL.64 [R1+0x2378], R16 ;  /* 0x0023781001007387 */ /* 0x0001e40000100a00 */
[----:B0-----:R-:W-:Y:S01]  /*7d460*/  IMAD.MOV.U32 R16, RZ, RZ, R5 ;  /* 0x000000ffff107224 */ /* 0x001fe200078e0005 */
[----:B------:R-:W-:-:S05]  /*7d470*/  MOV R17, R4 ;  /* 0x0000000400117202 */ /* 0x000fca0000000f00 */
[----:B------:R-:W-:Y:S01]  /*7d480*/  STL.64 [R1+0x2390], R16 ;  /* 0x0023901001007387 */ /* 0x000fe20000100a00 */
[----:B---3--:R-:W-:Y:S02]  /*7d490*/  STL.64 [R1+0x2350], R14 ;  /* 0x0023500e01007387 */ /* 0x008fe40000100a00 */
[----:B------:R0:W-:Y:S02]  /*7d4a0*/  STL.64 [R1+0x2348], R12 ;  /* 0x0023480c01007387 */ /* 0x0001e40000100a00 */
[----:B------:R-:W-:Y:S01]  /*7d4b0*/  IMAD.MOV.U32 R28, RZ, RZ, R27 ;  /* 0x000000ffff1c7224 */ /* 0x000fe200078e001b */
[----:B0-----:R-:W2:Y:S01]  /*7d4c0*/  LDL.LU R12, [R1+0x40] ;  /* 0x00004000010c7983 */ /* 0x001ea20000300800 */
[----:B------:R-:W2:Y:S02]  /*7d4d0*/  LDL.LU R13, [R1+0x44] ;  /* 0x00004400010d7983 */ /* 0x000ea40000300800 */
[----:B------:R-:W3:Y:S02]  /*7d4e0*/  LDL.LU R14, [R1+0x48] ;  /* 0x00004800010e7983 */ /* 0x000ee40000300800 */
[----:B------:R-:W3:Y:S01]  /*7d4f0*/  LDL.LU R15, [R1+0x4c] ;  /* 0x00004c00010f7983 */ /* 0x000ee20000300800 */
[----:B------:R-:W4:Y:S01]  /*7d500*/  LDL.LU R24, [R1+0xbb0] ;  /* 0x000bb00001187983 */ /* 0x000f220000300800 */
[----:B------:R-:W4:Y:S02]  /*7d510*/  LDL.LU R25, [R1+0xbb4] ;  /* 0x000bb40001197983 */ /* 0x000f240000300800 */
[----:B------:R-:W2:Y:S02]  /*7d520*/  LDL.LU R26, [R1+0xbb8] ;  /* 0x000bb800011a7983 */ /* 0x000ea40000300800 */
[----:B------:R-:W2:Y:S02]  /*7d530*/  LDL.LU R27, [R1+0xbbc] ;  /* 0x000bbc00011b7983 */ /* 0x000ea40000300800 */
[----:B--2---:R-:W-:Y:S01]  /*7d540*/  STL.64 [R1+0x23d0], R26 ;  /* 0x0023d01a01007387 */ /* 0x004fe20000100a00 */
[----:B----4-:R0:W-:Y:S03]  /*7d550*/  STL.64 [R1+0x23c8], R24 ;  /* 0x0023c81801007387 */ /* 0x0101e60000100a00 */
[----:B0-----:R-:W2:Y:S01]  /*7d560*/  LDL.LU R24, [R1+0xbc0] ;  /* 0x000bc00001187983 */ /* 0x001ea20000300800 */
[----:B------:R-:W2:Y:S02]  /*7d570*/  LDL.LU R25, [R1+0xbc4] ;  /* 0x000bc40001197983 */ /* 0x000ea40000300800 */
[----:B------:R-:W2:Y:S02]  /*7d580*/  LDL.LU R26, [R1+0xbc8] ;  /* 0x000bc800011a7983 */ /* 0x000ea40000300800 */
[----:B------:R-:W2:Y:S01]  /*7d590*/  LDL.LU R27, [R1+0xbcc] ;  /* 0x000bcc00011b7983 */ /* 0x000ea20000300800 */
[----:B------:R-:W4:Y:S04]  /*7d5a0*/  LDL.LU.64 R20, [R1+0x80] ;  /* 0x0000800001147983 */ /* 0x000f280000300a00 */
[----:B----4-:R0:W-:Y:S04]  /*7d5b0*/  STL.64 [R1+0x23d8], R20 ;  /* 0x0023d81401007387 */ /* 0x0101e80000100a00 */
[----:B0-----:R-:W2:Y:S01]  /*7d5c0*/  LDL.LU.64 R20, [R1+0x90] ;  /* 0x0000900001147983 */ /* 0x001ea20000300a00 */
[----:B------:R-:W4:Y:S02]  /*7d5d0*/  LDL.LU R4, [R1+0xba0] ;  /* 0x000ba00001047983 */ /* 0x000f240000300800 */
[----:B------:R-:W4:Y:S02]  /*7d5e0*/  LDL.LU R5, [R1+0xba4] ;  /* 0x000ba40001057983 */ /* 0x000f240000300800 */
[----:B------:R-:W4:Y:S01]  /*7d5f0*/  LDL.LU R6, [R1+0xba8] ;  /* 0x000ba80001067983 */ /* 0x000f220000300800 */
[----:B------:R-:W4:Y:S01]  /*7d600*/  LDL.LU R7, [R1+0xbac] ;  /* 0x000bac0001077983 */ /* 0x000f220000300800 */
[----:B---3--:R-:W-:Y:S02]  /*7d610*/  STL.64 [R1+0x2370], R14 ;  /* 0x0023700e01007387 */ /* 0x008fe40000100a00 */
[----:B------:R0:W-:Y:S02]  /*7d620*/  STL.64 [R1+0x2368], R12 ;  /* 0x0023680c01007387 */ /* 0x0001e40000100a00 */
[----:B0-----:R-:W3:Y:S01]  /*7d630*/  LDL.LU R12, [R1+0x50] ;  /* 0x00005000010c7983 */ /* 0x001ee20000300800 */
[----:B------:R-:W3:Y:S01]  /*7d640*/  LDL.LU R13, [R1+0x54] ;  /* 0x00005400010d7983 */ /* 0x000ee20000300800 */
[----:B------:R-:W-:-:S02]  /*7d650*/  MOV R14, R0 ;  /* 0x00000000000e7202 */ /* 0x000fc40000000f00 */
[----:B------:R-:W-:Y:S01]  /*7d660*/  MOV R15, R2 ;  /* 0x00000002000f7202 */ /* 0x000fe20000000f00 */
[----:B------:R-:W2:Y:S01]  /*7d670*/  LDL.LU R0, [R1+0x23e4] ;  /* 0x0023e40001007983 */ /* 0x000ea20000300800 */
[----:B------:R-:W2:Y:S03]  /*7d680*/  LDL.LU R2, [R1+0x23e0] ;  /* 0x0023e00001027983 */ /* 0x000ea60000300800 */
[----:B------:R-:W-:Y:S04]  /*7d690*/  STL.64 [R1+0x2388], R14 ;  /* 0x0023880e01007387 */ /* 0x000fe80000100a00 */
[----:B---3--:R0:W-:Y:S04]  /*7d6a0*/  STL.64 [R1+0x2380], R12 ;  /* 0x0023800c01007387 */ /* 0x0081e80000100a00 */
[----:B0-----:R-:W3:Y:S01]  /*7d6b0*/  LDL.LU R12, [R1+0x60] ;  /* 0x00006000010c7983 */ /* 0x001ee20000300800 */
[----:B------:R-:W3:Y:S02]  /*7d6c0*/  LDL.LU R13, [R1+0x64] ;  /* 0x00006400010d7983 */ /* 0x000ee40000300800 */
[----:B------:R-:W3:Y:S02]  /*7d6d0*/  LDL.LU R14, [R1+0x68] ;  /* 0x00006800010e7983 */ /* 0x000ee40000300800 */
[----:B------:R-:W3:Y:S01]  /*7d6e0*/  LDL.LU R15, [R1+0x6c] ;  /* 0x00006c00010f7983 */ /* 0x000ee20000300800 */
[----:B--2---:R-:W-:Y:S01]  /*7d6f0*/  HMMA.16816.F32 R24, R8, R20, R24 ;  /* 0x000000140818723c */ /* 0x004fe20000001818 */
[----:B------:R-:W-:Y:S01]  /*7d700*/  MOV R19, R20 ;  /* 0x0000001400137202 */ /* 0x000fe20000000f00 */
[----:B------:R-:W-:Y:S01]  /*7d710*/  IMAD.MOV.U32 R18, RZ, RZ, R21 ;  /* 0x000000ffff127224 */ /* 0x000fe200078e0015 */
[----:B---3--:R-:W-:Y:S01]  /*7d720*/  STL.64 [R1+0x23a0], R14 ;  /* 0x0023a00e01007387 */ /* 0x008fe20000100a00 */
[----:B------:R0:W-:Y:S03]  /*7d730*/  STL.64 [R1+0x2398], R12 ;  /* 0x0023980c01007387 */ /* 0x0001e60000100a00 */
[----:B0-----:R-:W2:Y:S01]  /*7d740*/  LDL.LU R12, [R1+0x70] ;  /* 0x00007000010c7983 */ /* 0x001ea20000300800 */
[----:B------:R-:W2:Y:S02]  /*7d750*/  LDL.LU R13, [R1+0x74] ;  /* 0x00007400010d7983 */ /* 0x000ea40000300800 */
[----:B------:R-:W-:Y:S02]  /*7d760*/  STL [R1+0x1cb4], R28 ;  /* 0x001cb41c01007387 */ /* 0x000fe40000100800 */
[----:B------:R-:W-:Y:S01]  /*7d770*/  IMAD.MOV.U32 R14, RZ, RZ, R2 ;  /* 0x000000ffff0e7224 */ /* 0x000fe200078e0002 */
[----:B------:R-:W-:Y:S01]  /*7d780*/  MOV R15, R0 ;  /* 0x00000000000f7202 */ /* 0x000fe20000000f00 */
[----:B------:R-:W3:Y:S10]  /*7d790*/  LDL.LU.64 R20, [R1+0x23d8] ;  /* 0x0023d80001147983 */ /* 0x000ef40000300a00 */
[----:B------:R-:W-:Y:S01]  /*7d7a0*/  MOV R2, R26 ;  /* 0x0000001a00027202 */ /* 0x000fe20000000f00 */
[----:B------:R0:W-:Y:S01]  /*7d7b0*/  STL.64 [R1+0x160], R24 ;  /* 0x0001601801007387 */ /* 0x0001e20000100a00 */
[----:B------:R-:W-:-:S02]  /*7d7c0*/  MOV R0, R27 ;  /* 0x0000001b00007202 */ /* 0x000fc40000000f00 */
[----:B------:R-:W3:Y:S04]  /*7d7d0*/  LDL.LU.64 R26, [R1+0x23d0] ;  /* 0x0023d000011a7983 */ /* 0x000ee80000300a00 */
[----:B0-----:R-:W3:Y:S01]  /*7d7e0*/  LDL.LU.64 R24, [R1+0x23c8] ;  /* 0x0023c80001187983 */ /* 0x001ee20000300a00 */
[----:B------:R-:W-:Y:S02]  /*7d7f0*/  STL [R1+0x1cb0], R0 ;  /* 0x001cb00001007387 */ /* 0x000fe40000100800 */
[----:B------:R-:W-:Y:S01]  /*7d800*/  STL [R1+0x1cac], R2 ;  /* 0x001cac0201007387 */ /* 0x000fe20000100800 */
[----:B------:R-:W-:Y:S01]  /*7d810*/  MOV R16, R23 ;  /* 0x0000001700107202 */ /* 0x000fe20000000f00 */
[----:B------:R-:W-:Y:S01]  /*7d820*/  IMAD.MOV.U32 R17, RZ, RZ, R22 ;  /* 0x000000ffff117224 */ /* 0x000fe200078e0016 */
[C---:B---3--:R-:W-:Y:S11]  /*7d830*/  HMMA.16816.F32 R24, R8.reuse, R20, R24 ;  /* 0x000000140818723c */ /* 0x048ff60000001818 */
[----:B------:R-:W-:Y:S11]  /*7d840*/  @!UPT UIADD3 URZ, URZ, URZ, URZ ;  /* 0x0000003f3f3ff290 */ /* 0x000ff6000fffe03f */
[----:B------:R-:W-:Y:S01]  /*7d850*/  @!UPT UIADD3 URZ, URZ, URZ, URZ ;  /* 0x0000003f3f3ff290 */ /* 0x000fe2000fffe03f */
[----:B------:R0:W-:Y:S01]  /*7d860*/  STL.64 [R1+0x150], R24 ;  /* 0x0001501801007387 */ /* 0x0001e20000100a00 */
[----:B------:R-:W-:Y:S02]  /*7d870*/  STL.64 [R1+0x158], R26 ;  /* 0x0001581a01007387 */ /* 0x000fe40000100a00 */
[----:B------:R-:W3:Y:S02]  /*7d880*/  LDL.LU.64 R22, [R1+0x23c0] ;  /* 0x0023c00001167983 */ /* 0x000ee40000300a00 */
[----:B0-----:R-:W-:Y:S01]  /*7d890*/  IMAD.MOV.U32 R25, RZ, RZ, R20 ;  /* 0x000000ffff197224 */ /* 0x001fe200078e0014 */
[----:B------:R-:W-:Y:S02]  /*7d8a0*/  MOV R24, R21 ;  /* 0x0000001500187202 */ /* 0x000fe40000000f00 */
[----:B------:R-:W4:Y:S02]  /*7d8b0*/  LDL.LU.64 R20, [R1+0x23b8] ;  /* 0x0023b80001147983 */ /* 0x000f240000300a00 */
[----:B----4-:R-:W-:Y:S02]  /*7d8c0*/  HMMA.16816.F32 R8, R8, R20, R4 ;  /* 0x000000140808723c */ /* 0x010fe40000001804 */
[----:B------:R-:W2:Y:S01]  /*7d8d0*/  LDL.LU.64 R6, [R1+0x23b0] ;  /* 0x0023b00001067983 */ /* 0x000ea20000300a00 */
[----:B------:R-:W2:Y:S11]  /*7d8e0*/  LDL.LU.64 R4, [R1+0x23a8] ;  /* 0x0023a80001047983 */ /* 0x000eb60000300a00 */
[----:B------:R-:W-:Y:S09]  /*7d8f0*/  @!UPT UIADD3 URZ, URZ, URZ, URZ ;  /* 0x0000003f3f3ff290 */ /* 0x000ff2000fffe03f */
[----:B------:R0:W-:Y:S02]  /*7d900*/  STL.64 [R1+0xf0], R8 ;  /* 0x0000f00801007387 */ /* 0x0001e40000100a00 */
[----:B0-----:R-:W-:Y:S01]  /*7d910*/  MOV R8, R19 ;  /* 0x0000001300087202 */ /* 0x001fe20000000f00 */
[----:B------:R-:W-:Y:S01]  /*7d920*/  IMAD.MOV.U32 R9, RZ, RZ, R18 ;  /* 0x000000ffff097224 */ /* 0x000fe200078e0012 */
[----:B------:R-:W-:Y:S01]  /*7d930*/  STL.64 [R1+0xf8], R10 ;  /* 0x0000f80a01007387 */ /* 0x000fe20000100a00 */
[----:B---3--:R-:W-:Y:S02]  /*7d940*/  STL.64 [R1+0x2340], R22 ;  /* 0x0023401601007387 */ /* 0x008fe40000100a00 */
[----:B------:R0:W-:Y:S02]  /*7d950*/  STL.64 [R1+0x2338], R20 ;  /* 0x0023381401007387 */ /* 0x0001e40000100a00 */
[----:B0-----:R-:W3:Y:S01]  /*7d960*/  LDL.LU R20, [R1+0x20] ;  /* 0x0000200001147983 */ /* 0x001ee20000300800 */
[----:B------:R-:W3:Y:S01]  /*7d970*/  LDL.LU R21, [R1+0x24] ;  /* 0x0000240001157983 */ /* 0x000ee20000300800 */
[C---:B--2---:R-:W-:Y:S02]  /*7d980*/  HMMA.16816.F32 R16, R4.reuse, R16, R12 ;  /* 0x000000100410723c */ /* 0x044fe4000000180c */
[----:B------:R-:W2:Y:S01]  /*7d990*/  LDL.LU.64 R14, [R1+0x23a0] ;  /* 0x0023a000010e7983 */ /* 0x000ea20000300a00 */
[----:B------:R-:W2:Y:S11]  /*7d9a0*/  LDL.LU.64 R12, [R1+0x2398] ;  /* 0x00239800010c7983 */ /* 0x000eb60000300a00 */
[----:B------:R-:W-:Y:S09]  /*7d9b0*/  @!UPT UIADD3 URZ, URZ, URZ, URZ ;  /* 0x0000003f3f3ff290 */ /* 0x000ff2000fffe03f */
[----:B------:R0:W-:Y:S01]  /*7d9c0*/  STL.64 [R1+0x70], R16 ;  /* 0x0000701001007387 */ /* 0x0001e20000100a00 */
[----:B------:R2:W-:Y:S03]  /*7d9d0*/  STL.64 [R1+0x78], R18 ;  /* 0x0000781201007387 */ /* 0x0005e60000100a00 */
[----:B0-----:R-:W2:Y:S02]  /*7d9e0*/  LDL.LU.64 R16, [R1+0x2390] ;  /* 0x0023900001107983 */ /* 0x001ea40000300a00 */
[----:B--2---:R-:W-:Y:S02]  /*7d9f0*/  HMMA.16816.F32 R16, R4, R16, R12 ;  /* 0x000000100410723c */ /* 0x004fe4000000180c */
[----:B------:R-:W2:Y:S01]  /*7da00*/  LDL.LU.64 R14, [R1+0x2388] ;  /* 0x00238800010e7983 */ /* 0x000ea20000300a00 */
[----:B------:R-:W2:Y:S11]  /*7da10*/  LDL.LU.64 R12, [R1+0x2380] ;  /* 0x00238000010c7983 */ /* 0x000eb60000300a00 */
[----:B------:R-:W-:Y:S09]  /*7da20*/  @!UPT UIADD3 URZ, URZ, URZ, URZ ;  /* 0x0000003f3f3ff290 */ /* 0x000ff2000fffe03f */
[----:B------:R0:W-:Y:S04]  /*7da30*/  STL.64 [R1+0x60], R16 ;  /* 0x0000601001007387 */ /* 0x0001e80000100a00 */
[----:B0-----:R-:W2:Y:S01]  /*7da40*/  LDL.LU.64 R16, [R1+0x2378] ;  /* 0x0023780001107983 */ /* 0x001ea20000300a00 */
[----:B------:R-:W-:Y:S02]  /*7da50*/  MOV R22, R29 ;  /* 0x0000001d00167202 */ /* 0x000fe40000000f00 */
[----:B------:R-:W-:Y:S01]  /*7da60*/  MOV R23, R3 ;  /* 0x0000000300177202 */ /* 0x000fe20000000f00 */
[----:B------:R-:W-:Y:S01]  /*7da70*/  IMAD.MOV.U32 R29, RZ, RZ, R18 ;  /* 0x000000ffff1d7224 */ /* 0x000fe200078e0012 */
[----:B------:R-:W-:-:S05]  /*7da80*/  MOV R3, R19 ;  /* 0x0000001300037202 */ /* 0x000fca0000000f00 */
[----:B------:R-:W-:Y:S01]  /*7da90*/  STL [R1+0x1c18], R3 ;  /* 0x001c180301007387 */ /* 0x000fe20000100800 */
[----:B------:R-:W-:Y:S01]  /*7daa0*/  STL [R1+0x1c14], R29 ;  /* 0x001c141d01007387 */ /* 0x000fe20000100800 */
[C---:B--2---:R-:W-:Y:S02]  /*7dab0*/  HMMA.16816.F32 R16, R4.reuse, R16, R12 ;  /* 0x000000100410723c */ /* 0x044fe4000000180c */
[----:B------:R-:W2:Y:S01]  /*7dac0*/  LDL.LU.64 R14, [R1+0x2370] ;  /* 0x00237000010e7983 */ /* 0x000ea20000300a00 */
[----:B------:R-:W2:Y:S11]  /*7dad0*/  LDL.LU.64 R12, [R1+0x2368] ;  /* 0x00236800010c7983 */ /* 0x000eb60000300a00 */
[----:B------:R-:W-:Y:S09]  /*7dae0*/  @!UPT UIADD3 URZ, URZ, URZ, URZ ;  /* 0x0000003f3f3ff290 */ /* 0x000ff2000fffe03f */
[----:B------:R-:W-:Y:S01]  /*7daf0*/  STL.64 [R1+0x50], R16 ;  /* 0x0000501001007387 */ /* 0x000fe20000100a00 */
[----:B------:R0:W-:Y:S03]  /*7db00*/  STL.64 [R1+0x58], R18 ;  /* 0x0000581201007387 */ /* 0x0001e60000100a00 */
[----:B0-----:R-:W4:Y:S01]  /*7db10*/  LDL.LU.64 R18, [R1+0x2360] ;  /* 0x0023600001127983 */ /* 0x001f220000300a00 */
[----:B------:R-:W2:Y:S02]  /*7db20*/  LDL.LU.64 R16, [R1+0x2358] ;  /* 0x0023580001107983 */ /* 0x000ea40000300a00 */
[C---:B--2---:R-:W-:Y:S11]  /*7db30*/  HMMA.16816.F32 R12, R4.reuse, R16, R12 ;  /* 0x00000010040c723c */ /* 0x044ff6000000180c */
[----:B------:R-:W-:Y:S11]  /*7db40*/  @!UPT UIADD3 URZ, URZ, URZ, URZ ;  /* 0x0000003f3f3ff290 */ /* 0x000ff6000fffe03f */
[----:B------:R-:W-:Y:S01]  /*7db50*/  @!UPT UIADD3 URZ, URZ, URZ, URZ ;  /* 0x0000003f3f3ff290 */ /* 0x000fe2000fffe03f */
[----:B------:R0:W-:Y:S01]  /*7db60*/  STL.64 [R1+0x40], R12 ;  /* 0x0000400c01007387 */ /* 0x0001e20000100a00 */
[----:B------:R-:W-:Y:S01]  /*7db70*/  MOV R3, R14 ;  /* 0x0000000e00037202 */ /* 0x000fe20000000f00 */
[----:B------:R-:W-:Y:S02]  /*7db80*/  IMAD.MOV.U32 R29, RZ, RZ, R15 ;  /* 0x000000ffff1d7224 */ /* 0x000fe400078e000f */
[----:B------:R-:W2:Y:S04]  /*7db90*/  LDL.LU.64 R14, [R1+0x2350] ;  /* 0x00235000010e7983 */ /* 0x000ea80000300a00 */
[----:B0-----:R-:W2:Y:S01]  /*7dba0*/  LDL.LU.64 R12, [R1+0x2348] ;  /* 0x00234800010c7983 */ /* 0x001ea20000300a00 */
[----:B----4-:R0:W-:Y:S02]  /*7dbb0*/  STL.64 [R1+0x22d8], R18 ;  /* 0x0022d81201007387 */ /* 0x0101e40000100a00 */
[----:B------:R-:W4:Y:S02]  /*7dbc0*/  LDL.LU R16, [R1+0x30] ;  /* 0x0000300001107983 */ /* 0x000f240000300800 */
[----:B------:R-:W4:Y:S01]  /*7dbd0*/  LDL.LU R17, [R1+0x34] ;  /* 0x0000340001117983 */ /* 0x000f220000300800 */
[----:B0-----:R-:W4:Y:S01]  /*7dbe0*/  LDL.LU R18, [R1+0x38] ;  /* 0x0000380001127983 */ /* 0x001f220000300800 */
[----:B------:R-:W4:Y:S02]  /*7dbf0*/  LDL.LU R19, [R1+0x3c] ;  /* 0x00003c0001137983 */ /* 0x000f240000300800 */
[----:B------:R-:W-:Y:S02]  /*7dc00*/  STL [R1+0x1cbc], R29 ;  /* 0x001cbc1d01007387 */ /* 0x000fe40000100800 */
[----:B------:R-:W-:Y:S01]  /*7dc10*/  STL [R1+0x1cb8], R3 ;  /* 0x001cb80301007387 */ /* 0x000fe20000100800 */
[C---:B---3--:R-:W-:Y:S01]  /*7dc20*/  HMMA.16816.F32 R8, R4.reuse, R8, R20 ;  /* 0x000000080408723c */ /* 0x048fe20000001814 */
[----:B--2---:R0:W-:Y:S07]  /*7dc30*/  STL.64 [R1+0x22d0], R14 ;  /* 0x0022d00e01007387 */ /* 0x0041ee0000100a00 */
[----:B----4-:R-:W-:Y:S11]  /*7dc40*/  HMMA.16816.F32 R16, R4, R12, R16 ;  /* 0x0000000c0410723c */ /* 0x010ff60000001810 */
[----:B------:R-:W-:Y:S11]  /*7dc50*/  @!UPT UIADD3 URZ, URZ, URZ, URZ ;  /* 0x0000003f3f3ff290 */ /* 0x000ff6000fffe03f */
[----:B------:R-:W-:Y:S01]  /*7dc60*/  @!UPT UIADD3 URZ, URZ, URZ, URZ ;  /* 0x0000003f3f3ff290 */ /* 0x000fe2000fffe03f */
[----:B------:R-:W-:Y:S01]  /*7dc70*/  STL.64 [R1+0x30], R16 ;  /* 0x0000301001007387 */ /* 0x000fe20000100a00 */
[----:B------:R1:W-:Y:S02]  /*7dc80*/  STL.64 [R1+0x38], R18 ;  /* 0x0000381201007387 */ /* 0x0003e40000100a00 */
[----:B------:R-:W2:Y:S02]  /*7dc90*/  LDL.LU R20, [R1+0x10] ;  /* 0x0000100001147983 */ /* 0x000ea40000300800 */
[----:B------:R-:W2:Y:S01]  /*7dca0*/  LDL.LU R21, [R1+0x14] ;  /* 0x0000140001157983 */ /* 0x000ea20000300800 */
[----:B------:R-:W2:Y:S01]  /*7dcb0*/  LDL.LU R22, [R1+0x18] ;  /* 0x0000180001167983 */ /* 0x000ea20000300800 */
[----:B------:R-:W2:Y:S02]  /*7dcc0*/  LDL.LU R23, [R1+0x1c] ;  /* 0x00001c0001177983 */ /* 0x000ea40000300800 */
[----:B------:R-:W3:Y:S02]  /*7dcd0*/  LDL.LU R12, [R1+0x8d0] ;  /* 0x0008d000010c7983 */ /* 0x000ee40000300800 */
[----:B------:R-:W3:Y:S01]  /*7dce0*/  LDL.LU R13, [R1+0x8d4] ;  /* 0x0008d400010d7983 */ /* 0x000ee20000300800 */
[----:B0-----:R-:W4:Y:S01]  /*7dcf0*/  LDL.LU R14, [R1+0x8d8] ;  /* 0x0008d800010e7983 */ /* 0x001f220000300800 */
[----:B------:R-:W4:Y:S03]  /*7dd00*/  LDL.LU R15, [R1+0x8dc] ;  /* 0x0008dc00010f7983 */ /* 0x000f260000300800 */
[----:B----4-:R-:W-:Y:S01]  /*7dd10*/  STL.64 [R1+0x22e8], R14 ;  /* 0x0022e80e01007387 */ /* 0x010fe20000100a00 */
[----:B---3--:R-:W-:Y:S02]  /*7dd20*/  STL.64 [R1+0x22e0], R12 ;  /* 0x0022e00c01007387 */ /* 0x008fe40000100a00 */
[----:B-1----:R-:W3:Y:S02]  /*7dd30*/  LDL R18, [R1+0xc8] ;  /* 0x0000c80001127983 */ /* 0x002ee40000100800 */
[----:B------:R-:W3:Y:S01]  /*7dd40*/  LDL R19, [R1+0xcc] ;  /* 0x0000cc0001137983 */ /* 0x000ee20000100800 */
[----:B------:R-:W-:-:S02]  /*7dd50*/  MOV R28, R9 ;  /* 0x00000009001c7202 */ /* 0x000fc40000000f00 */
[----:B------:R-:W-:Y:S01]  /*7dd60*/  MOV R3, R8 ;  /* 0x0000000800037202 */ /* 0x000fe20000000f00 */
[----:B------:R-:W-:Y:S01]  /*7dd70*/  IMAD.MOV.U32 R9, RZ, RZ, R24 ;  /* 0x000000ffff097224 */ /* 0x000fe200078e0018 */
[----:B------:R-:W-:Y:S01]  /*7dd80*/  MOV R8, R25 ;  /* 0x0000001900087202 */ /* 0x000fe20000000f00 */
[----:B---3--:R0:W-:Y:S04]  /*7dd90*/  STL.64 [R1+0x22f0], R18 ;  /* 0x0022f01201007387 */ /* 0x0081e80000100a00 */
[----:B0-----:R-:W3:Y:S04]  /*7dda0*/  LDL R18, [R1+0xd8] ;  /* 0x0000d80001127983 */ /* 0x001ee80000100800 */
[----:B------:R-:W3:Y:S01]  /*7ddb0*/  LDL R19, [R1+0xdc] ;  /* 0x0000dc0001137983 */ /* 0x000ee20000100800 */
[----:B------:R-:W4:Y:S02]  /*7ddc0*/  LDL.LU R24, [R1] ;  /* 0x0000000001187983 */ /* 0x000f240000300800 */
[----:B------:R-:W4:Y:S02]  /*7ddd0*/  LDL.LU R25, [R1+0x4] ;  /* 0x0000040001197983 */ /* 0x000f240000300800 */
[----:B------:R-:W4:Y:S01]  /*7dde0*/  LDL.LU R26, [R1+0x8] ;  /* 0x00000800011a7983 */ /* 0x000f220000300800 */
[----:B------:R-:W4:Y:S01]  /*7ddf0*/  LDL.LU R27, [R1+0xc] ;  /* 0x00000c00011b7983 */ /* 0x000f220000300800 */
[----:B------:R-:W3:Y:S02]  /*7de00*/  LDL.LU R12, [R1+0x8f0] ;  /* 0x0008f000010c7983 */ /* 0x000ee40000300800 */
[----:B------:R-:W3:Y:S02]  /*7de10*/  LDL.LU R13, [R1+0x8f4] ;  /* 0x0008f400010d7983 */ /* 0x000ee40000300800 */
[----:B------:R-:W3:Y:S01]  /*7de20*/  LDL.LU R14, [R1+0x8f8] ;  /* 0x0008f800010e7983 */ /* 0x000ee20000300800 */
[----:B------:R-:W3:Y:S01]  /*7de30*/  LDL.LU R15, [R1+0x8fc] ;  /* 0x0008fc00010f7983 */ /* 0x000ee20000300800 */
[----:B------:R-:W-:Y:S01]  /*7de40*/  IMAD.MOV.U32 R0, RZ, RZ, R10 ;  /* 0x000000ffff007224 */ /* 0x000fe200078e000a */
[----:B------:R-:W-:-:S02]  /*7de50*/  MOV R2, R11 ;  /* 0x0000000b00027202 */ /* 0x000fc40000000f00 */
[C---:B--2---:R-:W-:Y:S01]  /*7de60*/  HMMA.16816.F32 R8, R4.reuse, R8, R20 ;  /* 0x000000080408723c */ /* 0x044fe20000001814 */
[----:B---3--:R-:W-:Y:S01]  /*7de70*/  STL.64 [R1+0x2300], R14 ;  /* 0x0023000e01007387 */ /* 0x008fe20000100a00 */
[----:B------:R0:W-:Y:S03]  /*7de80*/  STL.64 [R1+0x22f8], R12 ;  /* 0x0022f80c01007387 */ /* 0x0001e60000100a00 */
[----:B0-----:R-:W2:Y:S01]  /*7de90*/  LDL.LU R12, [R1+0x910] ;  /* 0x00091000010c7983 */ /* 0x001ea20000300800 */
[----:B------:R-:W2:Y:S02]  /*7dea0*/  LDL.LU R13, [R1+0x914] ;  /* 0x00091400010d7983 */ /* 0x000ea40000300800 */
[----:B------:R-:W3:Y:S02]  /*7deb0*/  LDL.LU R14, [R1+0x918] ;  /* 0x00091800010e7983 */ /* 0x000ee40000300800 */
[----:B------:R-:W3:Y:S11]  /*7dec0*/  LDL.LU R15, [R1+0x91c] ;  /* 0x00091c00010f7983 */ /* 0x000ef60000300800 */
[----:B------:R-:W-:Y:S03]  /*7ded0*/  @!UPT UIADD3 URZ, URZ, URZ, URZ ;  /* 0x0000003f3f3ff290 */ /* 0x000fe6000fffe03f */
[----:B------:R-:W-:Y:S01]  /*7dee0*/  MOV R29, R11 ;  /* 0x0000000b001d7202 */ /* 0x000fe20000000f00 */
[----:B---3--:R0:W-:Y:S01]  /*7def0*/  STL.64 [R1+0x2310], R14 ;  /* 0x0023100e01007387 */ /* 0x0081e20000100a00 */
[----:B--2---:R-:W-:Y:S03]  /*7df00*/  STL.64 [R1+0x2308], R12 ;  /* 0x0023080c01007387 */ /* 0x004fe60000100a00 */
[----:B0-----:R-:W2:Y:S01]  /*7df10*/  LDL.64 R14, [R1+0xe8] ;  /* 0x0000e800010e7983 */ /* 0x001ea20000100a00 */
[----:B------:R-:W-:Y:S02]  /*7df20*/  STL [R1+0x1ccc], R2 ;  /* 0x001ccc0201007387 */ /* 0x000fe40000100800 */
[----:B------:R-:W-:Y:S02]  /*7df30*/  STL [R1+0x1cc8], R0 ;  /* 0x001cc80001007387 */ /* 0x000fe40000100800 */
[----:B------:R-:W-:Y:S01]  /*7df40*/  STL [R1+0x1cc4], R28 ;  /* 0x001cc41c01007387 */ /* 0x000fe20000100800 */
[----:B------:R-:W-:Y:S01]  /*7df50*/  STL [R1+0x1cc0], R3 ;  /* 0x001cc00301007387 */ /* 0x000fe20000100800 */
[----:B------:R-:W3:Y:S02]  /*7df60*/  LDL.LU.64 R22, [R1+0x2340] ;  /* 0x0023400001167983 */ /* 0x000ee40000300a00 */
[----:B------:R-:W4:Y:S02]  /*7df70*/  LDL.LU.64 R20, [R1+0x2338] ;  /* 0x0023380001147983 */ /* 0x000f240000300a00 */
[----:B------:R0:W-:Y:S01]  /*7df80*/  STL.64 [R1+0x10], R8 ;  /* 0x0000100801007387 */ /* 0x0001e20000100a00 */
[----:B------:R1:W-:Y:S04]  /*7df90*/  STL [R1+0x18], R10 ;  /* 0x0000180a01007387 */ /* 0x0003e80000100800 */
[----:B0-----:R-:W2:Y:S01]  /*7dfa0*/  LDL.LU R8, [R1+0x8b0] ;  /* 0x0008b00001087983 */ /* 0x001ea20000300800 */
[----:B------:R-:W2:Y:S02]  /*7dfb0*/  LDL.LU R9, [R1+0x8b4] ;  /* 0x0008b40001097983 */ /* 0x000ea40000300800 */
[----:B-1----:R-:W2:Y:S02]  /*7dfc0*/  LDL.LU R10, [R1+0x8b8] ;  /* 0x0008b800010a7983 */ /* 0x002ea40000300800 */
[----:B------:R-:W2:Y:S01]  /*7dfd0*/  LDL.LU R11, [R1+0x8bc] ;  /* 0x0008bc00010b7983 */ /* 0x000ea20000300800 */
[----:B----4-:R-:W-:Y:S01]  /*7dfe0*/  HMMA.16816.F32 R4, R4, R20, R24 ;  /* 0x000000140404723c */ /* 0x010fe20000001818 */
[----:B--2---:R-:W-:Y:S01]  /*7dff0*/  STL.64 [R1+0x2320], R10 ;  /* 0x0023200a01007387 */ /* 0x004fe20000100a00 */
[----:B------:R0:W-:Y:S03]  /*7e000*/  STL.64 [R1+0x2318], R8 ;  /* 0x0023180801007387 */ /* 0x0001e60000100a00 */
[----:B0-----:R-:W2:Y:S01]  /*7e010*/  LDL.LU R8, [R1+0x980] ;  /* 0x0009800001087983 */ /* 0x001ea20000300800 */
[----:B------:R-:W2:Y:S02]  /*7e020*/  LDL.LU R9, [R1+0x984] ;  /* 0x0009840001097983 */ /* 0x000ea40000300800 */
[----:B------:R-:W2:Y:S02]  /*7e030*/  LDL.LU R10, [R1+0x988] ;  /* 0x00098800010a7983 */ /* 0x000ea40000300800 */
[----:B------:R-:W2:Y:S01]  /*7e040*/  LDL.LU R11, [R1+0x98c] ;  /* 0x00098c00010b7983 */ /* 0x000ea20000300800 */
[----:B------:R0:W-:Y:S01]  /*7e050*/  STL [R1+0x1dc0], R29 ;  /* 0x001dc01d01007387 */ /* 0x0001e20000100800 */
[----:B------:R-:W2:Y:S02]  /*7e060*/  LDL.LU.64 R26, [R1+0x2330] ;  /* 0x00233000011a7983 */ /* 0x000ea40000300a00 */
[----:B------:R-:W2:Y:S01]  /*7e070*/  LDL.LU.64 R24, [R1+0x2328] ;  /* 0x0023280001187983 */ /* 0x000ea20000300a00 */
[----:B------:R-:W0:Y:S09]  /*7e080*/  S2R R13, SR_TID.X ;  /* 0x00000000000d7919 */ /* 0x000e320000002100 */
[----:B------:R-:W-:-:S02]  /*7e090*/  MOV R2, R4 ;  /* 0x0000000400027202 */ /* 0x000fc40000000f00 */
[----:B------:R-:W-:Y:S01]  /*7e0a0*/  MOV R28, R6 ;  /* 0x00000006001c7202 */ /* 0x000fe20000000f00 */
[----:B------:R-:W-:Y:S01]  /*7e0b0*/  IMAD.MOV.U32 R0, RZ, RZ, R5 ;  /* 0x000000ffff007224 */ /* 0x000fe200078e0005 */
[----:B------:R-:W4:Y:S01]  /*7e0c0*/  LDL.LU R4, [R1+0x8c0] ;  /* 0x0008c00001047983 */ /* 0x000f220000300800 */
[----:B------:R-:W4:Y:S01]  /*7e0d0*/  LDL.LU R5, [R1+0x8c4] ;  /* 0x0008c40001057983 */ /* 0x000f220000300800 */
[----:B------:R-:W-:Y:S01]  /*7e0e0*/  MOV R3, R7 ;  /* 0x0000000700037202 */ /* 0x000fe20000000f00 */
[----:B------:R-:W4:Y:S01]  /*7e0f0*/  LDL.LU R6, [R1+0x8c8] ;  /* 0x0008c80001067983 */ /* 0x000f220000300800 */
[----:B------:R-:W4:Y:S01]  /*7e100*/  LDL.LU R7, [R1+0x8cc] ;  /* 0x0008cc0001077983 */ /* 0x000f220000300800 */
[----:B------:R-:W-:Y:S02]  /*7e110*/  STL [R1+0x1e34], R28 ;  /* 0x001e341c01007387 */ /* 0x000fe40000100800 */
[----:B------:R-:W-:Y:S02]  /*7e120*/  STL [R1+0x1e30], R0 ;  /* 0x001e300001007387 */ /* 0x000fe40000100800 */
[----:B------:R-:W-:Y:S01]  /*7e130*/  STL [R1+0x1dc4], R2 ;  /* 0x001dc40201007387 */ /* 0x000fe20000100800 */
[----:B------:R-:W-:Y:S01]  /*7e140*/  MOV R21, R14 ;  /* 0x0000000e00157202 */ /* 0x000fe20000000f00 */
[----:B------:R-:W-:Y:S01]  /*7e150*/  IMAD.MOV.U32 R20, RZ, RZ, R15 ;  /* 0x000000ffff147224 */ /* 0x000fe200078e000f */
[----:B0-----:R-:W-:Y:S01]  /*7e160*/  SHF.L.U32 R29, R13, 0x7, RZ ;  /* 0x000000070d1d7819 */ /* 0x001fe200000006ff */
[----:B--2---:R-:W-:Y:S11]  /*7e170*/  HMMA.16816.F32 R8, R24, R14, R8 ;  /* 0x0000000e1808723c */ /* 0x004ff60000001808 */
[----:B------:R-:W-:Y:S11]  /*7e180*/  @!UPT UIADD3 URZ, URZ, URZ, URZ ;  /* 0x0000003f3f3ff290 */ /* 0x000ff6000fffe03f */
[----:B------:R-:W-:Y:S01]  /*7e190*/  @!UPT UIADD3 URZ, URZ, URZ, URZ ;  /* 0x0000003f3f3ff290 */ /* 0x000fe2000fffe03f */
[----:B------:R-:W-:Y:S01]  /*7e1a0*/  STL.64 [R1+0xa10], R8 ;  /* 0x000a100801007387 */ /* 0x000fe20000100a00 */
[----:B------:R0:W-:Y:S03]  /*7e1b0*/  STL.64 [R1+0xa18], R10 ;  /* 0x000a180a01007387 */ /* 0x0001e60000100a00 */
[----:B0-----:R-:W2:Y:S01]  /*7e1c0*/  LDL.LU.64 R10, [R1+0x2320] ;  /* 0x00232000010a7983 */ /* 0x001ea20000300a00 */
[----:B------:R-:W2:Y:S02]  /*7e1d0*/  LDL.LU.64 R8, [R1+0x2318] ;  /* 0x0023180001087983 */ /* 0x000ea40000300a00 */
[----:B------:R-:W2:Y:S02]  /*7e1e0*/  LDL.LU.64 R14, [R1+0x2310] ;  /* 0x00231000010e7983 */ /* 0x000ea40000300a00 */
[----:B------:R-:W2:Y:S01]  /*7e1f0*/  LDL.LU.64 R12, [R1+0x2308] ;  /* 0x00230800010c7983 */ /* 0x000ea20000300a00 */
[----:B------:R-:W0:Y:S02]  /*7e200*/  S2R R17, SR_TID.X ;  /* 0x0000000000117919 */ /* 0x000e240000002100 */
[----:B0-----:R-:W-:-:S05]  /*7e210*/  LOP3.LUT R16, R17, 0x7, RZ, 0xc0, !PT ;  /* 0x0000000711107812 */ /* 0x001fca00078ec0ff */
[----:B------:R-:W-:-:S05]  /*7e220*/  IMAD.SHL.U32 R16, R16, 0x10, RZ ;  /* 0x0000001010107824 */ /* 0x000fca00078e00ff */
[----:B------:R-:W-:-:S04]  /*7e230*/  LOP3.LUT R29, R16, 0x780, R29, 0xf8, !PT ;  /* 0x00000780101d7812 */ /* 0x000fc800078ef81d */
[----:B------:R-:W-:Y:S02]  /*7e240*/  LOP3.LUT R29, R29, 0x10, R17, 0x78, !PT ;  /* 0x000000101d1d7812 */ /* 0x000fe400078e7811 */
        /* <DEDUP_REMOVED lines=14> */
[----:B------:R-:W-:Y:S01]  /*7e330*/  LOP3.LUT R29, R29, 0x60, RZ, 0x3c, !PT ;  /* 0x000000601d1d7812 */ /* 0x000fe200078e3cff */
[C---:B--2---:R-:W-:Y:S11]  /*7e340*/  HMMA.16816.F32 R12, R24.reuse, R18, R12 ;  /* 0x00000012180c723c */ /* 0x044ff6000000180c */
[----:B------:R-:W-:Y:S11]  /*7e350*/  @!UPT UIADD3 URZ, URZ, URZ, URZ ;  /* 0x0000003f3f3ff290 */ /* 0x000ff6000fffe03f */
[----:B------:R-:W-:Y:S01]  /*7e360*/  @!UPT UIADD3 URZ, URZ, URZ, URZ ;  /* 0x0000003f3f3ff290 */ /* 0x000fe2000fffe03f */
[----:B------:R-:W-:Y:S01]  /*7e370*/  STL.64 [R1+0x9e0], R12 ;  /* 0x0009e00c01007387 */ /* 0x000fe20000100a00 */
[----:B------:R0:W-:Y:S03]  /*7e380*/  STL.64 [R1+0x9e8], R14 ;  /* 0x0009e80e01007387 */ /* 0x0001e60000100a00 */
[----:B0-----:R-:W4:Y:S01]  /*7e390*/  LDL.LU.64 R14, [R1+0x22d0] ;  /* 0x0022d000010e7983 */ /* 0x001f220000300a00 */
[----:B------:R-:W-:Y:S02]  /*7e3a0*/  MOV R2, R18 ;  /* 0x0000001200027202 */ /* 0x000fe40000000f00 */
[----:B------:R-:W-:Y:S02]  /*7e3b0*/  MOV R0, R19 ;  /* 0x0000001300007202 */ /* 0x000fe40000000f00 */
[----:B------:R-:W0:Y:S04]  /*7e3c0*/  LDSM.16.M88.4 R16, [R29+0x50800] ;  /* 0x050800001d10783b */ /* 0x000e280000000200 */
[----:B0-----:R-:W-:Y:S01]  /*7e3d0*/  STL.64 [R1+0x22b8], R18 ;  /* 0x0022b81201007387 */ /* 0x001fe20000100a00 */
[----:B------:R0:W-:Y:S03]  /*7e3e0*/  STL.64 [R1+0x22b0], R16 ;  /* 0x0022b01001007387 */ /* 0x0001e60000100a00 */
[----:B0-----:R-:W2:Y:S01]  /*7e3f0*/  LDL.LU R16, [R1+0x8a0] ;  /* 0x0008a00001107983 */ /* 0x001ea20000300800 */
[----:B------:R-:W2:Y:S02]  /*7e400*/  LDL.LU R17, [R1+0x8a4] ;  /* 0x0008a40001117983 */ /* 0x000ea40000300800 */
[----:B------:R-:W2:Y:S02]  /*7e410*/  LDL.LU R18, [R1+0x8a8] ;  /* 0x0008a80001127983 */ /* 0x000ea40000300800 */
[----:B------:R-:W2:Y:S01]  /*7e420*/  LDL.LU R19, [R1+0x8ac] ;  /* 0x0008ac0001137983 */ /* 0x000ea20000300800 */
[C---:B----4-:R-:W-:Y:S11]  /*7e430*/  HMMA.16816.F32 R4, R24.reuse, R14, R4 ;  /* 0x0000000e1804723c */ /* 0x050ff60000001804 */
[----:B------:R-:W-:Y:S11]  /*7e440*/  @!UPT UIADD3 URZ, URZ, URZ, URZ ;  /* 0x0000003f3f3ff290 */ /* 0x000ff6000fffe03f */
[----:B------:R-:W-:Y:S01]  /*7e450*/  @!UPT UIADD3 URZ, URZ, URZ, URZ ;  /* 0x0000003f3f3ff290 */ /* 0x000fe2000fffe03f */
[----:B------:R0:W-:Y:S02]  /*7e460*/  STL.64 [R1+0x730], R4 ;  /* 0x0007300401007387 */ /* 0x0001e40000100a00 */
[----:B0-----:R-:W-:Y:S01]  /*7e470*/  IMAD.MOV.U32 R5, RZ, RZ, R14 ;  /* 0x000000ffff057224 */ /* 0x001fe200078e000e */
[----:B------:R-:W-:Y:S02]  /*7e480*/  MOV R4, R15 ;  /* 0x0000000f00047202 */ /* 0x000fe40000000f00 */
[----:B------:R-:W0:Y:S04]  /*7e490*/  LDSM.16.M88.4 R12, [R29+0x51000] ;  /* 0x051000001d0c783b */ /* 0x000e280000000200 */
[----:B------:R-:W-:Y:S04]  /*7e4a0*/  STL.64 [R1+0x738], R6 ;  /* 0x0007380601007387 */ /* 0x000fe80000100a00 */
[----:B0-----:R0:W-:Y:S01]  /*7e4b0*/  STL.64 [R1+0x2240], R14 ;  /* 0x0022400e01007387 */ /* 0x0011e20000100a00 */
[----:B------:R-:W-:Y:S03]  /*7e4c0*/  STL.64 [R1+0x2238], R12 ;  /* 0x0022380c01007387 */ /* 0x000fe60000100a00 */
[----:B0-----:R-:W4:Y:S02]  /*7e4d0*/  LDL.64 R14, [R1+0x98] ;  /* 0x00009800010e7983 */ /* 0x001f240000100a00 */
[----:B----4-:R-:W-:Y:S02]  /*7e4e0*/  HMMA.16816.F32 R8, R24, R14, R8 ;  /* 0x0000000e1808723c */ /* 0x010fe40000001808 */
[----:B------:R-:W-:Y:S11]  /*7e4f0*/  STL.64 [R1+0x2250], R14 ;  /* 0x0022500e01007387 */ /* 0x000ff60000100a00 */
[----:B------:R-:W-:Y:S10]  /*7e500*/  @!UPT UIADD3 URZ, URZ, URZ, URZ ;  /* 0x0000003f3f3ff290 */ /* 0x000ff4000fffe03f */
[----:B------:R-:W-:Y:S01]  /*7e510*/  STL.64 [R1+0x7c0], R8 ;  /* 0x0007c00801007387 */ /* 0x000fe20000100a00 */
[----:B------:R-:W-:Y:S02]  /*7e520*/  STL.64 [R1+0x7c8], R10 ;  /* 0x0007c80a01007387 */ /* 0x000fe40000100a00 */
[----:B------:R-:W0:Y:S02]  /*7e530*/  LDSM.16.M88.4 R8, [R29+0x51800] ;  /* 0x051800001d08783b */ /* 0x000e240000000200 */
[----:B0-----:R0:W-:Y:S02]  /*7e540*/  STL.64 [R1+0x21c0], R10 ;  /* 0x0021c00a01007387 */ /* 0x0011e40000100a00 */
[----:B------:R-:W-:Y:S02]  /*7e550*/  STL.64 [R1+0x21b8], R8 ;  /* 0x0021b80801007387 */ /* 0x000fe40000100a00 */
[----:B0-----:R-:W2:Y:S01]  /*7e560*/  LDL.64 R10, [R1+0x88] ;  /* 0x00008800010a7983 */ /* 0x001ea20000100a00 */
[----:B------:R-:W-:Y:S01]  /*7e570*/  MOV R14, R5 ;  /* 0x00000005000e7202 */ /* 0x000fe20000000f00 */
[----:B------:R-:W-:-:S02]  /*7e580*/  IMAD.MOV.U32 R15, RZ, RZ, R4 ;  /* 0x000000ffff0f7224 */ /* 0x000fc400078e0004 */
[----:B------:R-:W0:Y:S01]  /*7e590*/  LDSM.16.M88.4 R4, [R29+0x52000] ;  /* 0x052000001d04783b */ /* 0x000e220000000200 */
[----:B--2---:R-:W-:Y:S11]  /*7e5a0*/  HMMA.16816.F32 R16, R24, R10, R16 ;  /* 0x0000000a1810723c */ /* 0x004ff60000001810 */
[----:B------:R-:W-:Y:S11]  /*7e5b0*/  @!UPT UIADD3 URZ, URZ, URZ, URZ ;  /* 0x0000003f3f3ff290 */ /* 0x000ff6000fffe03f */
[----:B------:R-:W-:Y:S01]  /*7e5c0*/  @!UPT UIADD3 URZ, URZ, URZ, URZ ;  /* 0x0000003f3f3ff290 */ /* 0x000fe2000fffe03f */
[----:B------:R-:W-:Y:S01]  /*7e5d0*/  STL.64 [R1+0x6a0], R16 ;  /* 0x0006a01001007387 */ /* 0x000fe20000100a00 */
[----:B------:R-:W-:Y:S02]  /*7e5e0*/  STL.64 [R1+0x6a8], R18 ;  /* 0x0006a81201007387 */ /* 0x000fe40000100a00 */
[----:B------:R1:W-:Y:S02]  /*7e5f0*/  STL.64 [R1+0x2268], R14 ;  /* 0x0022680e01007387 */ /* 0x0003e40000100a00 */
[----:B------:R-:W2:Y:S01]  /*7e600*/  LDL.LU R12, [R1+0x800] ;  /* 0x00080000010c7983 */ /* 0x000ea20000300800 */
[----:B------:R-:W2:Y:S04]  /*7e610*/  LDL.LU R13, [R1+0x804] ;  /* 0x00080400010d7983 */ /* 0x000ea80000300800 */
[----:B-1----:R-:W4:Y:S01]  /*7e620*/  LDL.LU R14, [R1+0x808] ;  /* 0x00080800010e7983 */ /* 0x002f220000300800 */
[----:B------:R-:W4:Y:S02]  /*7e630*/  LDL.LU R15, [R1+0x80c] ;  /* 0x00080c00010f7983 */ /* 0x000f240000300800 */
[----:B------:R-:W2:Y:S02]  /*7e640*/  LDL.LU R16, [R1+0x880] ;  /* 0x0008800001107983 */ /* 0x000ea40000300800 */
[----:B------:R-:W3:Y:S01]  /*7e650*/  LDL.LU R17, [R1+0x884] ;  /* 0x0008840001117983 */ /* 0x000ee20000300800 */
[----:B------:R-:W3:Y:S01]  /*7e660*/  LDL.LU R18, [R1+0x888] ;  /* 0x0008880001127983 */ /* 0x000ee20000300800 */
[----:B------:R-:W3:Y:S03]  /*7e670*/  LDL.LU R19, [R1+0x88c] ;  /* 0x00088c0001137983 */ /* 0x000ee60000300800 */
[----:B----4-:R1:W-:Y:S01]  /*7e680*/  STL.64 [R1+0x2278], R14 ;  /* 0x0022780e01007387 */ /* 0x0103e20000100a00 */
[----:B--2---:R-:W-:Y:S03]  /*7e690*/  STL.64 [R1+0x2270], R12 ;  /* 0x0022700c01007387 */ /* 0x004fe60000100a00 */
[----:B-1----:R-:W2:Y:S04]  /*7e6a0*/  LDL.64 R14, [R1+0xc8] ;  /* 0x0000c800010e7983 */ /* 0x002ea80000100a00 */
[----:B--2---:R1:W-:Y:S04]  /*7e6b0*/  STL.64 [R1+0x2290], R14 ;  /* 0x0022900e01007387 */ /* 0x0043e80000100a00 */
[----:B-1----:R-:W2:Y:S04]  /*7e6c0*/  LDL.64 R14, [R1+0xd8] ;  /* 0x0000d800010e7983 */ /* 0x002ea80000100a00 */
[----:B--2---:R1:W-:Y:S01]  /*7e6d0*/  STL.64 [R1+0x22a8], R14 ;  /* 0x0022a80e01007387 */ /* 0x0043e20000100a00 */
[----:B------:R-:W2:Y:S02]  /*7e6e0*/  LDL.LU R12, [R1+0x870] ;  /* 0x00087000010c7983 */ /* 0x000ea40000300800 */
[----:B------:R-:W2:Y:S01]  /*7e6f0*/  LDL.LU R13, [R1+0x874] ;  /* 0x00087400010d7983 */ /* 0x000ea20000300800 */
[----:B-1----:R-:W2:Y:S01]  /*7e700*/  LDL.LU R14, [R1+0x878] ;  /* 0x00087800010e7983 */ /* 0x002ea20000300800 */
[----:B------:R-:W2:Y:S02]  /*7e710*/  LDL.LU R15, [R1+0x87c] ;  /* 0x00087c00010f7983 */ /* 0x000ea40000300800 */
[----:B------:R1:W-:Y:S02]  /*7e720*/  STL.64 [R1+0x2248], R10 ;  /* 0x0022480a01007387 */ /* 0x0003e40000100a00 */
[----:B------:R-:W4:Y:S01]  /*7e730*/  LDL.LU R8, [R1+0x7e0] ;  /* 0x0007e00001087983 */ /* 0x000f220000300800 */
[----:B------:R-:W4:Y:S04]  /*7e740*/  LDL.LU R9, [R1+0x7e4] ;  /* 0x0007e40001097983 */ /* 0x000f280000300800 */
[----:B-1----:R-:W2:Y:S01]  /*7e750*/  LDL.LU R10, [R1+0x7e8] ;  /* 0x0007e800010a7983 */ /* 0x002ea20000300800 */
[----:B------:R-:W2:Y:S03]  /*7e760*/  LDL.LU R11, [R1+0x7ec] ;  /* 0x0007ec00010b7983 */ /* 0x000ea60000300800 */
[----:B--2---:R-:W-:Y:S01]  /*7e770*/  STL.64 [R1+0x2260], R10 ;  /* 0x0022600a01007387 */ /* 0x004fe20000100a00 */
[----:B----4-:R1:W-:Y:S03]  /*7e780*/  STL.64 [R1+0x2258], R8 ;  /* 0x0022580801007387 */ /* 0x0103e60000100a00 */
[----:B-1----:R-:W2:Y:S01]  /*7e790*/  LDL.LU R8, [R1+0x7f0] ;  /* 0x0007f00001087983 */ /* 0x002ea20000300800 */
[----:B------:R-:W2:Y:S01]  /*7e7a0*/  LDL.LU R9, [R1+0x7f4] ;  /* 0x0007f40001097983 */ /* 0x000ea20000300800 */
[----:B---3--:R-:W-:-:S02]  /*7e7b0*/  MOV R10, R22 ;  /* 0x00000016000a7202 */ /* 0x008fc40000000f00 */
[----:B------:R-:W-:Y:S01]  /*7e7c0*/  MOV R11, R23 ;  /* 0x00000017000b7202 */ /* 0x000fe20000000f00 */
[----:B------:R-:W3:Y:S01]  /*7e7d0*/  LDL.LU R22, [R1+0x22cc] ;  /* 0x0022cc0001167983 */ /* 0x000ee20000300800 */
[----:B------:R-:W4:Y:S03]  /*7e7e0*/  LDL.LU R23, [R1+0x22c8] ;  /* 0x0022c80001177983 */ /* 0x000f260000300800 */
[----:B------:R-:W-:Y:S04]  /*7e7f0*/  STL.64 [R1+0x2288], R10 ;  /* 0x0022880a01007387 */ /* 0x000fe80000100a00 */
[----:B--2---:R1:W-:Y:S04]  /*7e800*/  STL.64 [R1+0x2280], R8 ;  /* 0x0022800801007387 */ /* 0x0043e80000100a00 */
[----:B-1----:R-:W2:Y:S01]  /*7e810*/  LDL.LU R8, [R1+0x820] ;  /* 0x0008200001087983 */ /* 0x002ea20000300800 */
[----:B------:R-:W2:Y:S02]  /*7e820*/  LDL.LU R9, [R1+0x824] ;  /* 0x0008240001097983 */ /* 0x000ea40000300800 */
[----:B------:R-:W2:Y:S02]  /*7e830*/  LDL.LU R10, [R1+0x828] ;  /* 0x00082800010a7983 */ /* 0x000ea40000300800 */
[----:B---3--:R-:W-:-:S02]  /*7e840*/  IMAD.MOV.U32 R11, RZ, RZ, R22 ;  /* 0x000000ffff0b7224 */ /* 0x008fc400078e0016 */
[----:B------:R-:W3:Y:S04]  /*7e850*/  LDL.LU R22, [R1+0x22c4] ;  /* 0x0022c40001167983 */ /* 0x000ee80000300800 */
[----:B--2---:R-:W-:Y:S01]  /*7e860*/  STL.64 [R1+0x22a0], R10 ;  /* 0x0022a00a01007387 */ /* 0x004fe20000100a00 */
[----:B------:R4:W-:Y:S02]  /*7e870*/  STL.64 [R1+0x2298], R8 ;  /* 0x0022980801007387 */ /* 0x0009e40000100a00 */
[----:B----4-:R-:W-:Y:S02]  /*7e880*/  MOV R8, R23 ;  /* 0x0000001700087202 */ /* 0x010fe40000000f00 */
[----:B------:R-:W3:Y:S01]  /*7e890*/  LDL.LU R23, [R1+0x22c0] ;  /* 0x0022c00001177983 */ /* 0x000ee20000300800 */
[----:B------:R-:W2:Y:S02]  /*7e8a0*/  LDL.LU R9, [R1+0x844] ;  /* 0x0008440001097983 */ /* 0x000ea40000300800 */
[----:B------:R-:W2:Y:S02]  /*7e8b0*/  LDL.LU R10, [R1+0x848] ;  /* 0x00084800010a7983 */ /* 0x000ea40000300800 */
[----:B------:R-:W2:Y:S01]  /*7e8c0*/  LDL.LU R11, [R1+0x84c] ;  /* 0x00084c00010b7983 */ /* 0x000ea20000300800 */
[----:B0-----:R0:W-:Y:S01]  /*7e8d0*/  STL.64 [R1+0x2150], R6 ;  /* 0x0021500601007387 */ /* 0x0011e20000100a00 */
[----:B------:R-:W-:Y:S01]  /*7e8e0*/  STL.64 [R1+0x2148], R4 ;  /* 0x0021480401007387 */ /* 0x000fe20000100a00 */
[----:B---3--:R-:W-:Y:S02]  /*7e8f0*/  HMMA.16816.F32 R24, R24, R22, R16 ;  /* 0x000000161818723c */ /* 0x008fe40000001810 */
[----:B------:R-:W3:Y:S01]  /*7e900*/  LDL.LU.64 R18, [R1+0x22b8] ;  /* 0x0022b80001127983 */ /* 0x000ee20000300a00 */
[----:B------:R-:W3:Y:S01]  /*7e910*/  LDL.LU.64 R16, [R1+0x22b0] ;  /* 0x0022b00001107983 */ /* 0x000ee20000300a00 */
[----:B0-----:R-:W-:Y:S01]  /*7e920*/  MOV R6, R21 ;  /* 0x0000001500067202 */ /* 0x001fe20000000f00 */
[----:B------:R-:W-:Y:S11]  /*7e930*/  IMAD.MOV.U32 R7, RZ, RZ, R20 ;  /* 0x000000ffff077224 */ /* 0x000ff600078e0014 */
[----:B------:R-:W-:Y:S07]  /*7e940*/  @!UPT UIADD3 URZ, URZ, URZ, URZ ;  /* 0x0000003f3f3ff290 */ /* 0x000fee000fffe03f */
[----:B------:R-:W-:Y:S01]  /*7e950*/  STL.64 [R1+0x610], R24 ;  /* 0x0006101801007387 */ /* 0x000fe20000100a00 */
[----:B------:R-:W-:Y:S02]  /*7e960*/  STL.64 [R1+0x618], R26 ;  /* 0x0006181a01007387 */ /* 0x000fe40000100a00 */
[----:B------:R-:W0:Y:S02]  /*7e970*/  LDSM.16.M88.4 R24, [R29+0x52800] ;  /* 0x052800001d18783b */ /* 0x000e240000000200 */
[----:B0-----:R-:W-:Y:S02]  /*7e980*/  STL.64 [R1+0x20d8], R26 ;  /* 0x0020d81a01007387 */ /* 0x001fe40000100a00 */
[----:B------:R-:W-:Y:S01]  /*7e990*/  STL.64 [R1+0x20d0], R24 ;  /* 0x0020d01801007387 */ /* 0x000fe20000100a00 */
[C---:B---3--:R-:W-:Y:S11]  /*7e9a0*/  HMMA.16816.F32 R12, R16.reuse, R6, R12 ;  /* 0x00000006100c723c */ /* 0x048ff6000000180c */
[----:B------:R-:W-:Y:S11]  /*7e9b0*/  @!UPT UIADD3 URZ, URZ, URZ, URZ ;  /* 0x0000003f3f3ff290 */ /* 0x000ff6000fffe03f */
[----:B------:R-:W-:Y:S01]  /*7e9c0*/  @!UPT UIADD3 URZ, URZ, URZ, URZ ;  /* 0x0000003f3f3ff290 */ /* 0x000fe2000fffe03f */
[----:B------:R-:W-:Y:S01]  /*7e9d0*/  STL.64 [R1+0xa40], R12 ;  /* 0x000a400c01007387 */ /* 0x000fe20000100a00 */
[----:B------:R0:W-:Y:S03]  /*7e9e0*/  STL.64 [R1+0xa48], R14 ;  /* 0x000a480e01007387 */ /* 0x0001e60000100a00 */
        /* <DEDUP_REMOVED lines=21> */
[----:B------:R-:W3:Y:S02]  /*7eb40*/  LDL.LU.64 R12, [R1+0x2270] ;  /* 0x00227000010c7983 */ /* 0x000ee40000300a00 */
        /* <DEDUP_REMOVED lines=9> */
[----:B--2---:R-:W-:Y:S01]  /*7ebe0*/  HMMA.16816.F32 R12, R16, R14, R8 ;  /* 0x0000000e100c723c */ /* 0x004fe20000001808 */
[----:B----4-:R0:W-:Y:S01]  /*7ebf0*/  STL.64 [R1+0x2208], R26 ;  /* 0x0022081a01007387 */ /* 0x0101e20000100a00 */
[----:B---3--:R1:W-:Y:S01]  /*7ec00*/  STL.64 [R1+0x2200], R24 ;  /* 0x0022001801007387 */ /* 0x0083e20000100a00 */
[----:B0-----:R-:W-:-:S02]  /*7ec10*/  MOV R26, R2 ;  /* 0x00000002001a7202 */ /* 0x001fc40000000f00 */
[----:B------:R-:W-:-:S05]  /*7ec20*/  MOV R27, R0 ;  /* 0x00000000001b7202 */ /* 0x000fca0000000f00 */
[----:B------:R0:W-:Y:S01]  /*7ec30*/  STL.64 [R1+0x2218], R26 ;  /* 0x0022181a01007387 */ /* 0x0001e20000100a00 */
[----:B-1----:R-:W2:Y:S02]  /*7ec40*/  LDL.LU R24, [R1+0x7d0] ;  /* 0x0007d00001187983 */ /* 0x002ea40000300800 */
[----:B------:R-:W2:Y:S01]  /*7ec50*/  LDL.LU R25, [R1+0x7d4] ;  /* 0x0007d40001197983 */ /* 0x000ea20000300800 */
[----:B0-----:R-:W2:Y:S01]  /*7ec60*/  LDL.LU R26, [R1+0x7d8] ;  /* 0x0007d800011a7983 */ /* 0x001ea20000300800 */
[----:B------:R-:W2:Y:S02]  /*7ec70*/  LDL.LU R27, [R1+0x7dc] ;  /* 0x0007dc00011b7983 */ /* 0x000ea40000300800 */
[----:B------:R-:W3:Y:S02]  /*7ec80*/  LDL.LU.64 R10, [R1+0x2260] ;  /* 0x00226000010a7983 */ /* 0x000ee40000300a00 */
[----:B------:R-:W3:Y:S04]  /*7ec90*/  LDL.LU.64 R8, [R1+0x2258] ;  /* 0x0022580001087983 */ /* 0x000ee80000300a00 */
        /* <DEDUP_REMOVED lines=8> */
[----:B0-----:R-:W2:Y:S01]  /*7ed20*/  LDL.LU.64 R10, [R1+0x2248] ;  /* 0x00224800010a7983 */ /* 0x001ea20000300a00 */
[----:B------:R-:W-:Y:S01]  /*7ed30*/  IMAD.MOV.U32 R2, RZ, RZ, R14 ;  /* 0x000000ffff027224 */ /* 0x000fe200078e000e */
[----:B------:R-:W-:Y:S02]  /*7ed40*/  MOV R0, R15 ;  /* 0x0000000f00007202 */ /* 0x000fe40000000f00 */
[----:B------:R-:W3:Y:S01]  /*7ed50*/  LDL.LU.64 R14, [R1+0x2240] ;  /* 0x00224000010e7983 */ /* 0x000ee20000300a00 */
[----:B------:R-:W3:Y:S01]  /*7ed60*/  LDL.LU.64 R12, [R1+0x2238] ;  /* 0x00223800010c7983 */ /* 0x000ee20000300a00 */
[----:B--2---:R-:W-:Y:S11]  /*7ed70*/  HMMA.16816.F32 R24, R16, R10, R24 ;  /* 0x0000000a1018723c */ /* 0x004ff60000001818 */
[----:B------:R-:W-:Y:S11]  /*7ed80*/  @!UPT UIADD3 URZ, URZ, URZ, URZ ;  /* 0x0000003f3f3ff290 */ /* 0x000ff6000fffe03f */
[----:B------:R-:W-:Y:S01]  /*7ed90*/  @!UPT UIADD3 URZ, URZ, URZ, URZ ;  /* 0x0000003f3f3ff290 */ /* 0x000fe2000fffe03f */
[----:B------:R-:W-:Y:S01]  /*7eda0*/  STL.64 [R1+0x7d0], R24 ;  /* 0x0007d01801007387 */ /* 0x000fe20000100a00 */
[----:B------:R0:W-:Y:S02]  /*7edb0*/  STL.64 [R1+0x7d8], R26 ;  /* 0x0007d81a01007387 */ /* 0x0001e40000100a00 */
[----:B0-----:R-:W-:Y:S01]  /*7edc0*/  MOV R26, R5 ;  /* 0x00000005001a7202 */ /* 0x001fe20000000f00 */
[----:B------:R-:W-:-:S05]  /*7edd0*/  IMAD.MOV.U32 R27, RZ, RZ, R4 ;  /* 0x000000ffff1b7224 */ /* 0x000fca00078e0004 */
[----:B------:R0:W-:Y:S01]  /*7ede0*/  STL.64 [R1+0x2230], R26 ;  /* 0x0022301a01007387 */ /* 0x0001e20000100a00 */
[----:B------:R-:W2:Y:S02]  /*7edf0*/  LDL.LU R24, [R1+0x7b0] ;  /* 0x0007b00001187983 */ /* 0x000ea40000300800 */
[----:B------:R-:W2:Y:S01]  /*7ee00*/  LDL.LU R25, [R1+0x7b4] ;  /* 0x0007b40001197983 */ /* 0x000ea20000300800 */
[----:B0-----:R-:W2:Y:S01]  /*7ee10*/  LDL.LU R26, [R1+0x7b8] ;  /* 0x0007b800011a7983 */ /* 0x001ea20000300800 */
[----:B------:R-:W2:Y:S02]  /*7ee20*/  LDL.LU R27, [R1+0x7bc] ;  /* 0x0007bc00011b7983 */ /* 0x000ea40000300800 */
[----:B------:R0:W-:Y:S02]  /*7ee30*/  STL.64 [R1+0x21d0], R10 ;  /* 0x0021d00a01007387 */ /* 0x0001e40000100a00 */
[----:B0-----:R-:W-:Y:S02]  /*7ee40*/  MOV R10, R2 ;  /* 0x00000002000a7202 */ /* 0x001fe40000000f00 */
[----:B------:R-:W-:Y:S01]  /*7ee50*/  MOV R11, R0 ;  /* 0x00000000000b7202 */ /* 0x000fe20000000f00 */
[----:B--2---:R-:W-:Y:S11]  /*7ee60*/  HMMA.16816.F32 R16, R16, R22, R24 ;  /* 0x000000161010723c */ /* 0x004ff60000001818 */
[----:B------:R-:W-:Y:S11]  /*7ee70*/  @!UPT UIADD3 URZ, URZ, URZ, URZ ;  /* 0x0000003f3f3ff290 */ /* 0x000ff6000fffe03f */
[----:B------:R-:W-:Y:S01]  /*7ee80*/  @!UPT UIADD3 URZ, URZ, URZ, URZ ;  /* 0x0000003f3f3ff290 */ /* 0x000fe2000fffe03f */
[----:B------:R-:W-:Y:S01]  /*7ee90*/  STL.64 [R1+0x7b0], R16 ;  /* 0x0007b01001007387 */ /* 0x000fe20000100a00 */
[----:B------:R-:W-:Y:S02]  /*7eea0*/  STL.64 [R1+0x7b8], R18 ;  /* 0x0007b81201007387 */ /* 0x000fe40000100a00 */
[----:B------:R-:W3:Y:S02]  /*7eeb0*/  LDL.LU R24, [R1+0x7a0] ;  /* 0x0007a00001187983 */ /* 0x000ee40000300800 */
[----:B------:R-:W3:Y:S01]  /*7eec0*/  LDL.LU R25, [R1+0x7a4] ;  /* 0x0007a40001197983 */ /* 0x000ee20000300800 */
[----:B------:R-:W3:Y:S01]  /*7eed0*/  LDL.LU R26, [R1+0x7a8] ;  /* 0x0007a800011a7983 */ /* 0x000ee20000300800 */
[----:B------:R-:W3:Y:S02]  /*7eee0*/  LDL.LU R27, [R1+0x7ac] ;  /* 0x0007ac00011b7983 */ /* 0x000ee40000300800 */
[----:B------:R0:W-:Y:S02]  /*7eef0*/  STL.64 [R1+0x21e8], R10 ;  /* 0x0021e80a01007387 */ /* 0x0001e40000100a00 */
[----:B0-----:R-:W2:Y:S04]  /*7ef00*/  LDL.64 R10, [R1+0xa8] ;  /* 0x0000a800010a7983 */ /* 0x001ea80000100a00 */
[----:B--2---:R0:W-:Y:S01]  /*7ef10*/  STL.64 [R1+0x2210], R10 ;  /* 0x0022100a01007387 */ /* 0x0041e20000100a00 */
[----:B------:R-:W2:Y:S02]  /*7ef20*/  LDL.LU R8, [R1+0x780] ;  /* 0x0007800001087983 */ /* 0x000ea40000300800 */
[----:B------:R-:W2:Y:S01]  /*7ef30*/  LDL.LU R9, [R1+0x784] ;  /* 0x0007840001097983 */ /* 0x000ea20000300800 */
[----:B0-----:R-:W4:Y:S01]  /*7ef40*/  LDL.LU R10, [R1+0x788] ;  /* 0x00078800010a7983 */ /* 0x001f220000300800 */
[----:B------:R-:W4:Y:S03]  /*7ef50*/  LDL.LU R11, [R1+0x78c] ;  /* 0x00078c00010b7983 */ /* 0x000f260000300800 */
        /* <DEDUP_REMOVED lines=10> */
[----:B------:R-:W2:Y:S01]  /*7f000*/  LDL.LU R23, [R1+0x74c] ;  /* 0x00074c0001177983 */ /* 0x000ea20000300800 */
[C---:B---3--:R-:W-:Y:S02]  /*7f010*/  HMMA.16816.F32 R24, R12.reuse, R6, R24 ;  /* 0x000000060c18723c */ /* 0x048fe40000001818 */
[----:B--2---:R-:W-:Y:S01]  /*7f020*/  STL.64 [R1+0x21e0], R22 ;  /* 0x0021e01601007387 */ /* 0x004fe20000100a00 */
        /* <DEDUP_REMOVED lines=12> */
[----:B------:R-:W-:Y:S02]  /*7f0f0*/  STL.64 [R1+0xa90], R24 ;  /* 0x000a901801007387 */ /* 0x000fe40000100a00 */
[----:B------:R0:W-:Y:S02]  /*7f100*/  STL.64 [R1+0xa98], R26 ;  /* 0x000a981a01007387 */ /* 0x0001e40000100a00 */
[----:B0-----:R-:W4:Y:S02]  /*7f110*/  LDL.LU.64 R26, [R1+0x2230] ;  /* 0x00223000011a7983 */ /* 0x001f240000300a00 */
[C---:B----4-:R-:W-:Y:S02]  /*7f120*/  HMMA.16816.F32 R24, R12.reuse, R26, R8 ;  /* 0x0000001a0c18723c */ /* 0x050fe40000001808 */
[----:B------:R-:W4:Y:S01]  /*7f130*/  LDL.LU.64 R10, [R1+0x2228] ;  /* 0x00222800010a7983 */ /* 0x000f220000300a00 */
[----:B------:R-:W4:Y:S11]  /*7f140*/  LDL.LU.64 R8, [R1+0x2220] ;  /* 0x0022200001087983 */ /* 0x000f360000300a00 */
[----:B------:R-:W-:Y:S09]  /*7f150*/  @!UPT UIADD3 URZ, URZ, URZ, URZ ;  /* 0x0000003f3f3ff290 */ /* 0x000ff2000fffe03f */
[----:B------:R-:W-:Y:S01]  /*7f160*/  STL.64 [R1+0xa80], R24 ;  /* 0x000a801801007387 */ /* 0x000fe20000100a00 */
[----:B------:R0:W-:Y:S03]  /*7f170*/  STL.64 [R1+0xa88], R26 ;  /* 0x000a881a01007387 */ /* 0x0001e60000100a00 */
[----:B0-----:R-:W4:Y:S02]  /*7f180*/  LDL.LU.64 R26, [R1+0x2218] ;  /* 0x00221800011a7983 */ /* 0x001f240000300a00 */
[C---:B----4-:R-:W-:Y:S02]  /*7f190*/  HMMA.16816.F32 R24, R12.reuse, R26, R8 ;  /* 0x0000001a0c18723c */ /* 0x050fe40000001808 */
[----:B------:R-:W2:Y:S11]  /*7f1a0*/  LDL.LU.64 R10, [R1+0x2210] ;  /* 0x00221000010a7983 */ /* 0x000eb60000300a00 */
[----:B------:R-:W-:Y:S10]  /*7f1b0*/  @!UPT UIADD3 URZ, URZ, URZ, URZ ;  /* 0x0000003f3f3ff290 */ /* 0x000ff4000fffe03f */
[----:B------:R-:W-:Y:S01]  /*7f1c0*/  STL.64 [R1+0xa70], R24 ;  /* 0x000a701801007387 */ /* 0x000fe20000100a00 */
[----:B------:R0:W-:Y:S03]  /*7f1d0*/  STL.64 [R1+0xa78], R26 ;  /* 0x000a781a01007387 */ /* 0x0001e60000100a00 */
[----:B0-----:R-:W4:Y:S01]  /*7f1e0*/  LDL.LU.64 R26, [R1+0x2208] ;  /* 0x00220800011a7983 */ /* 0x001f220000300a00 */
[----:B------:R-:W4:Y:S02]  /*7f1f0*/  LDL.LU.64 R24, [R1+0x2200] ;  /* 0x0022000001187983 */ /* 0x000f240000300a00 */
[----:B---3--:R0:W-:Y:S02]  /*7f200*/  STL.64 [R1+0x2198], R18 ;  /* 0x0021981201007387 */ /* 0x0081e40000100a00 */
[----:B------:R-:W3:Y:S01]  /*7f210*/  LDL.LU R16, [R1+0x710] ;  /* 0x0007100001107983 */ /* 0x000ee20000300800 */
[C---:B----4-:R-:W-:Y:S11]  /*7f220*/  HMMA.16816.F32 R24, R12.reuse, R18, R24 ;  /* 0x000000120c18723c */ /* 0x050ff60000001818 */
[----:B------:R-:W-:Y:S11]  /*7f230*/  @!UPT UIADD3 URZ, URZ, URZ, URZ ;  /* 0x0000003f3f3ff290 */ /* 0x000ff6000fffe03f */
[----:B------:R-:W-:Y:S01]  /*7f240*/  @!UPT UIADD3 URZ, URZ, URZ, URZ ;  /* 0x0000003f3f3ff290 */ /* 0x000fe2000fffe03f */
[----:B------:R1:W-:Y:S01]  /*7f250*/  STL.64 [R1+0xa60], R24 ;  /* 0x000a601801007387 */ /* 0x0003e20000100a00 */
[----:B------:R4:W-:Y:S02]  /*7f260*/  STL.64 [R1+0xa68], R26 ;  /* 0x000a681a01007387 */ /* 0x0009e40000100a00 */
[----:B------:R-:W3:Y:S02]  /*7f270*/  LDL.LU R17, [R1+0x714] ;  /* 0x0007140001117983 */ /* 0x000ee40000300800 */
[----:B0-----:R-:W3:Y:S01]  /*7f280*/  LDL.LU R18, [R1+0x718] ;  /* 0x0007180001127983 */ /* 0x001ee20000300800 */
[----:B------:R-:W3:Y:S04]  /*7f290*/  LDL.LU R19, [R1+0x71c] ;  /* 0x00071c0001137983 */ /* 0x000ee80000300800 */
[----:B-1----:R-:W3:Y:S01]  /*7f2a0*/  LDL.LU R24, [R1+0x640] ;  /* 0x0006400001187983 */ /* 0x002ee20000300800 */
[----:B------:R-:W3:Y:S02]  /*7f2b0*/  LDL.LU R25, [R1+0x644] ;  /* 0x0006440001197983 */ /* 0x000ee40000300800 */
[----:B----4-:R-:W4:Y:S02]  /*7f2c0*/  LDL.LU R26, [R1+0x648] ;  /* 0x00064800011a7983 */ /* 0x010f240000300800 */
[----:B------:R-:W4:Y:S01]  /*7f2d0*/  LDL.LU R27, [R1+0x64c] ;  /* 0x00064c00011b7983 */ /* 0x000f220000300800 */
[----:B--2---:R-:W-:Y:S01]  /*7f2e0*/  HMMA.16816.F32 R20, R12, R10, R20 ;  /* 0x0000000a0c14723c */ /* 0x004fe20000001814 */
[----:B----4-:R0:W-:Y:S01]  /*7f2f0*/  STL.64 [R1+0x2108], R26 ;  /* 0x0021081a01007387 */ /* 0x0101e20000100a00 */
[----:B---3--:R1:W-:Y:S03]  /*7f300*/  STL.64 [R1+0x2100], R24 ;  /* 0x0021001801007387 */ /* 0x0083e60000100a00 */
[----:B0-----:R-:W2:Y:S01]  /*7f310*/  LDL.64 R26, [R1+0xc8] ;  /* 0x0000c800011a7983 */ /* 0x001ea20000100a00 */
[----:B------:R-:W-:Y:S01]  /*7f320*/  IMAD.MOV.U32 R5, RZ, RZ, R10 ;  /* 0x000000ffff057224 */ /* 0x000fe200078e000a */
[----:B------:R-:W-:-:S02]  /*7f330*/  MOV R4, R11 ;  /* 0x0000000b00047202 */ /* 0x000fc40000000f00 */
[----:B--2---:R0:W-:Y:S01]  /*7f340*/  STL.64 [R1+0x21a0], R26 ;  /* 0x0021a01a01007387 */ /* 0x0041e20000100a00 */
[----:B-1----:R-:W2:Y:S02]  /*7f350*/  LDL.LU R24, [R1+0x720] ;  /* 0x0007200001187983 */ /* 0x002ea40000300800 */
[----:B------:R-:W2:Y:S01]  /*7f360*/  LDL.LU R25, [R1+0x724] ;  /* 0x0007240001197983 */ /* 0x000ea20000300800 */
[----:B0-----:R-:W2:Y:S01]  /*7f370*/  LDL.LU R26, [R1+0x728] ;  /* 0x00072800011a7983 */ /* 0x001ea20000300800 */
[----:B------:R-:W2:Y:S09]  /*7f380*/  LDL.LU R27, [R1+0x72c] ;  /* 0x00072c00011b7983 */ /* 0x000eb20000300800 */
[----:B------:R-:W-:Y:S02]  /*7f390*/  STL.64 [R1+0xa50], R20 ;  /* 0x000a501401007387 */ /* 0x000fe40000100a00 */
[----:B------:R0:W-:Y:S02]  /*7f3a0*/  STL.64 [R1+0xa58], R22 ;  /* 0x000a581601007387 */ /* 0x0001e40000100a00 */
[----:B0-----:R-:W3:Y:S01]  /*7f3b0*/  LDL.LU.64 R22, [R1+0x21f8] ;  /* 0x0021f80001167983 */ /* 0x001ee20000300a00 */
[----:B------:R-:W3:Y:S02]  /*7f3c0*/  LDL.LU.64 R20, [R1+0x21f0] ;  /* 0x0021f00001147983 */ /* 0x000ee40000300a00 */
[----:B------:R-:W3:Y:S02]  /*7f3d0*/  LDL.LU.64 R10, [R1+0x21e8] ;  /* 0x0021e800010a7983 */ /* 0x000ee40000300a00 */
        /* <DEDUP_REMOVED lines=13> */
[----:B0-----:R-:W2:Y:S01]  /*7f4b0*/  LDL.LU.64 R22, [R1+0x21c8] ;  /* 0x0021c80001167983 */ /* 0x001ea20000300a00 */
[----:B------:R-:W3:Y:S02]  /*7f4c0*/  LDL.LU.64 R10, [R1+0x21c0] ;  /* 0x0021c000010a7983 */ /* 0x000ee40000300a00 */
[----:B------:R-:W3:Y:S01]  /*7f4d0*/  LDL.LU.64 R8, [R1+0x21b8] ;  /* 0x0021b80001087983 */ /* 0x000ee20000300a00 */
[----:B--2---:R-:W-:Y:S07]  /*7f4e0*/  HMMA.16816.F32 R24, R12, R22, R24 ;  /* 0x000000160c18723c */ /* 0x004fee0000001818 */
[----:B------:R-:W-:-:S02]  /*7f4f0*/  MOV R14, R5 ;  /* 0x00000005000e7202 */ /* 0x000fc40000000f00 */
[----:B------:R-:W-:Y:S02]  /*7f500*/  MOV R15, R4 ;  /* 0x00000004000f7202 */ /* 0x000fe40000000f00 */
[C---:B---3--:R-:W-:Y:S01]  /*7f510*/  HMMA.16816.F32 R4, R8.reuse, R6, R16 ;  /* 0x000000060804723c */ /* 0x048fe20000001810 */
[----:B------:R-:W-:Y:S11]  /*7f520*/  STL.64 [R1+0x2158], R22 ;  /* 0x0021581601007387 */ /* 0x000ff60000100a00 */
[----:B------:R-:W-:Y:S01]  /*7f530*/  STL.64 [R1+0x780], R24 ;  /* 0x0007801801007387 */ /* 0x000fe20000100a00 */
[----:B------:R0:W-:Y:S02]  /*7f540*/  STL.64 [R1+0x788], R26 ;  /* 0x0007881a01007387 */ /* 0x0001e40000100a00 */
[----:B------:R-:W-:Y:S08]  /*7f550*/  STL.64 [R1+0x2190], R14 ;  /* 0x0021900e01007387 */ /* 0x000ff00000100a00 */
[----:B------:R-:W-:Y:S01]  /*7f560*/  STL.64 [R1+0xb10], R4 ;  /* 0x000b100401007387 */ /* 0x000fe20000100a00 */
[----:B------:R-:W-:Y:S02]  /*7f570*/  STL.64 [R1+0xb18], R6 ;  /* 0x000b180601007387 */ /* 0x000fe40000100a00 */
[----:B0-----:R-:W2:Y:S02]  /*7f580*/  LDL.64 R26, [R1+0xd8] ;  /* 0x0000d800011a7983 */ /* 0x001ea40000100a00 */
[----:B------:R-:W3:Y:S01]  /*7f590*/  LDL.LU R16, [R1+0x6f0] ;  /* 0x0006f00001107983 */ /* 0x000ee20000300800 */
[----:B------:R-:W3:Y:S01]  /*7f5a0*/  LDL.LU R17, [R1+0x6f4] ;  /* 0x0006f40001117983 */ /* 0x000ee20000300800 */
[----:B------:R-:W4:Y:S02]  /*7f5b0*/  LDL.LU R18, [R1+0x6f8] ;  /* 0x0006f80001127983 */ /* 0x000f240000300800 */
[----:B------:R-:W4:Y:S02]  /*7f5c0*/  LDL.LU R19, [R1+0x6fc] ;  /* 0x0006fc0001137983 */ /* 0x000f240000300800 */
[----:B------:R-:W-:Y:S01]  /*7f5d0*/  IMAD.MOV.U32 R22, RZ, RZ, R2 ;  /* 0x000000ffff167224 */ /* 0x000fe200078e0002 */
[----:B------:R-:W-:Y:S01]  /*7f5e0*/  MOV R23, R0 ;  /* 0x0000000000177202 */ /* 0x000fe20000000f00 */
        /* <DEDUP_REMOVED lines=10> */
[----:B------:R0:W-:Y:S01]  /*7f690*/  STL.64 [R1+0x2170], R22 ;  /* 0x0021701601007387 */ /* 0x0001e20000100a00 */
[----:B------:R-:W4:Y:S02]  /*7f6a0*/  LDL.LU R4, [R1+0x690] ;  /* 0x0006900001047983 */ /* 0x000f240000300800 */
[----:B------:R-:W4:Y:S02]  /*7f6b0*/  LDL.LU R5, [R1+0x694] ;  /* 0x0006940001057983 */ /* 0x000f240000300800 */
[----:B------:R-:W2:Y:S01]  /*7f6c0*/  LDL.LU R6, [R1+0x698] ;  /* 0x0006980001067983 */ /* 0x000ea20000300800 */
[----:B------:R-:W2:Y:S04]  /*7f6d0*/  LDL.LU R7, [R1+0x69c] ;  /* 0x00069c0001077983 */ /* 0x000ea80000300800 */
[----:B0-----:R-:W2:Y:S04]  /*7f6e0*/  LDL.64 R22, [R1+0x98] ;  /* 0x0000980001167983 */ /* 0x001ea80000100a00 */
[----:B--2---:R-:W-:Y:S01]  /*7f6f0*/  STL.64 [R1+0x2188], R22 ;  /* 0x0021881601007387 */ /* 0x004fe20000100a00 */
[----:B------:R-:W-:Y:S02]  /*7f700*/  STL.64 [R1+0x2168], R6 ;  /* 0x0021680601007387 */ /* 0x000fe40000100a00 */
[----:B----4-:R0:W-:Y:S02]  /*7f710*/  STL.64 [R1+0x2160], R4 ;  /* 0x0021600401007387 */ /* 0x0101e40000100a00 */
[----:B0-----:R-:W2:Y:S01]  /*7f720*/  LDL.LU R4, [R1+0x6b0] ;  /* 0x0006b00001047983 */ /* 0x001ea20000300800 */
[----:B------:R-:W2:Y:S02]  /*7f730*/  LDL.LU R5, [R1+0x6b4] ;  /* 0x0006b40001057983 */ /* 0x000ea40000300800 */
[----:B------:R-:W4:Y:S02]  /*7f740*/  LDL.LU R6, [R1+0x6b8] ;  /* 0x0006b80001067983 */ /* 0x000f240000300800 */
[----:B------:R-:W4:Y:S01]  /*7f750*/  LDL.LU R7, [R1+0x6bc] ;  /* 0x0006bc0001077983 */ /* 0x000f220000300800 */
[C---:B------:R-:W-:Y:S01]  /*7f760*/  HMMA.16816.F32 R16, R8.reuse, R26, R16 ;  /* 0x0000001a0810723c */ /* 0x040fe20000001810 */
[----:B------:R-:W3:Y:S01]  /*7f770*/  LDL.LU R20, [R1+0x6d0] ;  /* 0x0006d00001147983 */ /* 0x000ee20000300800 */
[----:B------:R-:W3:Y:S02]  /*7f780*/  LDL.LU R21, [R1+0x6d4] ;  /* 0x0006d40001157983 */ /* 0x000ee40000300800 */
[----:B------:R-:W3:Y:S02]  /*7f790*/  LDL.LU R22, [R1+0x6d8] ;  /* 0x0006d80001167983 */ /* 0x000ee40000300800 */
[----:B------:R-:W3:Y:S01]  /*7f7a0*/  LDL.LU R23, [R1+0x6dc] ;  /* 0x0006dc0001177983 */ /* 0x000ee20000300800 */
[----:B------:R-:W-:Y:S01]  /*7f7b0*/  MOV R2, R26 ;  /* 0x0000001a00027202 */ /* 0x000fe20000000f00 */
[----:B------:R-:W-:Y:S01]  /*7f7c0*/  IMAD.MOV.U32 R0, RZ, RZ, R27 ;  /* 0x000000ffff007224 */ /* 0x000fe200078e001b */
[----:B----4-:R-:W-:Y:S01]  /*7f7d0*/  STL.64 [R1+0x2180], R6 ;  /* 0x0021800601007387 */ /* 0x010fe20000100a00 */
[----:B--2---:R0:W-:Y:S03]  /*7f7e0*/  STL.64 [R1+0x2178], R4 ;  /* 0x0021780401007387 */ /* 0x0041e60000100a00 */
[----:B0-----:R-:W2:Y:S01]  /*7f7f0*/  LDL.LU R4, [R1+0x6c0] ;  /* 0x0006c00001047983 */ /* 0x001ea20000300800 */
[----:B------:R-:W2:Y:S02]  /*7f800*/  LDL.LU R5, [R1+0x6c4] ;  /* 0x0006c40001057983 */ /* 0x000ea40000300800 */
[----:B------:R-:W2:Y:S02]  /*7f810*/  LDL.LU R6, [R1+0x6c8] ;  /* 0x0006c80001067983 */ /* 0x000ea40000300800 */
[----:B------:R-:W2:Y:S05]  /*7f820*/  LDL.LU R7, [R1+0x6cc] ;  /* 0x0006cc0001077983 */ /* 0x000eaa0000300800 */
        /* <DEDUP_REMOVED lines=11> */
[----:B------:R0:W-:Y:S02]  /*7f8e0*/  STL.64 [R1+0x2118], R26 ;  /* 0x0021181a01007387 */ /* 0x0001e40000100a00 */
[----:B0-----:R-:W-:Y:S02]  /*7f8f0*/  MOV R26, R2 ;  /* 0x00000002001a7202 */ /* 0x001fe40000000f00 */
[----:B------:R-:W-:-:S05]  /*7f900*/  MOV R27, R0 ;  /* 0x00000000001b7202 */ /* 0x000fca0000000f00 */
[----:B------:R0:W-:Y:S04]  /*7f910*/  STL.64 [R1+0x2130], R26 ;  /* 0x0021301a01007387 */ /* 0x0001e80000100a00 */
[----:B0-----:R-:W4:Y:S01]  /*7f920*/  LDL.64 R26, [R1+0xe8] ;  /* 0x0000e800011a7983 */ /* 0x001f220000100a00 */
[C---:B---3--:R-:W-:Y:S11]  /*7f930*/  HMMA.16816.F32 R12, R8.reuse, R18, R12 ;  /* 0x00000012080c723c */ /* 0x048ff6000000180c */
[----:B------:R-:W-:Y:S11]  /*7f940*/  @!UPT UIADD3 URZ, URZ, URZ, URZ ;  /* 0x0000003f3f3ff290 */ /* 0x000ff6000fffe03f */
[----:B------:R-:W-:Y:S01]  /*7f950*/  @!UPT UIADD3 URZ, URZ, URZ, URZ ;  /* 0x0000003f3f3ff290 */ /* 0x000fe2000fffe03f */
[----:B------:R-:W-:Y:S01]  /*7f960*/  STL.64 [R1+0xae0], R12 ;  /* 0x000ae00c01007387 */ /* 0x000fe20000100a00 */
[----:B------:R0:W-:Y:S03]  /*7f970*/  STL.64 [R1+0xae8], R14 ;  /* 0x000ae80e01007387 */ /* 0x0001e60000100a00 */
[----:B0-----:R-:W3:Y:S01]  /*7f980*/  LDL.LU.64 R14, [R1+0x2190] ;  /* 0x00219000010e7983 */ /* 0x001ee20000300a00 */
[----:B------:R0:W-:Y:S02]  /*7f990*/  STL.64 [R1+0x2110], R18 ;  /* 0x0021101201007387 */ /* 0x0001e40000100a00 */
[----:B------:R-:W2:Y:S02]  /*7f9a0*/  LDL.LU R16, [R1+0x660] ;  /* 0x0006600001107983 */ /* 0x000ea40000300800 */
[----:B------:R-:W2:Y:S01]  /*7f9b0*/  LDL.LU R17, [R1+0x664] ;  /* 0x0006640001117983 */ /* 0x000ea20000300800 */
[----:B0-----:R-:W2:Y:S01]  /*7f9c0*/  LDL.LU R18, [R1+0x668] ;  /* 0x0006680001127983 */ /* 0x001ea20000300800 */
[----:B------:R-:W2:Y:S03]  /*7f9d0*/  LDL.LU R19, [R1+0x66c] ;  /* 0x00066c0001137983 */ /* 0x000ea60000300800 */
        /* <DEDUP_REMOVED lines=33> */
[----:B---3--:R-:W-:Y:S02]  /*7fbf0*/  HMMA.16816.F32 R8, R8, R22, R4 ;  /* 0x000000160808723c */ /* 0x008fe40000001804 */
[----:B------:R-:W2:Y:S01]  /*7fc00*/  LDL.LU.64 R6, [R1+0x2150] ;  /* 0x0021500001067983 */ /* 0x000ea20000300a00 */
[----:B------:R-:W2:Y:S02]  /*7fc10*/  LDL.LU.64 R4, [R1+0x2148] ;  /* 0x0021480001047983 */ /* 0x000ea40000300a00 */
[----:B------:R0:W-:Y:S02]  /*7fc20*/  STL.64 [R1+0x20e0], R22 ;  /* 0x0020e01601007387 */ /* 0x0001e40000100a00 */
[----:B------:R-:W3:Y:S11]  /*7fc30*/  LDL.LU R20, [R1+0x650] ;  /* 0x0006500001147983 */ /* 0x000ef60000300800 */
[----:B------:R-:W-:Y:S05]  /*7fc40*/  @!UPT UIADD3 URZ, URZ, URZ, URZ ;  /* 0x0000003f3f3ff290 */ /* 0x000fea000fffe03f */
[----:B------:R-:W-:Y:S01]  /*7fc50*/  STL.64 [R1+0xaa0], R8 ;  /* 0x000aa00801007387 */ /* 0x000fe20000100a00 */
[----:B------:R1:W-:Y:S02]  /*7fc60*/  STL.64 [R1+0xaa8], R10 ;  /* 0x000aa80a01007387 */ /* 0x0003e40000100a00 */
[----:B------:R-:W3:Y:S02]  /*7fc70*/  LDL.LU R21, [R1+0x654] ;  /* 0x0006540001157983 */ /* 0x000ee40000300800 */
[----:B0-----:R-:W3:Y:S01]  /*7fc80*/  LDL.LU R22, [R1+0x658] ;  /* 0x0006580001167983 */ /* 0x001ee20000300800 */
[----:B------:R-:W3:Y:S01]  /*7fc90*/  LDL.LU R23, [R1+0x65c] ;  /* 0x00065c0001177983 */ /* 0x000ee20000300800 */
[----:B-1----:R-:W-:Y:S01]  /*7fca0*/  MOV R10, R2 ;  /* 0x00000002000a7202 */ /* 0x002fe20000000f00 */
[----:B------:R-:W-:Y:S01]  /*7fcb0*/  IMAD.MOV.U32 R11, RZ, RZ, R0 ;  /* 0x000000ffff0b7224 */ /* 0x000fe200078e0000 */
[----:B----4-:R-:W-:Y:S02]  /*7fcc0*/  MOV R2, R26 ;  /* 0x0000001a00027202 */ /* 0x010fe40000000f00 */
[----:B------:R-:W-:Y:S01]  /*7fcd0*/  MOV R0, R27 ;  /* 0x0000001b00007202 */ /* 0x000fe20000000f00 */
        /* <DEDUP_REMOVED lines=12> */
[----:B------:R-:W-:Y:S01]  /*7fda0*/  STL.64 [R1+0xb80], R24 ;  /* 0x000b801801007387 */ /* 0x000fe20000100a00 */
[----:B------:R0:W-:Y:S03]  /*7fdb0*/  STL.64 [R1+0xb88], R26 ;  /* 0x000b881a01007387 */ /* 0x0001e60000100a00 */
[----:B0-----:R-:W2:Y:S02]  /*7fdc0*/  LDL.LU.64 R26, [R1+0x2118] ;  /* 0x00211800011a7983 */ /* 0x001ea40000300a00 */
[C---:B--2---:R-:W-:Y:S11]  /*7fdd0*/  HMMA.16816.F32 R16, R4.reuse, R26, R16 ;  /* 0x0000001a0410723c */ /* 0x044ff60000001810 */
[----:B------:R-:W-:Y:S11]  /*7fde0*/  @!UPT UIADD3 URZ, URZ, URZ, URZ ;  /* 0x0000003f3f3ff290 */ /* 0x000ff6000fffe03f */
[----:B------:R-:W-:Y:S01]  /*7fdf0*/  @!UPT UIADD3 URZ, URZ, URZ, URZ ;  /* 0x0000003f3f3ff290 */ /* 0x000fe2000fffe03f */
[----:B------:R-:W-:Y:S01]  /*7fe00*/  STL.64 [R1+0xb70], R16 ;  /* 0x000b701001007387 */ /* 0x000fe20000100a00 */
[----:B------:R0:W-:Y:S03]  /*7fe10*/  STL.64 [R1+0xb78], R18 ;  /* 0x000b781201007387 */ /* 0x0001e60000100a00 */
[----:B0-----:R-:W3:Y:S01]  /*7fe20*/  LDL.LU.64 R18, [R1+0x2110] ;  /* 0x0021100001127983 */ /* 0x001ee20000300a00 */
[----:B------:R-:W-:Y:S01]  /*7fe30*/  IMAD.MOV.U32 R9, RZ, RZ, R26 ;  /* 0x000000ffff097224 */ /* 0x000fe200078e001a */
[----:B------:R-:W-:Y:S02]  /*7fe40*/  MOV R8, R27 ;  /* 0x0000001b00087202 */ /* 0x000fe40000000f00 */
[----:B------:R-:W2:Y:S01]  /*7fe50*/  LDL.LU.64 R26, [R1+0x2108] ;  /* 0x00210800011a7983 */ /* 0x000ea20000300a00 */
[----:B------:R-:W2:Y:S01]  /*7fe60*/  LDL.LU.64 R24, [R1+0x2100] ;  /* 0x0021000001187983 */ /* 0x000ea20000300a00 */
[C---:B---3--:R-:W-:Y:S02]  /*7fe70*/  HMMA.16816.F32 R20, R4.reuse, R18, R20 ;  /* 0x000000120414723c */ /* 0x048fe40000001814 */
[----:B------:R0:W-:Y:S05]  /*7fe80*/  STL.64 [R1+0x2088], R18 ;  /* 0x0020881201007387 */ /* 0x0001ea0000100a00 */
[----:B0-----:R-:W-:Y:S01]  /*7fe90*/  MOV R18, R9 ;  /* 0x0000000900127202 */ /* 0x001fe20000000f00 */
[----:B------:R-:W-:Y:S11]  /*7fea0*/  IMAD.MOV.U32 R19, RZ, RZ, R8 ;  /* 0x000000ffff137224 */ /* 0x000ff600078e0008 */
[----:B------:R-:W-:Y:S04]  /*7feb0*/  @!UPT UIADD3 URZ, URZ, URZ, URZ ;  /* 0x0000003f3f3ff290 */ /* 0x000fe8000fffe03f */
[----:B------:R-:W-:Y:S01]  /*7fec0*/  STL.64 [R1+0xb60], R20 ;  /* 0x000b601401007387 */ /* 0x000fe20000100a00 */
[----:B------:R-:W-:Y:S02]  /*7fed0*/  STL.64 [R1+0xb68], R22 ;  /* 0x000b681601007387 */ /* 0x000fe40000100a00 */
[----:B------:R0:W-:Y:S02]  /*7fee0*/  STL.64 [R1+0x20a0], R18 ;  /* 0x0020a01201007387 */ /* 0x0001e40000100a00 */
[----:B0-----:R-:W3:Y:S01]  /*7fef0*/  LDL.64 R18, [R1+0xd8] ;  /* 0x0000d80001127983 */ /* 0x001ee20000100a00 */
[----:B--2---:R-:W-:Y:S03]  /*7ff00*/  HMMA.16816.F32 R20, R4, R14, R24 ;  /* 0x0000000e0414723c */ /* 0x004fe60000001818 */
[----:B---3--:R0:W-:Y:S02]  /*7ff10*/  STL.64 [R1+0x20b8], R18 ;  /* 0x0020b81201007387 */ /* 0x0081e40000100a00 */
[----:B0-----:R-:W-:-:S02]  /*7ff20*/  MOV R18, R2 ;  /* 0x0000000200127202 */ /* 0x001fc40000000f00 */
[----:B------:R-:W-:-:S05]  /*7ff30*/  MOV R19, R0 ;  /* 0x0000000000137202 */ /* 0x000fca0000000f00 */
[----:B------:R0:W-:Y:S01]  /*7ff40*/  STL.64 [R1+0x20e8], R18 ;  /* 0x0020e81201007387 */ /* 0x0001e20000100a00 */
[----:B------:R-:W2:Y:S10]  /*7ff50*/  LDL.LU R16, [R1+0x620] ;  /* 0x0006200001107983 */ /* 0x000eb40000300800 */
[----:B------:R-:W-:Y:S02]  /*7ff60*/  STL.64 [R1+0xb50], R20 ;  /* 0x000b501401007387 */ /* 0x000fe40000100a00 */
[----:B------:R-:W-:Y:S01]  /*7ff70*/  STL.64 [R1+0xb58], R22 ;  /* 0x000b581601007387 */ /* 0x000fe20000100a00 */
        /* <DEDUP_REMOVED lines=9> */
[----:B------:R-:W3:Y:S01]  /*80010*/  LDL.64 R22, [R1+0x88] ;  /* 0x0000880001167983 */ /* 0x000ee20000100a00 */
[----:B------:R-:W4:Y:S02]  /*80020*/  LDL.LU R24, [R1+0x600] ;  /* 0x0006000001187983 */ /* 0x000f240000300800 */
[----:B------:R-:W4:Y:S02]  /*80030*/  LDL.LU R25, [R1+0x604] ;  /* 0x0006040001197983 */ /* 0x000f240000300800 */
[----:B------:R-:W4:Y:S01]  /*80040*/  LDL.LU R26, [R1+0x608] ;  /* 0x00060800011a7983 */ /* 0x000f220000300800 */
[----:B------:R-:W4:Y:S01]  /*80050*/  LDL.LU R27, [R1+0x60c] ;  /* 0x00060c00011b7983 */ /* 0x000f220000300800 */
        /* <DEDUP_REMOVED lines=11> */
[----:B------:R-:W-:Y:S01]  /*80110*/  HMMA.16816.F32 R16, R4, R10, R16 ;  /* 0x0000000a0410723c */ /* 0x000fe20000001810 */
        /* <DEDUP_REMOVED lines=12> */
[----:B------:R-:W-:Y:S01]  /*801e0*/  STL.64 [R1+0xb40], R16 ;  /* 0x000b401001007387 */ /* 0x000fe20000100a00 */
[----:B------:R0:W-:Y:S03]  /*801f0*/  STL.64 [R1+0xb48], R18 ;  /* 0x000b481201007387 */ /* 0x0001e60000100a00 */
[----:B0-----:R-:W2:Y:S01]  /*80200*/  LDL.LU.64 R18, [R1+0x20f8] ;  /* 0x0020f80001127983 */ /* 0x001ea20000300a00 */
[----:B------:R-:W2:Y:S02]  /*80210*/  LDL.LU.64 R16, [R1+0x20f0] ;  /* 0x0020f00001107983 */ /* 0x000ea40000300a00 */
[----:B------:R0:W-:Y:S02]  /*80220*/  STL.64 [R1+0x2078], R10 ;  /* 0x0020780a01007387 */ /* 0x0001e40000100a00 */
[----:B------:R-:W4:Y:S01]  /*80230*/  LDL.LU R8, [R1+0x5b0] ;  /* 0x0005b00001087983 */ /* 0x000f220000300800 */
[----:B------:R-:W4:Y:S01]  /*80240*/  LDL.LU R9, [R1+0x5b4] ;  /* 0x0005b40001097983 */ /* 0x000f220000300800 */
[----:B---3--:R-:W-:Y:S01]  /*80250*/  IMAD.MOV.U32 R2, RZ, RZ, R22 ;  /* 0x000000ffff027224 */ /* 0x008fe200078e0016 */
[----:B------:R-:W-:-:S02]  /*80260*/  MOV R0, R23 ;  /* 0x0000001700007202 */ /* 0x000fc40000000f00 */
[----:B0-----:R-:W3:Y:S01]  /*80270*/  LDL.LU R10, [R1+0x5b8] ;  /* 0x0005b800010a7983 */ /* 0x001ee20000300800 */
[----:B------:R-:W3:Y:S01]  /*80280*/  LDL.LU R11, [R1+0x5bc] ;  /* 0x0005bc00010b7983 */ /* 0x000ee20000300800 */
[C---:B--2---:R-:W-:Y:S11]  /*80290*/  HMMA.16816.F32 R16, R4.reuse, R22, R16 ;  /* 0x000000160410723c */ /* 0x044ff60000001810 */
[----:B------:R-:W-:Y:S11]  /*802a0*/  @!UPT UIADD3 URZ, URZ, URZ, URZ ;  /* 0x0000003f3f3ff290 */ /* 0x000ff6000fffe03f */
[----:B------:R-:W-:Y:S01]  /*802b0*/  @!UPT UIADD3 URZ, URZ, URZ, URZ ;  /* 0x0000003f3f3ff290 */ /* 0x000fe2000fffe03f */
[----:B------:R-:W-:Y:S01]  /*802c0*/  STL.64 [R1+0xb30], R16 ;  /* 0x000b301001007387 */ /* 0x000fe20000100a00 */
[----:B------:R0:W-:Y:S03]  /*802d0*/  STL.64 [R1+0xb38], R18 ;  /* 0x000b381201007387 */ /* 0x0001e60000100a00 */
[----:B0-----:R-:W2:Y:S01]  /*802e0*/  LDL.LU.64 R18, [R1+0x20e8] ;  /* 0x0020e80001127983 */ /* 0x001ea20000300a00 */
[----:B------:R-:W4:Y:S02]  /*802f0*/  LDL.LU.64 R22, [R1+0x20e0] ;  /* 0x0020e00001167983 */ /* 0x000f240000300a00 */
[----:B----4-:R-:W-:Y:S01]  /*80300*/  HMMA.16816.F32 R4, R4, R22, R24 ;  /* 0x000000160404723c */ /* 0x010fe20000001818 */
[----:B------:R-:W2:Y:S01]  /*80310*/  LDL.LU.64 R26, [R1+0x20d8] ;  /* 0x0020d800011a7983 */ /* 0x000ea20000300a00 */
[----:B------:R-:W2:Y:S11]  /*80320*/  LDL.LU.64 R24, [R1+0x20d0] ;  /* 0x0020d00001187983 */ /* 0x000eb60000300a00 */
[----:B------:R-:W-:Y:S10]  /*80330*/  @!UPT UIADD3 URZ, URZ, URZ, URZ ;  /* 0x0000003f3f3ff290 */ /* 0x000ff4000fffe03f */
[----:B------:R-:W-:Y:S01]  /*80340*/  STL.64 [R1+0xb20], R4 ;  /* 0x000b200401007387 */ /* 0x000fe20000100a00 */
[----:B------:R-:W-:Y:S01]  /*80350*/  STL.64 [R1+0xb28], R6 ;  /* 0x000b280601007387 */ /* 0x000fe20000100a00 */
[C---:B--2---:R-:W-:Y:S02]  /*80360*/  HMMA.16816.F32 R16, R24.reuse, R18, R12 ;  /* 0x000000121810723c */ /* 0x044fe4000000180c */
[----:B------:R-:W2:Y:S01]  /*80370*/  LDL.LU.64 R14, [R1+0x20c8] ;  /* 0x0020c800010e7983 */ /* 0x000ea20000300a00 */
[----:B------:R-:W2:Y:S11]  /*80380*/  LDL.LU.64 R12, [R1+0x20c0] ;  /* 0x0020c000010c7983 */ /* 0x000eb60000300a00 */
[----:B------:R-:W-:Y:S09]  /*80390*/  @!UPT UIADD3 URZ, URZ, URZ, URZ ;  /* 0x0000003f3f3ff290 */ /* 0x000ff2000fffe03f */
[----:B------:R-:W-:Y:S01]  /*803a0*/  STL.64 [R1+0xc10], R16 ;  /* 0x000c101001007387 */ /* 0x000fe20000100a00 */
[----:B------:R0:W-:Y:S03]  /*803b0*/  STL.64 [R1+0xc18], R18 ;  /* 0x000c181201007387 */ /* 0x0001e60000100a00 */
[----:B0-----:R-:W2:Y:S01]  /*803c0*/  LDL.LU.64 R18, [R1+0x20b8] ;  /* 0x0020b80001127983 */ /* 0x001ea20000300a00 */
[----:B------:R-:W-:Y:S01]  /*803d0*/  MOV R6, R2 ;  /* 0x0000000200067202 */ /* 0x000fe20000000f00 */
[----:B------:R-:W-:Y:S01]  /*803e0*/  IMAD.MOV.U32 R7, RZ, RZ, R0 ;  /* 0x000000ffff077224 */ /* 0x000fe200078e0000 */
        /* <DEDUP_REMOVED lines=21> */
[----:B0-----:R-:W3:Y:S02]  /*80540*/  LDL.LU.64 R14, [R1+0x2080] ;  /* 0x00208000010e7983 */ /* 0x001ee40000300a00 */
[C---:B---3--:R-:W-:Y:S02]  /*80550*/  HMMA.16816.F32 R12, R24.reuse, R14, R8 ;  /* 0x0000000e180c723c */ /* 0x048fe40000001808 */
[----:B------:R-:W2:Y:S11]  /*80560*/  LDL.LU.64 R10, [R1+0x2078] ;  /* 0x00207800010a7983 */ /* 0x000eb60000300a00 */
[----:B------:R-:W-:Y:S10]  /*80570*/  @!UPT UIADD3 URZ, URZ, URZ, URZ ;  /* 0x0000003f3f3ff290 */ /* 0x000ff4000fffe03f */
[----:B------:R-:W-:Y:S01]  /*80580*/  STL.64 [R1+0xbd0], R12 ;  /* 0x000bd00c01007387 */ /* 0x000fe20000100a00 */
[----:B------:R-:W-:Y:S02]  /*80590*/  STL.64 [R1+0xbd8], R14 ;  /* 0x000bd80e01007387 */ /* 0x000fe40000100a00 */
[----:B------:R-:W0:Y:S02]  /*805a0*/  LDSM.16.M88.4 R12, [R29+0x53800] ;  /* 0x053800001d0c783b */ /* 0x000e240000000200 */
[----:B0-----:R-:W-:Y:S02]  /*805b0*/  STL.64 [R1+0x2010], R14 ;  /* 0x0020100e01007387 */ /* 0x001fe40000100a00 */
[----:B------:R0:W-:Y:S02]  /*805c0*/  STL.64 [R1+0x2008], R12 ;  /* 0x0020080c01007387 */ /* 0x0001e40000100a00 */
[----:B0-----:R-:W2:Y:S01]  /*805d0*/  LDL.LU R12, [R1+0x5a0] ;  /* 0x0005a000010c7983 */ /* 0x001ea20000300800 */
[----:B------:R-:W2:Y:S02]  /*805e0*/  LDL.LU R13, [R1+0x5a4] ;  /* 0x0005a400010d7983 */ /* 0x000ea40000300800 */
[----:B------:R-:W2:Y:S02]  /*805f0*/  LDL.LU R14, [R1+0x5a8] ;  /* 0x0005a800010e7983 */ /* 0x000ea40000300800 */
[----:B------:R-:W2:Y:S02]  /*80600*/  LDL.LU R15, [R1+0x5ac] ;  /* 0x0005ac00010f7983 */ /* 0x000ea40000300800 */
[C---:B--2---:R-:W-:Y:S01]  /*80610*/  HMMA.16816.F32 R8, R24.reuse, R10, R12 ;  /* 0x0000000a1808723c */ /* 0x044fe2000000180c */
[----:B------:R-:W2:Y:S11]  /*80620*/  LDL.LU R12, [R1+0x580] ;  /* 0x00058000010c7983 */ /* 0x000eb60000300800 */
[----:B------:R-:W-:Y:S11]  /*80630*/  @!UPT UIADD3 URZ, URZ, URZ, URZ ;  /* 0x0000003f3f3ff290 */ /* 0x000ff6000fffe03f */
[----:B------:R-:W-:Y:S01]  /*80640*/  STL.64 [R1+0xbc0], R8 ;  /* 0x000bc00801007387 */ /* 0x000fe20000100a00 */
[----:B------:R-:W-:Y:S02]  /*80650*/  STL.64 [R1+0xbc8], R10 ;  /* 0x000bc80a01007387 */ /* 0x000fe40000100a00 */
[----:B------:R-:W0:Y:S04]  /*80660*/  LDSM.16.M88.4 R8, [R29+0x54000] ;  /* 0x054000001d08783b */ /* 0x000e280000000200 */
[----:B------:R-:W2:Y:S01]  /*80670*/  LDL.LU R13, [R1+0x584] ;  /* 0x00058400010d7983 */ /* 0x000ea20000300800 */
[----:B------:R-:W2:Y:S01]  /*80680*/  LDL.LU R14, [R1+0x588] ;  /* 0x00058800010e7983 */ /* 0x000ea20000300800 */
[----:B------:R-:W2:Y:S03]  /*80690*/  LDL.LU R15, [R1+0x58c] ;  /* 0x00058c00010f7983 */ /* 0x000ea60000300800 */
[----:B0-----:R-:W-:Y:S01]  /*806a0*/  STL.64 [R1+0x1f90], R10 ;  /* 0x001f900a01007387 */ /* 0x001fe20000100a00 */
[----:B------:R0:W-:Y:S03]  /*806b0*/  STL.64 [R1+0x1f88], R8 ;  /* 0x001f880801007387 */ /* 0x0001e60000100a00 */
[----:B0-----:R-:W3:Y:S01]  /*806c0*/  LDL.LU R8, [R1+0x590] ;  /* 0x0005900001087983 */ /* 0x001ee20000300800 */
[----:B------:R-:W3:Y:S02]  /*806d0*/  LDL.LU R9, [R1+0x594] ;  /* 0x0005940001097983 */ /* 0x000ee40000300800 */
[----:B------:R-:W3:Y:S02]  /*806e0*/  LDL.LU R10, [R1+0x598] ;  /* 0x00059800010a7983 */ /* 0x000ee40000300800 */
[----:B------:R-:W3:Y:S02]  /*806f0*/  LDL.LU R11, [R1+0x59c] ;  /* 0x00059c00010b7983 */ /* 0x000ee40000300800 */
[----:B---3--:R-:W-:Y:S01]  /*80700*/  HMMA.16816.F32 R4, R24, R6, R8 ;  /* 0x000000061804723c */ /* 0x008fe20000001808 */
[----:B------:R-:W3:Y:S11]  /*80710*/  LDL.LU R8, [R1+0x430] ;  /* 0x0004300001087983 */ /* 0x000ef60000300800 */
[----:B------:R-:W-:Y:S11]  /*80720*/  @!UPT UIADD3 URZ, URZ, URZ, URZ ;  /* 0x0000003f3f3ff290 */ /* 0x000ff6000fffe03f */
[----:B------:R-:W-:Y:S01]  /*80730*/  STL.64 [R1+0xbb0], R4 ;  /* 0x000bb00401007387 */ /* 0x000fe20000100a00 */
[----:B------:R-:W-:Y:S02]  /*80740*/  STL.64 [R1+0xbb8], R6 ;  /* 0x000bb80601007387 */ /* 0x000fe40000100a00 */
[----:B------:R-:W3:Y:S02]  /*80750*/  LDL.LU R9, [R1+0x434] ;  /* 0x0004340001097983 */ /* 0x000ee40000300800 */
[----:B------:R-:W4:Y:S01]  /*80760*/  LDL.LU R10, [R1+0x438] ;  /* 0x00043800010a7983 */ /* 0x000f220000300800 */
[----:B------:R-:W4:Y:S04]  /*80770*/  LDL.LU R11, [R1+0x43c] ;  /* 0x00043c00010b7983 */ /* 0x000f280000300800 */
[----:B------:R-:W0:Y:S04]  /*80780*/  LDSM.16.M88.4 R4, [R29+0x54800] ;  /* 0x054800001d04783b */ /* 0x000e280000000200 */
[----:B----4-:R-:W-:Y:S01]  /*80790*/  STL.64 [R1+0x1fa8], R10 ;  /* 0x001fa80a01007387 */ /* 0x010fe20000100a00 */
[----:B---3--:R1:W-:Y:S03]  /*807a0*/  STL.64 [R1+0x1fa0], R8 ;  /* 0x001fa00801007387 */ /* 0x0083e60000100a00 */
[----:B-1----:R-:W3:Y:S01]  /*807b0*/  LDL.LU R8, [R1+0x440] ;  /* 0x0004400001087983 */ /* 0x002ee20000300800 */
[----:B------:R-:W3:Y:S02]  /*807c0*/  LDL.LU R9, [R1+0x444] ;  /* 0x0004440001097983 */ /* 0x000ee40000300800 */
[----:B------:R-:W4:Y:S02]  /*807d0*/  LDL.LU R10, [R1+0x448] ;  /* 0x00044800010a7983 */ /* 0x000f240000300800 */
[----:B------:R-:W4:Y:S02]  /*807e0*/  LDL.LU R11, [R1+0x44c] ;  /* 0x00044c00010b7983 */ /* 0x000f240000300800 */
[----:B----4-:R-:W-:Y:S01]  /*807f0*/  STL.64 [R1+0x1fb8], R10 ;  /* 0x001fb80a01007387 */ /* 0x010fe20000100a00 */
[----:B---3--:R1:W-:Y:S03]  /*80800*/  STL.64 [R1+0x1fb0], R8 ;  /* 0x001fb00801007387 */ /* 0x0083e60000100a00 */
[----:B-1----:R-:W3:Y:S01]  /*80810*/  LDL.LU R8, [R1+0x450] ;  /* 0x0004500001087983 */ /* 0x002ee20000300800 */
[----:B------:R-:W3:Y:S02]  /*80820*/  LDL.LU R9, [R1+0x454] ;  /* 0x0004540001097983 */ /* 0x000ee40000300800 */
[----:B------:R-:W4:Y:S02]  /*80830*/  LDL.LU R10, [R1+0x458] ;  /* 0x00045800010a7983 */ /* 0x000f240000300800 */
[----:B------:R-:W4:Y:S02]  /*80840*/  LDL.LU R11, [R1+0x45c] ;  /* 0x00045c00010b7983 */ /* 0x000f240000300800 */
[----:B----4-:R1:W-:Y:S01]  /*80850*/  STL.64 [R1+0x1fc8], R10 ;  /* 0x001fc80a01007387 */ /* 0x0103e20000100a00 */
[----:B---3--:R-:W-:Y:S03]  /*80860*/  STL.64 [R1+0x1fc0], R8 ;  /* 0x001fc00801007387 */ /* 0x008fe60000100a00 */
[----:B-1----:R-:W3:Y:S04]  /*80870*/  LDL.64 R10, [R1+0xc8] ;  /* 0x0000c800010a7983 */ /* 0x002ee80000100a00 */
[----:B---3--:R-:W-:Y:S01]  /*80880*/  STL.64 [R1+0x2060], R10 ;  /* 0x0020600a01007387 */ /* 0x008fe20000100a00 */
[----:B0-----:R0:W-:Y:S02]  /*80890*/  STL.64 [R1+0x1f20], R6 ;  /* 0x001f200601007387 */ /* 0x0011e40000100a00 */
[----:B------:R-:W-:Y:S01]  /*808a0*/  STL.64 [R1+0x1f18], R4 ;  /* 0x001f180401007387 */ /* 0x000fe20000100a00 */
[----:B0-----:R-:W3:Y:S04]  /*808b0*/  LDL.64 R6, [R1+0x98] ;  /* 0x0000980001067983 */ /* 0x001ee80000100a00 */
[----:B---3--:R0:W-:Y:S04]  /*808c0*/  STL.64 [R1+0x2028], R6 ;  /* 0x0020280601007387 */ /* 0x0081e80000100a00 */
[----:B0-----:R-:W3:Y:S01]  /*808d0*/  LDL.64 R6, [R1+0xa8] ;  /* 0x0000a80001067983 */ /* 0x001ee20000100a00 */
[----:B------:R-:W-:Y:S01]  /*808e0*/  MOV R20, R19 ;  /* 0x0000001300147202 */ /* 0x000fe20000000f00 */
[----:B------:R-:W-:-:S02]  /*808f0*/  IMAD.MOV.U32 R21, RZ, RZ, R18 ;  /* 0x000000ffff157224 */ /* 0x000fc400078e0012 */
[----:B------:R-:W-:Y:S04]  /*80900*/  LDSM.16.M88.4 R16, [R29+0x53000] ;  /* 0x053000001d10783b */ /* 0x000fe80000000200 */
[----:B---3--:R2:W-:Y:S02]  /*80910*/  STL.64 [R1+0x2040], R6 ;  /* 0x0020400601007387 */ /* 0x0085e40000100a00 */
[----:B--2---:R-:W-:Y:S02]  /*80920*/  HMMA.16816.F32 R4, R24, R22, R12 ;  /* 0x000000161804723c */ /* 0x004fe4000000180c */
[----:B------:R-:W-:Y:S04]  /*80930*/  STL.64 [R1+0x2018], R22 ;  /* 0x0020181601007387 */ /* 0x000fe80000100a00 */
[----:B------:R-:W0:Y:S11]  /*80940*/  LDSM.16.M88.4 R24, [R29+0x55000] ;  /* 0x055000001d18783b */ /* 0x000e360000000200 */
[----:B------:R-:W-:Y:S06]  /*80950*/  @!UPT UIADD3 URZ, URZ, URZ, URZ ;  /* 0x0000003f3f3ff290 */ /* 0x000fec000fffe03f */
[----:B------:R-:W-:Y:S01]  /*80960*/  STL.64 [R1+0xba0], R4 ;  /* 0x000ba00401007387 */ /* 0x000fe20000100a00 */
[----:B------:R1:W-:Y:S02]  /*80970*/  STL.64 [R1+0xba8], R6 ;  /* 0x000ba80601007387 */ /* 0x0003e40000100a00 */
[----:B-1----:R-:W-:Y:S01]  /*80980*/  IMAD.MOV.U32 R7, RZ, RZ, R20 ;  /* 0x000000ffff077224 */ /* 0x002fe200078e0014 */
[----:B------:R-:W-:Y:S01]  /*80990*/  MOV R6, R21 ;  /* 0x0000001500067202 */ /* 0x000fe20000000f00 */
[----:B------:R-:W2:Y:S01]  /*809a0*/  LDL.LU R20, [R1+0x570] ;  /* 0x0005700001147983 */ /* 0x000ea20000300800 */
[----:B------:R-:W2:Y:S02]  /*809b0*/  LDL.LU R21, [R1+0x574] ;  /* 0x0005740001157983 */ /* 0x000ea40000300800 */
[----:B------:R-:W2:Y:S02]  /*809c0*/  LDL.LU R22, [R1+0x578] ;  /* 0x0005780001167983 */ /* 0x000ea40000300800 */
[----:B------:R-:W2:Y:S01]  /*809d0*/  LDL.LU R23, [R1+0x57c] ;  /* 0x00057c0001177983 */ /* 0x000ea20000300800 */
[----:B------:R-:W2:Y:S01]  /*809e0*/  LDL.64 R14, [R1+0xe8] ;  /* 0x0000e800010e7983 */ /* 0x000ea20000100a00 */
[----:B------:R1:W-:Y:S02]  /*809f0*/  STL.64 [R1+0x2058], R6 ;  /* 0x0020580601007387 */ /* 0x0003e40000100a00 */
[----:B------:R-:W3:Y:S02]  /*80a00*/  LDL.LU R4, [R1+0x550] ;  /* 0x0005500001047983 */ /* 0x000ee40000300800 */
[----:B------:R-:W3:Y:S01]  /*80a10*/  LDL.LU R5, [R1+0x554] ;  /* 0x0005540001057983 */ /* 0x000ee20000300800 */
[----:B-1----:R-:W4:Y:S01]  /*80a20*/  LDL.LU R6, [R1+0x558] ;  /* 0x0005580001067983 */ /* 0x002f220000300800 */
[----:B------:R-:W4:Y:S03]  /*80a30*/  LDL.LU R7, [R1+0x55c] ;  /* 0x00055c0001077983 */ /* 0x000f260000300800 */
[----:B----4-:R-:W-:Y:S01]  /*80a40*/  STL.64 [R1+0x2070], R6 ;  /* 0x0020700601007387 */ /* 0x010fe20000100a00 */
[----:B---3--:R1:W-:Y:S03]  /*80a50*/  STL.64 [R1+0x2068], R4 ;  /* 0x0020680401007387 */ /* 0x0083e60000100a00 */
[----:B-1----:R-:W3:Y:S01]  /*80a60*/  LDL.LU R4, [R1+0x560] ;  /* 0x0005600001047983 */ /* 0x002ee20000300800 */
[----:B------:R-:W3:Y:S02]  /*80a70*/  LDL.LU R5, [R1+0x564] ;  /* 0x0005640001057983 */ /* 0x000ee40000300800 */
[----:B------:R-:W3:Y:S02]  /*80a80*/  LDL.LU R6, [R1+0x568] ;  /* 0x0005680001067983 */ /* 0x000ee40000300800 */
[----:B------:R-:W3:Y:S01]  /*80a90*/  LDL.LU R7, [R1+0x56c] ;  /* 0x00056c0001077983 */ /* 0x000ee20000300800 */
[----:B0-----:R0:W-:Y:S01]  /*80aa0*/  STL.64 [R1+0x1e90], R26 ;  /* 0x001e901a01007387 */ /* 0x0011e20000100a00 */
[----:B------:R1:W-:Y:S03]  /*80ab0*/  STL.64 [R1+0x1e88], R24 ;  /* 0x001e881801007387 */ /* 0x0003e60000100a00 */
[----:B0-----:R-:W4:Y:S04]  /*80ac0*/  LDL.64 R26, [R1+0x88] ;  /* 0x00008800011a7983 */ /* 0x001f280000100a00 */
[----:B----4-:R0:W-:Y:S01]  /*80ad0*/  STL.64 [R1+0x2020], R26 ;  /* 0x0020201a01007387 */ /* 0x0101e20000100a00 */
[----:B-1----:R-:W4:Y:S02]  /*80ae0*/  LDL.LU R24, [R1+0x520] ;  /* 0x0005200001187983 */ /* 0x002f240000300800 */
[----:B------:R-:W4:Y:S01]  /*80af0*/  LDL.LU R25, [R1+0x524] ;  /* 0x0005240001197983 */ /* 0x000f220000300800 */
[----:B0-----:R-:W3:Y:S01]  /*80b00*/  LDL.LU R26, [R1+0x528] ;  /* 0x00052800011a7983 */ /* 0x001ee20000300800 */
[----:B------:R-:W3:Y:S01]  /*80b10*/  LDL.LU R27, [R1+0x52c] ;  /* 0x00052c00011b7983 */ /* 0x000ee20000300800 */
[----:B--2---:R-:W-:Y:S01]  /*80b20*/  HMMA.16816.F32 R20, R16, R14, R20 ;  /* 0x0000000e1014723c */ /* 0x004fe20000001814 */
[----:B------:R-:W-:-:S02]  /*80b30*/  MOV R10, R2 ;  /* 0x00000002000a7202 */ /* 0x000fc40000000f00 */
[----:B------:R-:W-:Y:S01]  /*80b40*/  MOV R11, R0 ;  /* 0x00000000000b7202 */ /* 0x000fe20000000f00 */
[----:B---3--:R-:W-:Y:S01]  /*80b50*/  STL.64 [R1+0x2038], R26 ;  /* 0x0020381a01007387 */ /* 0x008fe20000100a00 */
[----:B----4-:R0:W-:Y:S03]  /*80b60*/  STL.64 [R1+0x2030], R24 ;  /* 0x0020301801007387 */ /* 0x0101e60000100a00 */
[----:B0-----:R-:W2:Y:S01]  /*80b70*/  LDL.LU R24, [R1+0x530] ;  /* 0x0005300001187983 */ /* 0x001ea20000300800 */
[----:B------:R-:W2:Y:S02]  /*80b80*/  LDL.LU R25, [R1+0x534] ;  /* 0x0005340001197983 */ /* 0x000ea40000300800 */
[----:B------:R-:W3:Y:S02]  /*80b90*/  LDL.LU R26, [R1+0x538] ;  /* 0x00053800011a7983 */ /* 0x000ee40000300800 */
[----:B------:R-:W3:Y:S01]  /*80ba0*/  LDL.LU R27, [R1+0x53c] ;  /* 0x00053c00011b7983 */ /* 0x000ee20000300800 */
[C---:B------:R-:W-:Y:S01]  /*80bb0*/  HMMA.16816.F32 R8, R16.reuse, R10, R4 ;  /* 0x0000000a1008723c */ /* 0x040fe20000001804 */
[----:B------:R-:W-:Y:S01]  /*80bc0*/  IMAD.MOV.U32 R2, RZ, RZ, R14 ;  /* 0x000000ffff027224 */ /* 0x000fe200078e000e */
[----:B------:R-:W-:Y:S01]  /*80bd0*/  MOV R0, R15 ;  /* 0x0000000f00007202 */ /* 0x000fe20000000f00 */
[----:B---3--:R-:W-:Y:S01]  /*80be0*/  STL.64 [R1+0x2050], R26 ;  /* 0x0020501a01007387 */ /* 0x008fe20000100a00 */
[----:B--2---:R0:W-:Y:S03]  /*80bf0*/  STL.64 [R1+0x2048], R24 ;  /* 0x0020481801007387 */ /* 0x0041e60000100a00 */
[----:B0-----:R-:W2:Y:S01]  /*80c00*/  LDL.LU R24, [R1+0x540] ;  /* 0x0005400001187983 */ /* 0x001ea20000300800 */
[----:B------:R-:W2:Y:S02]  /*80c10*/  LDL.LU R25, [R1+0x544] ;  /* 0x0005440001197983 */ /* 0x000ea40000300800 */
[----:B------:R-:W2:Y:S02]  /*80c20*/  LDL.LU R26, [R1+0x548] ;  /* 0x00054800011a7983 */ /* 0x000ea40000300800 */
[----:B------:R-:W2:Y:S01]  /*80c30*/  LDL.LU R27, [R1+0x54c] ;  /* 0x00054c00011b7983 */ /* 0x000ea20000300800 */
[----:B------:R0:W-:Y:S01]  /*80c40*/  STL.64 [R1+0xcc0], R20 ;  /* 0x000cc01401007387 */ /* 0x0001e20000100a00 */
[----:B------:R1:W-:Y:S03]  /*80c50*/  STL.64 [R1+0xcc8], R22 ;  /* 0x000cc81601007387 */ /* 0x0003e60000100a00 */
[----:B0-----:R-:W3:Y:S01]  /*80c60*/  LDL.LU R20, [R1+0x510] ;  /* 0x0005100001147983 */ /* 0x001ee20000300800 */
[----:B------:R-:W3:Y:S02]  /*80c70*/  LDL.LU R21, [R1+0x514] ;  /* 0x0005140001157983 */ /* 0x000ee40000300800 */
[----:B-1----:R-:W3:Y:S02]  /*80c80*/  LDL.LU R22, [R1+0x518] ;  /* 0x0005180001167983 */ /* 0x002ee40000300800 */
[----:B------:R-:W3:Y:S01]  /*80c90*/  LDL.LU R23, [R1+0x51c] ;  /* 0x00051c0001177983 */ /* 0x000ee20000300800 */
[----:B------:R-:W4:Y:S01]  /*80ca0*/  LDL.LU R12, [R1+0x490] ;  /* 0x00049000010c7983 */ /* 0x000f220000300800 */
[----:B------:R-:W4:Y:S02]  /*80cb0*/  LDL.LU R13, [R1+0x494] ;  /* 0x00049400010d7983 */ /* 0x000f240000300800 */
[----:B------:R-:W4:Y:S02]  /*80cc0*/  LDL.LU R14, [R1+0x498] ;  /* 0x00049800010e7983 */ /* 0x000f240000300800 */
[----:B------:R-:W4:Y:S01]  /*80cd0*/  LDL.LU R15, [R1+0x49c] ;  /* 0x00049c00010f7983 */ /* 0x000f220000300800 */
[----:B------:R-:W2:Y:S01]  /*80ce0*/  LDL.LU.64 R6, [R1+0x2070] ;  /* 0x0020700001067983 */ /* 0x000ea20000300a00 */
[----:B------:R-:W2:Y:S02]  /*80cf0*/  LDL.LU.64 R4, [R1+0x2068] ;  /* 0x0020680001047983 */ /* 0x000ea40000300a00 */
[----:B------:R-:W-:Y:S02]  /*80d00*/  STL.64 [R1+0xcb0], R8 ;  /* 0x000cb00801007387 */ /* 0x000fe40000100a00 */
[----:B------:R0:W-:Y:S02]  /*80d10*/  STL.64 [R1+0xcb8], R10 ;  /* 0x000cb80a01007387 */ /* 0x0001e40000100a00 */
[----:B0-----:R-:W2:Y:S02]  /*80d20*/  LDL.LU.64 R10, [R1+0x2060] ;  /* 0x00206000010a7983 */ /* 0x001ea40000300a00 */
[C---:B--2---:R-:W-:Y:S11]  /*80d30*/  HMMA.16816.F32 R4, R16.reuse, R10, R4 ;  /* 0x0000000a1004723c */ /* 0x044ff60000001804 */
[----:B------:R-:W-:Y:S11]  /*80d40*/  @!UPT UIADD3 URZ, URZ, URZ, URZ ;  /* 0x0000003f3f3ff290 */ /* 0x000ff6000fffe03f */
[----:B------:R-:W-:Y:S01]  /*80d50*/  @!UPT UIADD3 URZ, URZ, URZ, URZ ;  /* 0x0000003f3f3ff290 */ /* 0x000fe2000fffe03f */
[----:B------:R-:W-:Y:S01]  /*80d60*/  STL.64 [R1+0xc70], R4 ;  /* 0x000c700401007387 */ /* 0x000fe20000100a00 */
[----:B------:R0:W-:Y:S03]  /*80d70*/  STL.64 [R1+0xc78], R6 ;  /* 0x000c780601007387 */ /* 0x0001e60000100a00 */
[----:B0-----:R-:W2:Y:S01]  /*80d80*/  LDL.LU.64 R6, [R1+0x2058] ;  /* 0x0020580001067983 */ /* 0x001ea20000300a00 */
[----:B------:R0:W-:Y:S03]  /*80d90*/  STL.64 [R1+0x1fd8], R10 ;  /* 0x001fd80a01007387 */ /* 0x0001e60000100a00 */
[----:B0-----:R-:W3:Y:S01]  /*80da0*/  LDL.64 R10, [R1+0xd8] ;  /* 0x0000d800010a7983 */ /* 0x001ee20000100a00 */
[C---:B--2---:R-:W-:Y:S03]  /*80db0*/  HMMA.16816.F32 R4, R16.reuse, R6, R24 ;  /* 0x000000061004723c */ /* 0x044fe60000001818 */
[----:B---3--:R-:W-:Y:S01]  /*80dc0*/  STL.64 [R1+0x1ff0], R10 ;  /* 0x001ff00a01007387 */ /* 0x008fe20000100a00 */
[----:B------:R-:W2:Y:S02]  /*80dd0*/  LDL.LU.64 R26, [R1+0x2050] ;  /* 0x00205000011a7983 */ /* 0x000ea40000300a00 */
[----:B------:R-:W2:Y:S11]  /*80de0*/  LDL.LU.64 R24, [R1+0x2048] ;  /* 0x0020480001187983 */ /* 0x000eb60000300a00 */
[----:B------:R-:W-:Y:S06]  /*80df0*/  @!UPT UIADD3 URZ, URZ, URZ, URZ ;  /* 0x0000003f3f3ff290 */ /* 0x000fec000fffe03f */
        /* <DEDUP_REMOVED lines=31> */
[C---:B------:R-:W-:Y:S01]  /*80ff0*/  HMMA.16816.F32 R20, R16.reuse, R26, R20 ;  /* 0x0000001a1014723c */ /* 0x040fe20000001814 */
[----:B---3--:R-:W-:Y:S01]  /*81000*/  STL.64 [R1+0x2000], R6 ;  /* 0x0020000601007387 */ /* 0x008fe20000100a00 */
[----:B--2---:R0:W-:Y:S03]  /*81010*/  STL.64 [R1+0x1ff8], R4 ;  /* 0x001ff80401007387 */ /* 0x0041e60000100a00 */
[----:B0-----:R-:W2:Y:S01]  /*81020*/  LDL.LU R4, [R1+0x480] ;  /* 0x0004800001047983 */ /* 0x001ea20000300800 */
[----:B------:R-:W2:Y:S02]  /*81030*/  LDL.LU R5, [R1+0x484] ;  /* 0x0004840001057983 */ /* 0x000ea40000300800 */
[----:B------:R-:W2:Y:S02]  /*81040*/  LDL.LU R6, [R1+0x488] ;  /* 0x0004880001067983 */ /* 0x000ea40000300800 */
[----:B------:R-:W2:Y:S11]  /*81050*/  LDL.LU R7, [R1+0x48c] ;  /* 0x00048c0001077983 */ /* 0x000eb60000300800 */
[----:B------:R-:W-:Y:S02]  /*81060*/  @!UPT UIADD3 URZ, URZ, URZ, URZ ;  /* 0x0000003f3f3ff290 */ /* 0x000fe4000fffe03f */
[----:B------:R-:W-:Y:S01]  /*81070*/  STL.64 [R1+0xc30], R20 ;  /* 0x000c301401007387 */ /* 0x000fe20000100a00 */
[----:B------:R0:W-:Y:S03]  /*81080*/  STL.64 [R1+0xc38], R22 ;  /* 0x000c381601007387 */ /* 0x0001e60000100a00 */
[----:B0-----:R-:W4:Y:S02]  /*81090*/  LDL.LU.64 R22, [R1+0x2018] ;  /* 0x0020180001167983 */ /* 0x001f240000300a00 */
[----:B----4-:R-:W-:Y:S02]  /*810a0*/  HMMA.16816.F32 R16, R16, R22, R12 ;  /* 0x000000161010723c */ /* 0x010fe4000000180c */
[----:B------:R-:W2:Y:S01]  /*810b0*/  LDL.LU.64 R14, [R1+0x2010] ;  /* 0x00201000010e7983 */ /* 0x000ea20000300a00 */
[----:B------:R-:W2:Y:S02]  /*810c0*/  LDL.LU.64 R12, [R1+0x2008] ;  /* 0x00200800010c7983 */ /* 0x000ea40000300a00 */
[----:B------:R-:W-:Y:S11]  /*810d0*/  STL.64 [R1+0x1f98], R22 ;  /* 0x001f981601007387 */ /* 0x000ff60000100a00 */
[----:B------:R-:W-:Y:S07]  /*810e0*/  @!UPT UIADD3 URZ, URZ, URZ, URZ ;  /* 0x0000003f3f3ff290 */ /* 0x000fee000fffe03f */
[----:B------:R-:W-:Y:S01]  /*810f0*/  STL.64 [R1+0xc20], R16 ;  /* 0x000c201001007387 */ /* 0x000fe20000100a00 */
[----:B------:R0:W-:Y:S03]  /*81100*/  STL.64 [R1+0xc28], R18 ;  /* 0x000c281201007387 */ /* 0x0001e60000100a00 */
[----:B0-----:R-:W3:Y:S01]  /*81110*/  LDL.64 R18, [R1+0xb8] ;  /* 0x0000b80001127983 */ /* 0x001ee20000100a00 */
[C---:B--2---:R-:W-:Y:S03]  /*81120*/  HMMA.16816.F32 R8, R12.reuse, R10, R4 ;  /* 0x0000000a0c08723c */ /* 0x044fe60000001804 */
[----:B------:R-:W2:Y:S01]  /*81130*/  LDL.LU.64 R6, [R1+0x2000] ;  /* 0x0020000001067983 */ /* 0x000ea20000300a00 */
[----:B------:R-:W2:Y:S11]  /*81140*/  LDL.LU.64 R4, [R1+0x1ff8] ;  /* 0x001ff80001047983 */ /* 0x000eb60000300a00 */
[----:B------:R-:W-:Y:S08]  /*81150*/  @!UPT UIADD3 URZ, URZ, URZ, URZ ;  /* 0x0000003f3f3ff290 */ /* 0x000ff0000fffe03f */
[----:B------:R-:W-:Y:S01]  /*81160*/  STL.64 [R1+0xd30], R8 ;  /* 0x000d300801007387 */ /* 0x000fe20000100a00 */
[----:B------:R0:W-:Y:S03]  /*81170*/  STL.64 [R1+0xd38], R10 ;  /* 0x000d380a01007387 */ /* 0x0001e60000100a00 */
[----:B0-----:R-:W2:Y:S01]  /*81180*/  LDL.LU.64 R10, [R1+0x1ff0] ;  /* 0x001ff000010a7983 */ /* 0x001ea20000300a00 */
[----:B------:R-:W-:Y:S01]  /*81190*/  IMAD.MOV.U32 R22, RZ, RZ, R2 ;  /* 0x000000ffff167224 */ /* 0x000fe200078e0002 */
        /* <DEDUP_REMOVED lines=18> */
[----:B------:R-:W3:Y:S02]  /*812c0*/  LDL.LU.64 R10, [R1+0x1fc8] ;  /* 0x001fc800010a7983 */ /* 0x000ee40000300a00 */
[----:B------:R-:W3:Y:S02]  /*812d0*/  LDL.LU.64 R8, [R1+0x1fc0] ;  /* 0x001fc00001087983 */ /* 0x000ee40000300a00 */
[----:B---3--:R-:W-:Y:S11]  /*812e0*/  HMMA.16816.F32 R8, R12, R18, R8 ;  /* 0x000000120c08723c */ /* 0x008ff60000001808 */
[----:B------:R-:W-:Y:S11]  /*812f0*/  @!UPT UIADD3 URZ, URZ, URZ, URZ ;  /* 0x0000003f3f3ff290 */ /* 0x000ff6000fffe03f */
[----:B------:R-:W-:Y:S01]  /*81300*/  @!UPT UIADD3 URZ, URZ, URZ, URZ ;  /* 0x0000003f3f3ff290 */ /* 0x000fe2000fffe03f */
[----:B------:R-:W-:Y:S01]  /*81310*/  STL.64 [R1+0xd00], R8 ;  /* 0x000d000801007387 */ /* 0x000fe20000100a00 */
[----:B------:R0:W-:Y:S03]  /*81320*/  STL.64 [R1+0xd08], R10 ;  /* 0x000d080a01007387 */ /* 0x0001e60000100a00 */
[----:B0-----:R-:W3:Y:S01]  /*81330*/  LDL.LU.64 R10, [R1+0x1fb8] ;  /* 0x001fb800010a7983 */ /* 0x001ee20000300a00 */
[----:B------:R-:W3:Y:S02]  /*81340*/  LDL.LU.64 R8, [R1+0x1fb0] ;  /* 0x001fb00001087983 */ /* 0x000ee40000300a00 */
[----:B------:R0:W-:Y:S02]  /*81350*/  STL.64 [R1+0x1f40], R18 ;  /* 0x001f401201007387 */ /* 0x0001e40000100a00 */
[----:B0-----:R-:W-:Y:S01]  /*81360*/  IMAD.MOV.U32 R18, RZ, RZ, R5 ;  /* 0x000000ffff127224 */ /* 0x001fe200078e0005 */
[----:B------:R-:W-:-:S05]  /*81370*/  MOV R19, R4 ;  /* 0x0000000400137202 */ /* 0x000fca0000000f00 */
[----:B------:R0:W-:Y:S02]  /*81380*/  STL.64 [R1+0x1f58], R18 ;  /* 0x001f581201007387 */ /* 0x0001e40000100a00 */
[----:B0-----:R-:W-:Y:S01]  /*81390*/  MOV R18, R2 ;  /* 0x0000000200127202 */ /* 0x001fe20000000f00 */
[----:B------:R-:W-:-:S05]  /*813a0*/  IMAD.MOV.U32 R19, RZ, RZ, R0 ;  /* 0x000000ffff137224 */ /* 0x000fca00078e0000 */
[----:B------:R0:W-:Y:S04]  /*813b0*/  STL.64 [R1+0x1f70], R18 ;  /* 0x001f701201007387 */ /* 0x0001e80000100a00 */
[----:B0-----:R-:W4:Y:S01]  /*813c0*/  LDL.64 R18, [R1+0xe8] ;  /* 0x0000e80001127983 */ /* 0x001f220000100a00 */
[C---:B---3--:R-:W-:Y:S03]  /*813d0*/  HMMA.16816.F32 R20, R12.reuse, R22, R8 ;  /* 0x000000160c14723c */ /* 0x048fe60000001808 */
[----:B------:R-:W2:Y:S01]  /*813e0*/  LDL.LU.64 R10, [R1+0x1fa8] ;  /* 0x001fa800010a7983 */ /* 0x000ea20000300a00 */
[----:B------:R-:W2:Y:S11]  /*813f0*/  LDL.LU.64 R8, [R1+0x1fa0] ;  /* 0x001fa00001087983 */ /* 0x000eb60000300a00 */
[----:B------:R-:W-:Y:S08]  /*81400*/  @!UPT UIADD3 URZ, URZ, URZ, URZ ;  /* 0x0000003f3f3ff290 */ /* 0x000ff0000fffe03f */
[----:B------:R0:W-:Y:S01]  /*81410*/  STL.64 [R1+0xcf0], R20 ;  /* 0x000cf01401007387 */ /* 0x0001e20000100a00 */
[----:B------:R1:W-:Y:S03]  /*81420*/  STL.64 [R1+0xcf8], R22 ;  /* 0x000cf81601007387 */ /* 0x0003e60000100a00 */
[----:B0-----:R-:W3:Y:S01]  /*81430*/  LDL.LU R20, [R1+0x420] ;  /* 0x0004200001147983 */ /* 0x001ee20000300800 */
[C---:B--2---:R-:W-:Y:S11]  /*81440*/  HMMA.16816.F32 R8, R12.reuse, R6, R8 ;  /* 0x000000060c08723c */ /* 0x044ff60000001808 */
[----:B------:R-:W-:Y:S11]  /*81450*/  @!UPT UIADD3 URZ, URZ, URZ, URZ ;  /* 0x0000003f3f3ff290 */ /* 0x000ff6000fffe03f */
[----:B------:R-:W-:Y:S01]  /*81460*/  @!UPT UIADD3 URZ, URZ, URZ, URZ ;  /* 0x0000003f3f3ff290 */ /* 0x000fe2000fffe03f */
[----:B------:R0:W-:Y:S01]  /*81470*/  STL.64 [R1+0xce0], R8 ;  /* 0x000ce00801007387 */ /* 0x0001e20000100a00 */
[----:B------:R2:W-:Y:S02]  /*81480*/  STL.64 [R1+0xce8], R10 ;  /* 0x000ce80a01007387 */ /* 0x0005e40000100a00 */
[----:B------:R-:W3:Y:S02]  /*81490*/  LDL.LU R21, [R1+0x424] ;  /* 0x0004240001157983 */ /* 0x000ee40000300800 */
[----:B-1----:R-:W3:Y:S01]  /*814a0*/  LDL.LU R22, [R1+0x428] ;  /* 0x0004280001167983 */ /* 0x002ee20000300800 */
[----:B------:R-:W3:Y:S04]  /*814b0*/  LDL.LU R23, [R1+0x42c] ;  /* 0x00042c0001177983 */ /* 0x000ee80000300800 */
[----:B0-----:R-:W3:Y:S01]  /*814c0*/  LDL.LU R8, [R1+0x360] ;  /* 0x0003600001087983 */ /* 0x001ee20000300800 */
[----:B------:R-:W3:Y:S02]  /*814d0*/  LDL.LU R9, [R1+0x364] ;  /* 0x0003640001097983 */ /* 0x000ee40000300800 */
[----:B--2---:R-:W2:Y:S02]  /*814e0*/  LDL.LU R10, [R1+0x368] ;  /* 0x00036800010a7983 */ /* 0x004ea40000300800 */
[----:B------:R-:W2:Y:S01]  /*814f0*/  LDL.LU R11, [R1+0x36c] ;  /* 0x00036c00010b7983 */ /* 0x000ea20000300800 */
[----:B------:R0:W-:Y:S01]  /*81500*/  STL.64 [R1+0x1f28], R6 ;  /* 0x001f280601007387 */ /* 0x0001e20000100a00 */
        /* <DEDUP_REMOVED lines=29> */
[----:B------:R-:W-:Y:S01]  /*816e0*/  STL.64 [R1+0xcd0], R20 ;  /* 0x000cd01401007387 */ /* 0x000fe20000100a00 */
[----:B------:R0:W-:Y:S03]  /*816f0*/  STL.64 [R1+0xcd8], R22 ;  /* 0x000cd81601007387 */ /* 0x0001e60000100a00 */
[----:B0-----:R-:W3:Y:S02]  /*81700*/  LDL.LU.64 R22, [R1+0x1f98] ;  /* 0x001f980001167983 */ /* 0x001ee40000300a00 */
[----:B---3--:R-:W-:Y:S02]  /*81710*/  HMMA.16816.F32 R12, R12, R22, R8 ;  /* 0x000000160c0c723c */ /* 0x008fe40000001808 */
[----:B------:R-:W2:Y:S01]  /*81720*/  LDL.LU.64 R10, [R1+0x1f90] ;  /* 0x001f9000010a7983 */ /* 0x000ea20000300a00 */
[----:B------:R-:W2:Y:S01]  /*81730*/  LDL.LU.64 R8, [R1+0x1f88] ;  /* 0x001f880001087983 */ /* 0x000ea20000300a00 */
[----:B----4-:R-:W-:-:S02]  /*81740*/  MOV R29, R18 ;  /* 0x00000012001d7202 */ /* 0x010fc40000000f00 */
[----:B------:R-:W-:Y:S11]  /*81750*/  MOV R28, R19 ;  /* 0x00000013001c7202 */ /* 0x000ff60000000f00 */
[----:B------:R-:W-:Y:S06]  /*81760*/  @!UPT UIADD3 URZ, URZ, URZ, URZ ;  /* 0x0000003f3f3ff290 */ /* 0x000fec000fffe03f */
[----:B------:R-:W-:Y:S01]  /*81770*/  STL.64 [R1+0x360], R12 ;  /* 0x0003600c01007387 */ /* 0x000fe20000100a00 */
        /* <DEDUP_REMOVED lines=32> */
[----:B------:R-:W2:Y:S01]  /*81980*/  LDL.LU R16, [R1+0x2f0] ;  /* 0x0002f00001107983 */ /* 0x000ea20000300800 */
[----:B------:R-:W2:Y:S04]  /*81990*/  LDL.LU R17, [R1+0x2f4] ;  /* 0x0002f40001117983 */ /* 0x000ea80000300800 */
[----:B0-----:R-:W2:Y:S01]  /*819a0*/  LDL.LU R18, [R1+0x2f8] ;  /* 0x0002f80001127983 */ /* 0x001ea20000300800 */
[----:B------:R-:W2:Y:S01]  /*819b0*/  LDL.LU R19, [R1+0x2fc] ;  /* 0x0002fc0001137983 */ /* 0x000ea20000300800 */
[C---:B---3--:R-:W-:Y:S11]  /*819c0*/  HMMA.16816.F32 R4, R8.reuse, R14, R4 ;  /* 0x0000000e0804723c */ /* 0x048ff60000001804 */
[----:B------:R-:W-:Y:S11]  /*819d0*/  @!UPT UIADD3 URZ, URZ, URZ, URZ ;  /* 0x0000003f3f3ff290 */ /* 0x000ff6000fffe03f */
[----:B------:R-:W-:Y:S01]  /*819e0*/  @!UPT UIADD3 URZ, URZ, URZ, URZ ;  /* 0x0000003f3f3ff290 */ /* 0x000fe2000fffe03f */
[----:B------:R-:W-:Y:S01]  /*819f0*/  STL.64 [R1+0x310], R4 ;  /* 0x0003100401007387 */ /* 0x000fe20000100a00 */
[----:B------:R0:W-:Y:S03]  /*81a00*/  STL.64 [R1+0x318], R6 ;  /* 0x0003180601007387 */ /* 0x0001e60000100a00 */
[----:B0-----:R-:W3:Y:S01]  /*81a10*/  LDL.LU.64 R6, [R1+0x1f28] ;  /* 0x001f280001067983 */ /* 0x001ee20000300a00 */
[----:B------:R0:W-:Y:S02]  /*81a20*/  STL.64 [R1+0x1ed0], R14 ;  /* 0x001ed00e01007387 */ /* 0x0001e40000100a00 */
[----:B------:R-:W3:Y:S02]  /*81a30*/  LDL.LU R12, [R1+0x300] ;  /* 0x00030000010c7983 */ /* 0x000ee40000300800 */
[----:B------:R-:W3:Y:S01]  /*81a40*/  LDL.LU R13, [R1+0x304] ;  /* 0x00030400010d7983 */ /* 0x000ee20000300800 */
[----:B0-----:R-:W3:Y:S01]  /*81a50*/  LDL.LU R14, [R1+0x308] ;  /* 0x00030800010e7983 */ /* 0x001ee20000300800 */
[----:B------:R-:W3:Y:S01]  /*81a60*/  LDL.LU R15, [R1+0x30c] ;  /* 0x00030c00010f7983 */ /* 0x000ee20000300800 */
[----:B------:R-:W-:Y:S01]  /*81a70*/  MOV R21, R26 ;  /* 0x0000001a00157202 */ /* 0x000fe20000000f00 */
[----:B------:R-:W-:Y:S01]  /*81a80*/  IMAD.MOV.U32 R20, RZ, RZ, R27 ;  /* 0x000000ffff147224 */ /* 0x000fe200078e001b */
[C---:B---3--:R-:W-:Y:S01]  /*81a90*/  HMMA.16816.F32 R12, R8.reuse, R6, R12 ;  /* 0x00000006080c723c */ /* 0x048fe2000000180c */
[----:B------:R-:W-:Y:S11]  /*81aa0*/  IMAD.MOV.U32 R2, RZ, RZ, R6 ;  /* 0x000000ffff027224 */ /* 0x000ff600078e0006 */
[----:B------:R-:W-:Y:S11]  /*81ab0*/  @!UPT UIADD3 URZ, URZ, URZ, URZ ;  /* 0x0000003f3f3ff290 */ /* 0x000ff6000fffe03f */
[----:B------:R-:W-:Y:S01]  /*81ac0*/  STL.64 [R1+0x320], R12 ;  /* 0x0003200c01007387 */ /* 0x000fe20000100a00 */
[----:B------:R2:W-:Y:S02]  /*81ad0*/  STL.64 [R1+0x328], R14 ;  /* 0x0003280e01007387 */ /* 0x0005e40000100a00 */
[----:B--2---:R-:W-:Y:S01]  /*81ae0*/  HMMA.16816.F32 R12, R8, R26, R16 ;  /* 0x0000001a080c723c */ /* 0x004fe20000001810 */
[----:B------:R-:W-:Y:S02]  /*81af0*/  MOV R0, R7 ;  /* 0x0000000700007202 */ /* 0x000fe40000000f00 */
[----:B------:R-:W2:Y:S01]  /*81b00*/  LDL.LU.64 R6, [R1+0x1f20] ;  /* 0x001f200001067983 */ /* 0x000ea20000300a00 */
[----:B------:R-:W2:Y:S11]  /*81b10*/  LDL.LU.64 R4, [R1+0x1f18] ;  /* 0x001f180001047983 */ /* 0x000eb60000300a00 */
[----:B------:R-:W-:Y:S08]  /*81b20*/  @!UPT UIADD3 URZ, URZ, URZ, URZ ;  /* 0x0000003f3f3ff290 */ /* 0x000ff0000fffe03f */
[----:B------:R-:W-:Y:S01]  /*81b30*/  STL.64 [R1+0x300], R12 ;  /* 0x0003000c01007387 */ /* 0x000fe20000100a00 */
[----:B------:R-:W-:Y:S02]  /*81b40*/  STL.64 [R1+0x308], R14 ;  /* 0x0003080e01007387 */ /* 0x000fe40000100a00 */
[----:B------:R-:W3:Y:S02]  /*81b50*/  LDL.LU R24, [R1+0x140] ;  /* 0x0001400001187983 */ /* 0x000ee40000300800 */
[----:B------:R-:W3:Y:S01]  /*81b60*/  LDL.LU R25, [R1+0x144] ;  /* 0x0001440001197983 */ /* 0x000ee20000300800 */
[----:B------:R-:W4:Y:S01]  /*81b70*/  LDL.LU R26, [R1+0x148] ;  /* 0x00014800011a7983 */ /* 0x000f220000300800 */
[----:B------:R-:W4:Y:S02]  /*81b80*/  LDL.LU R27, [R1+0x14c] ;  /* 0x00014c00011b7983 */ /* 0x000f240000300800 */
[----:B------:R-:W2:Y:S02]  /*81b90*/  LDL.LU R16, [R1+0x220] ;  /* 0x0002200001107983 */ /* 0x000ea40000300800 */
[----:B------:R-:W2:Y:S01]  /*81ba0*/  LDL.LU R17, [R1+0x224] ;  /* 0x0002240001117983 */ /* 0x000ea20000300800 */
[----:B------:R-:W2:Y:S01]  /*81bb0*/  LDL.LU R18, [R1+0x228] ;  /* 0x0002280001127983 */ /* 0x000ea20000300800 */
[----:B------:R-:W2:Y:S03]  /*81bc0*/  LDL.LU R19, [R1+0x22c] ;  /* 0x00022c0001137983 */ /* 0x000ea60000300800 */
[----:B--2---:R0:W-:Y:S01]  /*81bd0*/  STL.64 [R1+0x1ee8], R18 ;  /* 0x001ee81201007387 */ /* 0x0041e20000100a00 */
[----:B------:R-:W-:Y:S03]  /*81be0*/  STL.64 [R1+0x1ee0], R16 ;  /* 0x001ee01001007387 */ /* 0x000fe60000100a00 */
[----:B0-----:R-:W2:Y:S04]  /*81bf0*/  LDL.64 R18, [R1+0xd8] ;  /* 0x0000d80001127983 */ /* 0x001ea80000100a00 */
        /* <DEDUP_REMOVED lines=17> */
[----:B----4-:R0:W-:Y:S01]  /*81d10*/  STL.64 [R1+0x1ea0], R26 ;  /* 0x001ea01a01007387 */ /* 0x0101e20000100a00 */
[----:B---3--:R1:W-:Y:S02]  /*81d20*/  STL.64 [R1+0x1e98], R24 ;  /* 0x001e981801007387 */ /* 0x0083e40000100a00 */
[----:B0-----:R-:W-:Y:S01]  /*81d30*/  IMAD.MOV.U32 R26, RZ, RZ, R21 ;  /* 0x000000ffff1a7224 */ /* 0x001fe200078e0015 */
[----:B------:R-:W-:-:S05]  /*81d40*/  MOV R27, R20 ;  /* 0x00000014001b7202 */ /* 0x000fca0000000f00 */
[----:B------:R0:W-:Y:S01]  /*81d50*/  STL.64 [R1+0x1eb0], R26 ;  /* 0x001eb01a01007387 */ /* 0x0001e20000100a00 */
[----:B-1----:R-:W3:Y:S02]  /*81d60*/  LDL.LU R24, [R1+0x250] ;  /* 0x0002500001187983 */ /* 0x002ee40000300800 */
[----:B------:R-:W3:Y:S01]  /*81d70*/  LDL.LU R25, [R1+0x254] ;  /* 0x0002540001197983 */ /* 0x000ee20000300800 */
[----:B0-----:R-:W3:Y:S01]  /*81d80*/  LDL.LU R26, [R1+0x258] ;  /* 0x00025800011a7983 */ /* 0x001ee20000300800 */
[----:B------:R-:W3:Y:S02]  /*81d90*/  LDL.LU R27, [R1+0x25c] ;  /* 0x00025c00011b7983 */ /* 0x000ee40000300800 */
[----:B---3--:R-:W-:Y:S07]  /*81da0*/  HMMA.16816.F32 R8, R8, R22, R24 ;  /* 0x000000160808723c */ /* 0x008fee0000001818 */
[----:B------:R-:W-:Y:S01]  /*81db0*/  MOV R26, R2 ;  /* 0x00000002001a7202 */ /* 0x000fe20000000f00 */
[----:B------:R-:W-:Y:S11]  /*81dc0*/  IMAD.MOV.U32 R27, RZ, RZ, R0 ;  /* 0x000000ffff1b7224 */ /* 0x000ff600078e0000 */
[----:B------:R-:W-:Y:S04]  /*81dd0*/  @!UPT UIADD3 URZ, URZ, URZ, URZ ;  /* 0x0000003f3f3ff290 */ /* 0x000fe8000fffe03f */
[----:B------:R-:W-:Y:S01]  /*81de0*/  STL.64 [R1+0x250], R8 ;  /* 0x0002500801007387 */ /* 0x000fe20000100a00 */
[----:B------:R-:W-:Y:S02]  /*81df0*/  STL.64 [R1+0x258], R10 ;  /* 0x0002580a01007387 */ /* 0x000fe40000100a00 */
[----:B------:R0:W-:Y:S02]  /*81e00*/  STL.64 [R1+0x1ec8], R26 ;  /* 0x001ec81a01007387 */ /* 0x0001e40000100a00 */
[----:B------:R-:W3:Y:S01]  /*81e10*/  LDL.LU R24, [R1+0x200] ;  /* 0x0002000001187983 */ /* 0x000ee20000300800 */
[----:B------:R-:W3:Y:S04]  /*81e20*/  LDL.LU R25, [R1+0x204] ;  /* 0x0002040001197983 */ /* 0x000ee80000300800 */
[----:B0-----:R-:W3:Y:S01]  /*81e30*/  LDL.LU R26, [R1+0x208] ;  /* 0x00020800011a7983 */ /* 0x001ee20000300800 */
[----:B------:R-:W3:Y:S02]  /*81e40*/  LDL.LU R27, [R1+0x20c] ;  /* 0x00020c00011b7983 */ /* 0x000ee40000300800 */
[----:B------:R0:W-:Y:S02]  /*81e50*/  STL.64 [R1+0x1ea8], R22 ;  /* 0x001ea81601007387 */ /* 0x0001e40000100a00 */
[----:B------:R-:W4:Y:S01]  /*81e60*/  LDL.LU R20, [R1+0x1e0] ;  /* 0x0001e00001147983 */ /* 0x000f220000300800 */
[----:B------:R-:W4:Y:S04]  /*81e70*/  LDL.LU R21, [R1+0x1e4] ;  /* 0x0001e40001157983 */ /* 0x000f280000300800 */
[----:B0-----:R-:W3:Y:S01]  /*81e80*/  LDL.LU R22, [R1+0x1e8] ;  /* 0x0001e80001167983 */ /* 0x001ee20000300800 */
[----:B------:R-:W3:Y:S01]  /*81e90*/  LDL.LU R23, [R1+0x1ec] ;  /* 0x0001ec0001177983 */ /* 0x000ee20000300800 */
[----:B------:R-:W-:-:S02]  /*81ea0*/  MOV R18, R29 ;  /* 0x0000001d00127202 */ /* 0x000fc40000000f00 */
[----:B------:R-:W-:-:S07]  /*81eb0*/  MOV R19, R28 ;  /* 0x0000001c00137202 */ /* 0x000fce0000000f00 */
        /* <DEDUP_REMOVED lines=8> */
[----:B------:R-:W4:Y:S02]  /*81f40*/  LDL.LU.64 R14, [R1+0x1f10] ;  /* 0x001f1000010e7983 */ /* 0x000f240000300a00 */
[----:B------:R-:W4:Y:S09]  /*81f50*/  LDL.LU.64 R12, [R1+0x1f08] ;  /* 0x001f0800010c7983 */ /* 0x000f320000300a00 */
[----:B------:R-:W-:Y:S01]  /*81f60*/  STL.64 [R1+0xd50], R16 ;  /* 0x000d501001007387 */ /* 0x000fe20000100a00 */
[----:B------:R0:W-:Y:S04]  /*81f70*/  STL.64 [R1+0xd58], R18 ;  /* 0x000d581201007387 */ /* 0x0001e80000100a00 */
[----:B0-----:R-:W4:Y:S02]  /*81f80*/  LDL.LU.64 R18, [R1+0x1f00] ;  /* 0x001f000001127983 */ /* 0x001f240000300a00 */
[----:B----4-:R-:W-:Y:S01]  /*81f90*/  HMMA.16816.F32 R12, R4, R18, R12 ;  /* 0x00000012040c723c */ /* 0x010fe2000000180c */
[----:B------:R-:W-:-:S02]  /*81fa0*/  MOV R2, R18 ;  /* 0x0000001200027202 */ /* 0x000fc40000000f00 */
[----:B------:R-:W-:Y:S11]  /*81fb0*/  MOV R0, R19 ;  /* 0x0000001300007202 */ /* 0x000ff60000000f00 */
[----:B------:R-:W-:Y:S09]  /*81fc0*/  @!UPT UIADD3 URZ, URZ, URZ, URZ ;  /* 0x0000003f3f3ff290 */ /* 0x000ff2000fffe03f */
[----:B------:R-:W-:Y:S01]  /*81fd0*/  STL.64 [R1+0x240], R12 ;  /* 0x0002400c01007387 */ /* 0x000fe20000100a00 */
[----:B------:R0:W-:Y:S03]  /*81fe0*/  STL.64 [R1+0x248], R14 ;  /* 0x0002480e01007387 */ /* 0x0001e60000100a00 */
[----:B0-----:R-:W4:Y:S01]  /*81ff0*/  LDL.LU.64 R14, [R1+0x1ef8] ;  /* 0x001ef800010e7983 */ /* 0x001f220000300a00 */
[----:B------:R-:W4:Y:S02]  /*82000*/  LDL.LU.64 R12, [R1+0x1ef0] ;  /* 0x001ef000010c7983 */ /* 0x000f240000300a00 */
[----:B------:R-:W3:Y:S02]  /*82010*/  LDL.LU.64 R18, [R1+0x1ee8] ;  /* 0x001ee80001127983 */ /* 0x000ee40000300a00 */
[----:B------:R-:W3:Y:S02]  /*82020*/  LDL.LU.64 R16, [R1+0x1ee0] ;  /* 0x001ee00001107983 */ /* 0x000ee40000300a00 */
[----:B---3--:R-:W-:Y:S11]  /*82030*/  HMMA.16816.F32 R16, R4, R10, R16 ;  /* 0x0000000a0410723c */ /* 0x008ff60000001810 */
[----:B------:R-:W-:Y:S11]  /*82040*/  @!UPT UIADD3 URZ, URZ, URZ, URZ ;  /* 0x0000003f3f3ff290 */ /* 0x000ff6000fffe03f */
[----:B------:R-:W-:Y:S01]  /*82050*/  @!UPT UIADD3 URZ, URZ, URZ, URZ ;  /* 0x0000003f3f3ff290 */ /* 0x000fe2000fffe03f */
[----:B------:R-:W-:Y:S01]  /*82060*/  STL.64 [R1+0x230], R16 ;  /* 0x0002301001007387 */ /* 0x000fe20000100a00 */
[----:B------:R0:W-:Y:S03]  /*82070*/  STL.64 [R1+0x238], R18 ;  /* 0x0002381201007387 */ /* 0x0001e60000100a00 */
[----:B0-----:R-:W4:Y:S01]  /*82080*/  LDL.LU.64 R18, [R1+0x1ed8] ;  /* 0x001ed80001127983 */ /* 0x001f220000300a00 */
[----:B------:R0:W-:Y:S02]  /*82090*/  STL.64 [R1+0x1e68], R10 ;  /* 0x001e680a01007387 */ /* 0x0001e40000100a00 */
[----:B0-----:R-:W-:Y:S01]  /*820a0*/  IMAD.MOV.U32 R10, RZ, RZ, R2 ;  /* 0x000000ffff0a7224 */ /* 0x001fe200078e0002 */
[----:B------:R-:W-:-:S05]  /*820b0*/  MOV R11, R0 ;  /* 0x00000000000b7202 */ /* 0x000fca0000000f00 */
[----:B------:R0:W-:Y:S04]  /*820c0*/  STL.64 [R1+0x1e80], R10 ;  /* 0x001e800a01007387 */ /* 0x0001e80000100a00 */
[----:B0-----:R-:W3:Y:S01]  /*820d0*/  LDL.64 R10, [R1+0xe8] ;  /* 0x0000e800010a7983 */ /* 0x001ee20000100a00 */
[C---:B----4-:R-:W-:Y:S11]  /*820e0*/  HMMA.16816.F32 R12, R4.reuse, R18, R12 ;  /* 0x00000012040c723c */ /* 0x050ff6000000180c */
[----:B------:R-:W-:Y:S11]  /*820f0*/  @!UPT UIADD3 URZ, URZ, URZ, URZ ;  /* 0x0000003f3f3ff290 */ /* 0x000ff6000fffe03f */
[----:B------:R-:W-:Y:S01]  /*82100*/  @!UPT UIADD3 URZ, URZ, URZ, URZ ;  /* 0x0000003f3f3ff290 */ /* 0x000fe2000fffe03f */
[----:B------:R-:W-:Y:S01]  /*82110*/  STL.64 [R1+0x220], R12 ;  /* 0x0002200c01007387 */ /* 0x000fe20000100a00 */
[----:B------:R0:W-:Y:S03]  /*82120*/  STL.64 [R1+0x228], R14 ;  /* 0x0002280e01007387 */ /* 0x0001e60000100a00 */
[----:B0-----:R-:W4:Y:S01]  /*82130*/  LDL.LU.64 R14, [R1+0x1ed0] ;  /* 0x001ed000010e7983 */ /* 0x001f220000300a00 */
[----:B------:R0:W-:Y:S02]  /*82140*/  STL.64 [R1+0x1e60], R18 ;  /* 0x001e601201007387 */ /* 0x0001e40000100a00 */
[----:B------:R-:W2:Y:S02]  /*82150*/  LDL.LU R16, [R1+0x110] ;  /* 0x0001100001107983 */ /* 0x000ea40000300800 */
[----:B------:R-:W2:Y:S01]  /*82160*/  LDL.LU R17, [R1+0x114] ;  /* 0x0001140001117983 */ /* 0x000ea20000300800 */
[----:B0-----:R-:W2:Y:S01]  /*82170*/  LDL.LU R18, [R1+0x118] ;  /* 0x0001180001127983 */ /* 0x001ea20000300800 */
[----:B------:R-:W2:Y:S01]  /*82180*/  LDL.LU R19, [R1+0x11c] ;  /* 0x00011c0001137983 */ /* 0x000ea20000300800 */
[C---:B----4-:R-:W-:Y:S02]  /*82190*/  HMMA.16816.F32 R24, R4.reuse, R14, R24 ;  /* 0x0000000e0418723c */ /* 0x050fe40000001818 */
[----:B--2---:R-:W-:Y:S01]  /*821a0*/  STL.64 [R1+0x1e78], R18 ;  /* 0x001e781201007387 */ /* 0x004fe20000100a00 */
[----:B------:R0:W-:Y:S03]  /*821b0*/  STL.64 [R1+0x1e70], R16 ;  /* 0x001e701001007387 */ /* 0x0001e60000100a00 */
[----:B0-----:R-:W2:Y:S01]  /*821c0*/  LDL.LU R16, [R1+0x120] ;  /* 0x0001200001107983 */ /* 0x001ea20000300800 */
[----:B------:R-:W2:Y:S02]  /*821d0*/  LDL.LU R17, [R1+0x124] ;  /* 0x0001240001117983 */ /* 0x000ea40000300800 */
[----:B------:R-:W2:Y:S02]  /*821e0*/  LDL.LU R18, [R1+0x128] ;  /* 0x0001280001127983 */ /* 0x000ea40000300800 */
[----:B------:R-:W2:Y:S11]  /*821f0*/  LDL.LU R19, [R1+0x12c] ;  /* 0x00012c0001137983 */ /* 0x000eb60000300800 */
        /* <DEDUP_REMOVED lines=17> */
[----:B------:R-:W4:Y:S11]  /*82310*/  LDL.LU.64 R22, [R1+0x1ea8] ;  /* 0x001ea80001167983 */ /* 0x000f360000300a00 */
[----:B------:R-:W-:Y:S10]  /*82320*/  @!UPT UIADD3 URZ, URZ, URZ, URZ ;  /* 0x0000003f3f3ff290 */ /* 0x000ff4000fffe03f */
[----:B------:R-:W-:Y:S01]  /*82330*/  STL.64 [R1+0x1f0], R24 ;  /* 0x0001f01801007387 */ /* 0x000fe20000100a00 */
[----:B------:R0:W-:Y:S03]  /*82340*/  STL.64 [R1+0x1f8], R26 ;  /* 0x0001f81a01007387 */ /* 0x0001e60000100a00 */
[----:B0-----:R-:W4:Y:S01]  /*82350*/  LDL.LU.64 R26, [R1+0x1ea0] ;  /* 0x001ea000011a7983 */ /* 0x001f220000300a00 */
[----:B------:R-:W4:Y:S02]  /*82360*/  LDL.LU.64 R24, [R1+0x1e98] ;  /* 0x001e980001187983 */ /* 0x000f240000300a00 */
[----:B----4-:R-:W-:Y:S01]  /*82370*/  HMMA.16816.F32 R4, R4, R22, R24 ;  /* 0x000000160404723c */ /* 0x010fe20000001818 */
[----:B------:R-:W3:Y:S01]  /*82380*/  LDL.LU.64 R26, [R1+0x1e90] ;  /* 0x001e9000011a7983 */ /* 0x000ee20000300a00 */
[----:B------:R-:W3:Y:S11]  /*82390*/  LDL.LU.64 R24, [R1+0x1e88] ;  /* 0x001e880001187983 */ /* 0x000ef60000300a00 */
[----:B------:R-:W-:Y:S10]  /*823a0*/  @!UPT UIADD3 URZ, URZ, URZ, URZ ;  /* 0x0000003f3f3ff290 */ /* 0x000ff4000fffe03f */
[----:B------:R0:W-:Y:S01]  /*823b0*/  STL.64 [R1+0x1e0], R4 ;  /* 0x0001e00401007387 */ /* 0x0001e20000100a00 */
[----:B------:R1:W-:Y:S03]  /*823c0*/  STL.64 [R1+0x1e8], R6 ;  /* 0x0001e80601007387 */ /* 0x0003e60000100a00 */
[----:B0-----:R-:W3:Y:S01]  /*823d0*/  LDL.LU R4, [R1+0x130] ;  /* 0x0001300001047983 */ /* 0x001ee20000300800 */
[----:B------:R-:W3:Y:S02]  /*823e0*/  LDL.LU R5, [R1+0x134] ;  /* 0x0001340001057983 */ /* 0x000ee40000300800 */
[----:B-1----:R-:W3:Y:S02]  /*823f0*/  LDL.LU R6, [R1+0x138] ;  /* 0x0001380001067983 */ /* 0x002ee40000300800 */
[----:B------:R-:W3:Y:S02]  /*82400*/  LDL.LU R7, [R1+0x13c] ;  /* 0x00013c0001077983 */ /* 0x000ee40000300800 */
[C---:B---3--:R-:W-:Y:S11]  /*82410*/  HMMA.16816.F32 R4, R24.reuse, R10, R4 ;  /* 0x0000000a1804723c */ /* 0x048ff60000001804 */
[----:B------:R-:W-:Y:S11]  /*82420*/  @!UPT UIADD3 URZ, URZ, URZ, URZ ;  /* 0x0000003f3f3ff290 */ /* 0x000ff6000fffe03f */
[----:B------:R-:W-:Y:S01]  /*82430*/  @!UPT UIADD3 URZ, URZ, URZ, URZ ;  /* 0x0000003f3f3ff290 */ /* 0x000fe2000fffe03f */
[----:B------:R0:W-:Y:S01]  /*82440*/  STL.64 [R1+0xdc0], R4 ;  /* 0x000dc00401007387 */ /* 0x0001e20000100a00 */
[----:B------:R-:W-:Y:S01]  /*82450*/  STL.64 [R1+0xdc8], R6 ;  /* 0x000dc80601007387 */ /* 0x000fe20000100a00 */
[----:B0-----:R-:W-:Y:S01]  /*82460*/  MOV R5, R10 ;  /* 0x0000000a00057202 */ /* 0x001fe20000000f00 */
[----:B------:R-:W-:Y:S02]  /*82470*/  IMAD.MOV.U32 R4, RZ, RZ, R11 ;  /* 0x000000ffff047224 */ /* 0x000fe400078e000b */
[----:B------:R-:W2:Y:S02]  /*82480*/  LDL.LU.64 R10, [R1+0x1e80] ;  /* 0x001e8000010a7983 */ /* 0x000ea40000300a00 */
[C---:B--2---:R-:W-:Y:S02]  /*82490*/  HMMA.16816.F32 R8, R24.reuse, R10, R16 ;  /* 0x0000000a1808723c */ /* 0x044fe40000001810 */
[----:B------:R-:W2:Y:S01]  /*824a0*/  LDL.LU.64 R18, [R1+0x1e78] ;  /* 0x001e780001127983 */ /* 0x000ea20000300a00 */
[----:B------:R-:W2:Y:S11]  /*824b0*/  LDL.LU.64 R16, [R1+0x1e70] ;  /* 0x001e700001107983 */ /* 0x000eb60000300a00 */
[----:B------:R-:W-:Y:S09]  /*824c0*/  @!UPT UIADD3 URZ, URZ, URZ, URZ ;  /* 0x0000003f3f3ff290 */ /* 0x000ff2000fffe03f */
[----:B------:R-:W-:Y:S01]  /*824d0*/  STL.64 [R1+0xdb0], R8 ;  /* 0x000db00801007387 */ /* 0x000fe20000100a00 */
[----:B------:R0:W-:Y:S03]  /*824e0*/  STL.64 [R1+0xdb8], R10 ;  /* 0x000db80a01007387 */ /* 0x0001e60000100a00 */
[----:B0-----:R-:W2:Y:S04]  /*824f0*/  LDL.LU.64 R10, [R1+0x1e68] ;  /* 0x001e6800010a7983 */ /* 0x001ea80000300a00 */
[----:B------:R-:W0:Y:S04]  /*82500*/  S2R R21, SR_TID.X ;  /* 0x0000000000157919 */ /* 0x000e280000002100 */
[----:B------:R-:W1:Y:S01]  /*82510*/  S2R R29, SR_TID.X ;  /* 0x00000000001d7919 */ /* 0x000e620000002100 */
[----:B--2---:R-:W-:Y:S11]  /*82520*/  HMMA.16816.F32 R16, R24, R10, R16 ;  /* 0x0000000a1810723c */ /* 0x004ff60000001810 */
[----:B------:R-:W-:Y:S11]  /*82530*/  @!UPT UIADD3 URZ, URZ, URZ, URZ ;  /* 0x0000003f3f3ff290 */ /* 0x000ff6000fffe03f */
[----:B------:R-:W-:Y:S01]  /*82540*/  @!UPT UIADD3 URZ, URZ, URZ, URZ ;  /* 0x0000003f3f3ff290 */ /* 0x000fe2000fffe03f */
[----:B------:R-:W-:Y:S01]  /*82550*/  STL.64 [R1+0xda0], R16 ;  /* 0x000da01001007387 */ /* 0x000fe20000100a00 */
[----:B------:R2:W-:Y:S03]  /*82560*/  STL.64 [R1+0xda8], R18 ;  /* 0x000da81201007387 */ /* 0x0005e60000100a00 */
[----:B--2---:R-:W2:Y:S01]  /*82570*/  LDL.LU.64 R18, [R1+0x1e60] ;  /* 0x001e600001127983 */ /* 0x004ea20000300a00 */
[----:B0-----:R-:W-:Y:S02]  /*82580*/  LOP3.LUT R21, R21, 0x7, RZ, 0xc0, !PT ;  /* 0x0000000715157812 */ /* 0x001fe400078ec0ff */
[----:B-1----:R-:W-:-:S03]  /*82590*/  SHF.L.U32 R20, R29, 0x7, RZ ;  /* 0x000000071d147819 */ /* 0x002fc600000006ff */
[----:B------:R-:W-:Y:S01]  /*825a0*/  IMAD.SHL.U32 R21, R21, 0x10, RZ ;  /* 0x0000001015157824 */ /* 0x000fe200078e00ff */
[----:B------:R-:W-:-:S04]  /*825b0*/  MOV R6, R11 ;  /* 0x0000000b00067202 */ /* 0x000fc80000000f00 */
[----:B------:R-:W-:-:S04]  /*825c0*/  LOP3.LUT R11, R21, 0x780, R20, 0xf8, !PT ;  /* 0x00000780150b7812 */ /* 0x000fc800078ef814 */
[----:B------:R-:W-:-:S04]  /*825d0*/  LOP3.LUT R11, R11, 0x10, R29, 0x78, !PT ;  /* 0x000000100b0b7812 */ /* 0x000fc800078e781d */
[----:B------:R-:W-:Y:S02]  /*825e0*/  LOP3.LUT R11, R11, 0x60, RZ, 0x3c, !PT ;  /* 0x000000600b0b7812 */ /* 0x000fe400078e3cff */
[----:B------:R-:W-:-:S05]  /*825f0*/  MOV R7, R10 ;  /* 0x0000000a00077202 */ /* 0x000fca0000000f00 */
[----:B------:R0:W-:Y:S01]  /*82600*/  STL.64 [R1+0x1e40], R6 ;  /* 0x001e400601007387 */ /* 0x0001e20000100a00 */
[----:B------:R-:W-:Y:S03]  /*82610*/  STL.64 [R1+0x1e38], R4 ;  /* 0x001e380401007387 */ /* 0x000fe60000100a00 */
[----:B0-----:R-:W3:Y:S01]  /*82620*/  LDL.64 R6, [R1+0x98] ;  /* 0x0000980001067983 */ /* 0x001ee20000100a00 */
[----:B--2---:R-:W-:Y:S01]  /*82630*/  HMMA.16816.F32 R12, R24, R18, R12 ;  /* 0x00000012180c723c */ /* 0x004fe2000000180c */
[----:B------:R-:W-:Y:S01]  /*82640*/  MOV R21, R18 ;  /* 0x0000001200157202 */ /* 0x000fe20000000f00 */
[----:B------:R-:W-:Y:S02]  /*82650*/  IMAD.MOV.U32 R20, RZ, RZ, R19 ;  /* 0x000000ffff147224 */ /* 0x000fe400078e0013 */
[----:B------:R-:W0:Y:S11]  /*82660*/  LDSM.16.M88.4 R16, [R11+0x55800] ;  /* 0x055800000b10783b */ /* 0x000e360000000200 */
[----:B------:R-:W-:Y:S08]  /*82670*/  @!UPT UIADD3 URZ, URZ, URZ, URZ ;  /* 0x0000003f3f3ff290 */ /* 0x000ff0000fffe03f */
[----:B------:R-:W-:Y:S01]  /*82680*/  STL.64 [R1+0xd90], R12 ;  /* 0x000d900c01007387 */ /* 0x000fe20000100a00 */
[----:B------:R1:W-:Y:S03]  /*82690*/  STL.64 [R1+0xd98], R14 ;  /* 0x000d980e01007387 */ /* 0x0003e60000100a00 */
[----:B-1----:R-:W2:Y:S01]  /*826a0*/  LDL.LU.64 R14, [R1+0x1e58] ;  /* 0x001e5800010e7983 */ /* 0x002ea20000300a00 */
[----:B------:R-:W-:Y:S02]  /*826b0*/  STL.64 [R1+0x1e50], R22 ;  /* 0x001e501601007387 */ /* 0x000fe40000100a00 */
[----:B------:R1:W-:Y:S02]  /*826c0*/  STL.64 [R1+0x1e48], R20 ;  /* 0x001e481401007387 */ /* 0x0003e40000100a00 */
[----:B-1----:R-:W4:Y:S01]  /*826d0*/  LDL.LU R20, [R1+0x2e0] ;  /* 0x0002e00001147983 */ /* 0x002f220000300800 */
[----:B------:R-:W4:Y:S02]  /*826e0*/  LDL.LU R21, [R1+0x2e4] ;  /* 0x0002e40001157983 */ /* 0x000f240000300800 */
[----:B------:R-:W4:Y:S02]  /*826f0*/  LDL.LU R22, [R1+0x2e8] ;  /* 0x0002e80001167983 */ /* 0x000f240000300800 */
[----:B------:R-:W4:Y:S01]  /*82700*/  LDL.LU R23, [R1+0x2ec] ;  /* 0x0002ec0001177983 */ /* 0x000f220000300800 */
[----:B0-----:R-:W-:Y:S01]  /*82710*/  STL.64 [R1+0x1e28], R18 ;  /* 0x001e281201007387 */ /* 0x001fe20000100a00 */
[----:B------:R0:W-:Y:S03]  /*82720*/  STL.64 [R1+0x1e20], R16 ;  /* 0x001e201001007387 */ /* 0x0001e60000100a00 */
[----:B0-----:R-:W4:Y:S01]  /*82730*/  LDL.LU R16, [R1+0x1d0] ;  /* 0x0001d00001107983 */ /* 0x001f220000300800 */
[----:B------:R-:W4:Y:S02]  /*82740*/  LDL.LU R17, [R1+0x1d4] ;  /* 0x0001d40001117983 */ /* 0x000f240000300800 */
[----:B------:R-:W4:Y:S02]  /*82750*/  LDL.LU R18, [R1+0x1d8] ;  /* 0x0001d80001127983 */ /* 0x000f240000300800 */
[----:B------:R-:W4:Y:S02]  /*82760*/  LDL.LU R19, [R1+0x1dc] ;  /* 0x0001dc0001137983 */ /* 0x000f240000300800 */
[----:B---3--:R-:W-:Y:S01]  /*82770*/  IMAD.MOV.U32 R2, RZ, RZ, R6 ;  /* 0x000000ffff027224 */ /* 0x008fe200078e0006 */
[----:B------:R-:W-:-:S02]  /*82780*/  MOV R29, R7 ;  /* 0x00000007001d7202 */ /* 0x000fc40000000f00 */
[----:B--2---:R-:W-:Y:S02]  /*82790*/  MOV R28, R14 ;  /* 0x0000000e001c7202 */ /* 0x004fe40000000f00 */
[----:B------:R-:W-:Y:S01]  /*827a0*/  MOV R0, R15 ;  /* 0x0000000f00007202 */ /* 0x000fe20000000f00 */
[C---:B----4-:R-:W-:Y:S01]  /*827b0*/  HMMA.16816.F32 R16, R24.reuse, R14, R16 ;  /* 0x0000000e1810723c */ /* 0x050fe20000001810 */
[----:B------:R-:W0:Y:S02]  /*827c0*/  LDSM.16.M88.4 R12, [R11+0x56000] ;  /* 0x056000000b0c783b */ /* 0x000e240000000200 */
[----:B------:R-:W1:Y:S05]  /*827d0*/  LDSM.16.M88.4 R8, [R11+0x56800] ;  /* 0x056800000b08783b */ /* 0x000e6a0000000200 */
[C---:B------:R-:W-:Y:S11]  /*827e0*/  HMMA.16816.F32 R20, R24.reuse, R6, R20 ;  /* 0x000000061814723c */ /* 0x040ff60000001814 */
[----:B------:R-:W-:Y:S04]  /*827f0*/  @!UPT UIADD3 URZ, URZ, URZ, URZ ;  /* 0x0000003f3f3ff290 */ /* 0x000fe8000fffe03f */
[----:B------:R2:W-:Y:S01]  /*82800*/  STL.64 [R1+0xd80], R16 ;  /* 0x000d801001007387 */ /* 0x0005e20000100a00 */
[----:B------:R3:W-:Y:S03]  /*82810*/  STL.64 [R1+0xd88], R18 ;  /* 0x000d881201007387 */ /* 0x0007e60000100a00 */
[----:B--2---:R-:W2:Y:S01]  /*82820*/  LDL.LU R16, [R1+0x410] ;  /* 0x0004100001107983 */ /* 0x004ea20000300800 */
[----:B------:R-:W2:Y:S02]  /*82830*/  LDL.LU R17, [R1+0x414] ;  /* 0x0004140001117983 */ /* 0x000ea40000300800 */
[----:B---3--:R-:W2:Y:S02]  /*82840*/  LDL.LU R18, [R1+0x418] ;  /* 0x0004180001127983 */ /* 0x008ea40000300800 */
[----:B------:R-:W2:Y:S01]  /*82850*/  LDL.LU R19, [R1+0x41c] ;  /* 0x00041c0001137983 */ /* 0x000ea20000300800 */
[----:B0-----:R0:W-:Y:S01]  /*82860*/  STL.64 [R1+0x1d90], R14 ;  /* 0x001d900e01007387 */ /* 0x0011e20000100a00 */
[----:B------:R-:W-:Y:S03]  /*82870*/  STL.64 [R1+0x1d88], R12 ;  /* 0x001d880c01007387 */ /* 0x000fe60000100a00 */
[----:B0-----:R-:W2:Y:S01]  /*82880*/  LDL.64 R14, [R1+0x88] ;  /* 0x00008800010e7983 */ /* 0x001ea20000100a00 */
[----:B------:R-:W-:Y:S02]  /*82890*/  STL.64 [R1+0xd70], R20 ;  /* 0x000d701401007387 */ /* 0x000fe40000100a00 */
[----:B------:R0:W-:Y:S02]  /*828a0*/  STL.64 [R1+0xd78], R22 ;  /* 0x000d781601007387 */ /* 0x0001e40000100a00 */
[----:B0-----:R-:W3:Y:S01]  /*828b0*/  LDL.LU.64 R22, [R1+0x1e50] ;  /* 0x001e500001167983 */ /* 0x001ee20000300a00 */
[----:B------:R-:W4:Y:S02]  /*828c0*/  LDL.LU.64 R20, [R1+0x1e48] ;  /* 0x001e480001147983 */ /* 0x000f240000300a00 */
[----:B------:R-:W2:Y:S02]  /*828d0*/  LDL.LU.64 R6, [R1+0x1e40] ;  /* 0x001e400001067983 */ /* 0x000ea40000300a00 */
[----:B------:R-:W2:Y:S01]  /*828e0*/  LDL.LU.64 R4, [R1+0x1e38] ;  /* 0x001e380001047983 */ /* 0x000ea20000300a00 */
[----:B-1----:R-:W-:Y:S01]  /*828f0*/  STL.64 [R1+0x1d18], R10 ;  /* 0x001d180a01007387 */ /* 0x002fe20000100a00 */
        /* <DEDUP_REMOVED lines=11> */
[----:B--2---:R0:W-:Y:S01]  /*829b0*/  STL.64 [R1+0x1db0], R10 ;  /* 0x001db00a01007387 */ /* 0x0041e20000100a00 */
[----:B------:R1:W-:Y:S01]  /*829c0*/  STL.64 [R1+0x1da8], R8 ;  /* 0x001da80801007387 */ /* 0x0003e20000100a00 */
[----:B0-----:R-:W-:Y:S01]  /*829d0*/  MOV R10, R28 ;  /* 0x0000001c000a7202 */ /* 0x001fe20000000f00 */
[----:B------:R-:W-:Y:S01]  /*829e0*/  IMAD.MOV.U32 R11, RZ, RZ, R0 ;  /* 0x000000ffff0b7224 */ /* 0x000fe200078e0000 */
[----:B------:R-:W2:Y:S01]  /*829f0*/  LDL.LU R28, [R1+0x1e34] ;  /* 0x001e3400011c7983 */ /* 0x000ea20000300800 */
[----:B------:R-:W2:Y:S03]  /*82a00*/  LDL.LU R0, [R1+0x1e30] ;  /* 0x001e300001007983 */ /* 0x000ea60000300800 */
[----:B------:R0:W-:Y:S01]  /*82a10*/  STL.64 [R1+0x1dc8], R10 ;  /* 0x001dc80a01007387 */ /* 0x0001e20000100a00 */
[----:B-1----:R-:W2:Y:S02]  /*82a20*/  LDL.LU R8, [R1+0x4d0] ;  /* 0x0004d00001087983 */ /* 0x002ea40000300800 */
[----:B------:R-:W2:Y:S01]  /*82a30*/  LDL.LU R9, [R1+0x4d4] ;  /* 0x0004d40001097983 */ /* 0x000ea20000300800 */
[----:B0-----:R-:W2:Y:S01]  /*82a40*/  LDL.LU R10, [R1+0x4d8] ;  /* 0x0004d800010a7983 */ /* 0x001ea20000300800 */
[----:B------:R-:W2:Y:S01]  /*82a50*/  LDL.LU R11, [R1+0x4dc] ;  /* 0x0004dc00010b7983 */ /* 0x000ea20000300800 */
[----:B------:R-:W-:Y:S02]  /*82a60*/  HMMA.16816.F32 R16, R24, R14, R16 ;  /* 0x0000000e1810723c */ /* 0x000fe40000001810 */
[----:B--2---:R0:W-:Y:S01]  /*82a70*/  STL.64 [R1+0x1dd8], R10 ;  /* 0x001dd80a01007387 */ /* 0x0041e20000100a00 */
[----:B------:R-:W-:Y:S01]  /*82a80*/  STL.64 [R1+0x1dd0], R8 ;  /* 0x001dd00801007387 */ /* 0x000fe20000100a00 */
[----:B0-----:R-:W-:-:S02]  /*82a90*/  MOV R10, R7 ;  /* 0x00000007000a7202 */ /* 0x001fc40000000f00 */
[----:B------:R-:W-:-:S05]  /*82aa0*/  MOV R11, R6 ;  /* 0x00000006000b7202 */ /* 0x000fca0000000f00 */
[----:B------:R0:W-:Y:S04]  /*82ab0*/  STL.64 [R1+0x1df0], R10 ;  /* 0x001df00a01007387 */ /* 0x0001e80000100a00 */
[----:B0-----:R-:W2:Y:S04]  /*82ac0*/  LDL.64 R10, [R1+0xd8] ;  /* 0x0000d800010a7983 */ /* 0x001ea80000100a00 */
[----:B--2---:R-:W-:Y:S04]  /*82ad0*/  STL.64 [R1+0x1e08], R10 ;  /* 0x001e080a01007387 */ /* 0x004fe80000100a00 */
[----:B------:R0:W-:Y:S02]  /*82ae0*/  STL.64 [R1+0xd60], R16 ;  /* 0x000d601001007387 */ /* 0x0001e40000100a00 */
[----:B------:R1:W-:Y:S01]  /*82af0*/  STL.64 [R1+0xd68], R18 ;  /* 0x000d681201007387 */ /* 0x0003e20000100a00 */
[----:B0-----:R-:W3:Y:S01]  /*82b00*/  LDL.LU R16, [R1+0x400] ;  /* 0x0004000001107983 */ /* 0x001ee20000300800 */
[----:B------:R-:W3:Y:S02]  /*82b10*/  LDL.LU R17, [R1+0x404] ;  /* 0x0004040001117983 */ /* 0x000ee40000300800 */
[----:B-1----:R-:W3:Y:S02]  /*82b20*/  LDL.LU R18, [R1+0x408] ;  /* 0x0004080001127983 */ /* 0x002ee40000300800 */
[----:B------:R-:W3:Y:S01]  /*82b30*/  LDL.LU R19, [R1+0x40c] ;  /* 0x00040c0001137983 */ /* 0x000ee20000300800 */
        /* <DEDUP_REMOVED lines=11> */
[----:B------:R-:W0:Y:S01]  /*82bf0*/  S2R R7, SR_TID.X ;  /* 0x0000000000077919 */ /* 0x000e220000002100 */
[----:B------:R-:W-:Y:S01]  /*82c00*/  IMAD.MOV.U32 R10, RZ, RZ, R5 ;  /* 0x000000ffff0a7224 */ /* 0x000fe200078e0005 */
[----:B------:R-:W-:-:S02]  /*82c10*/  MOV R11, R4 ;  /* 0x00000004000b7202 */ /* 0x000fc40000000f00 */
[C---:B0-----:R-:W-:Y:S01]  /*82c20*/  LOP3.LUT R6, R7.reuse, 0x7, RZ, 0xc0, !PT ;  /* 0x0000000707067812 */ /* 0x041fe200078ec0ff */
[----:B------:R-:W-:-:S03]  /*82c30*/  IMAD.SHL.U32 R5, R7, 0x80, RZ ;  /* 0x0000008007057824 */ /* 0x000fc600078e00ff */
[----:B------:R-:W-:-:S04]  /*82c40*/  SHF.L.U32 R6, R6, 0x4, RZ ;  /* 0x0000000406067819 */ /* 0x000fc800000006ff */
[----:B------:R-:W-:-:S04]  /*82c50*/  LOP3.LUT R9, R6, 0x780, R5, 0xf8, !PT ;  /* 0x0000078006097812 */ /* 0x000fc800078ef805 */
[----:B------:R-:W-:Y:S01]  /*82c60*/  LOP3.LUT R9, R9, 0x10, R7, 0x78, !PT ;  /* 0x0000001009097812 */ /* 0x000fe200078e7807 */
[----:B--2---:R-:W-:Y:S01]  /*82c70*/  STL.64 [R1+0x1e00], R14 ;  /* 0x001e000e01007387 */ /* 0x004fe20000100a00 */
[----:B------:R0:W-:Y:S03]  /*82c80*/  STL.64 [R1+0x1df8], R12 ;  /* 0x001df80c01007387 */ /* 0x0001e60000100a00 */
[----:B0-----:R-:W2:Y:S01]  /*82c90*/  LDL.LU R12, [R1+0x4f0] ;  /* 0x0004f000010c7983 */ /* 0x001ea20000300800 */
[----:B------:R-:W2:Y:S02]  /*82ca0*/  LDL.LU R13, [R1+0x4f4] ;  /* 0x0004f400010d7983 */ /* 0x000ea40000300800 */
[----:B------:R-:W2:Y:S02]  /*82cb0*/  LDL.LU R14, [R1+0x4f8] ;  /* 0x0004f800010e7983 */ /* 0x000ea40000300800 */
[----:B------:R-:W2:Y:S01]  /*82cc0*/  LDL.LU R15, [R1+0x4fc] ;  /* 0x0004fc00010f7983 */ /* 0x000ea20000300800 */
[----:B------:R-:W-:-:S05]  /*82cd0*/  LOP3.LUT R9, R9, 0x60, RZ, 0x3c, !PT ;  /* 0x0000006009097812 */ /* 0x000fca00078e3cff */
[----:B------:R-:W0:Y:S01]  /*82ce0*/  LDSM.16.M88.4 R4, [R9+0x57000] ;  /* 0x057000000904783b */ /* 0x000e220000000200 */
[----:B---3--:R-:W-:Y:S03]  /*82cf0*/  HMMA.16816.F32 R24, R24, R22, R16 ;  /* 0x000000161818723c */ /* 0x008fe60000001810 */
[----:B--2---:R-:W-:Y:S01]  /*82d00*/  STL.64 [R1+0x1e18], R14 ;  /* 0x001e180e01007387 */ /* 0x004fe20000100a00 */
[----:B------:R1:W-:Y:S03]  /*82d10*/  STL.64 [R1+0x1e10], R12 ;  /* 0x001e100c01007387 */ /* 0x0003e60000100a00 */
        /* <DEDUP_REMOVED lines=10> */
[----:B------:R-:W2:Y:S01]  /*82dc0*/  LDL.LU.64 R18, [R1+0x1e28] ;  /* 0x001e280001127983 */ /* 0x000ea20000300a00 */
[----:B------:R-:W2:Y:S02]  /*82dd0*/  LDL.LU.64 R16, [R1+0x1e20] ;  /* 0x001e200001107983 */ /* 0x000ea40000300a00 */
[----:B------:R-:W-:Y:S02]  /*82de0*/  STL.64 [R1+0x1d0], R24 ;  /* 0x0001d01801007387 */ /* 0x000fe40000100a00 */
[----:B------:R-:W-:Y:S02]  /*82df0*/  STL.64 [R1+0x1d8], R26 ;  /* 0x0001d81a01007387 */ /* 0x000fe40000100a00 */
[----:B------:R-:W0:Y:S04]  /*82e00*/  LDSM.16.M88.4 R24, [R9+0x57800] ;  /* 0x057800000918783b */ /* 0x000e280000000200 */
        /* <DEDUP_REMOVED lines=9> */
[----:B----4-:R-:W-:Y:S02]  /*82ea0*/  MOV R26, R21 ;  /* 0x00000015001a7202 */ /* 0x010fe40000000f00 */
[----:B------:R-:W-:Y:S01]  /*82eb0*/  MOV R27, R20 ;  /* 0x00000014001b7202 */ /* 0x000fe20000000f00 */
        /* <DEDUP_REMOVED lines=22> */
[----:B0-----:R-:W2:Y:S01]  /*83020*/  LDL.LU.64 R10, [R1+0x1dc8] ;  /* 0x001dc800010a7983 */ /* 0x001ea20000300a00 */
[----:B------:R0:W-:Y:S02]  /*83030*/  STL.64 [R1+0x1d70], R26 ;  /* 0x001d701a01007387 */ /* 0x0001e40000100a00 */
[----:B0-----:R-:W-:Y:S01]  /*83040*/  MOV R26, R2 ;  /* 0x00000002001a7202 */ /* 0x001fe20000000f00 */
[----:B------:R-:W-:Y:S01]  /*83050*/  IMAD.MOV.U32 R27, RZ, RZ, R29 ;  /* 0x000000ffff1b7224 */ /* 0x000fe200078e001d */
[----:B------:R-:W4:Y:S01]  /*83060*/  LDL.LU R2, [R1+0x1dc4] ;  /* 0x001dc40001027983 */ /* 0x000f220000300800 */
[----:B------:R-:W3:Y:S01]  /*83070*/  LDL.LU R29, [R1+0x1dc0] ;  /* 0x001dc000011d7983 */ /* 0x000ee20000300800 */
[C---:B--2---:R-:W-:Y:S02]  /*83080*/  HMMA.16816.F32 R8, R16.reuse, R10, R12 ;  /* 0x0000000a1008723c */ /* 0x044fe4000000180c */
[----:B------:R-:W3:Y:S11]  /*83090*/  LDL.LU.64 R14, [R1+0x1db8] ;  /* 0x001db800010e7983 */ /* 0x000ef60000300a00 */
[----:B------:R-:W-:Y:S10]  /*830a0*/  @!UPT UIADD3 URZ, URZ, URZ, URZ ;  /* 0x0000003f3f3ff290 */ /* 0x000ff4000fffe03f */
[----:B------:R-:W-:Y:S01]  /*830b0*/  STL.64 [R1+0xe00], R8 ;  /* 0x000e000801007387 */ /* 0x000fe20000100a00 */
[----:B------:R0:W-:Y:S03]  /*830c0*/  STL.64 [R1+0xe08], R10 ;  /* 0x000e080a01007387 */ /* 0x0001e60000100a00 */
[----:B0-----:R-:W2:Y:S01]  /*830d0*/  LDL.LU.64 R10, [R1+0x1db0] ;  /* 0x001db000010a7983 */ /* 0x001ea20000300a00 */
[----:B------:R-:W2:Y:S02]  /*830e0*/  LDL.LU.64 R8, [R1+0x1da8] ;  /* 0x001da80001087983 */ /* 0x000ea40000300a00 */
[C---:B--2---:R-:W-:Y:S01]  /*830f0*/  HMMA.16816.F32 R24, R16.reuse, R26, R8 ;  /* 0x0000001a1018723c */ /* 0x044fe20000001808 */
[----:B------:R-:W2:Y:S01]  /*83100*/  LDL.LU.64 R10, [R1+0x1da0] ;  /* 0x001da000010a7983 */ /* 0x000ea20000300a00 */
[----:B------:R-:W2:Y:S11]  /*83110*/  LDL.LU.64 R8, [R1+0x1d98] ;  /* 0x001d980001087983 */ /* 0x000eb60000300a00 */
[----:B------:R-:W-:Y:S10]  /*83120*/  @!UPT UIADD3 URZ, URZ, URZ, URZ ;  /* 0x0000003f3f3ff290 */ /* 0x000ff4000fffe03f */
[----:B------:R-:W-:Y:S01]  /*83130*/  STL.64 [R1+0xdf0], R24 ;  /* 0x000df01801007387 */ /* 0x000fe20000100a00 */
[----:B------:R3:W-:Y:S02]  /*83140*/  STL.64 [R1+0xdf8], R26 ;  /* 0x000df81a01007387 */ /* 0x0007e40000100a00 */
[----:B---3--:R-:W-:Y:S07]  /*83150*/  HMMA.16816.F32 R24, R16, R14, R4 ;  /* 0x0000000e1018723c */ /* 0x008fee0000001804 */
[----:B------:R-:W-:-:S02]  /*83160*/  MOV R5, R14 ;  /* 0x0000000e00057202 */ /* 0x000fc40000000f00 */
[----:B------:R-:W-:Y:S11]  /*83170*/  MOV R4, R15 ;  /* 0x0000000f00047202 */ /* 0x000ff60000000f00 */
[----:B------:R-:W-:Y:S03]  /*83180*/  @!UPT UIADD3 URZ, URZ, URZ, URZ ;  /* 0x0000003f3f3ff290 */ /* 0x000fe6000fffe03f */
[----:B------:R-:W-:Y:S01]  /*83190*/  STL.64 [R1+0xde0], R24 ;  /* 0x000de01801007387 */ /* 0x000fe20000100a00 */
[----:B------:R-:W-:Y:S02]  /*831a0*/  STL.64 [R1+0xde8], R26 ;  /* 0x000de81a01007387 */ /* 0x000fe40000100a00 */
[----:B------:R-:W3:Y:S02]  /*831b0*/  LDL.LU.64 R14, [R1+0x1d90] ;  /* 0x001d9000010e7983 */ /* 0x000ee40000300a00 */
[----:B------:R-:W3:Y:S01]  /*831c0*/  LDL.LU.64 R12, [R1+0x1d88] ;  /* 0x001d8800010c7983 */ /* 0x000ee20000300a00 */
[----:B------:R0:W-:Y:S01]  /*831d0*/  STL.64 [R1+0x1d58], R22 ;  /* 0x001d581601007387 */ /* 0x0001e20000100a00 */
[----:B--2---:R-:W-:Y:S03]  /*831e0*/  HMMA.16816.F32 R8, R16, R22, R8 ;  /* 0x000000161008723c */ /* 0x004fe60000001808 */
[----:B------:R-:W2:Y:S11]  /*831f0*/  LDL.LU R16, [R1+0x290] ;  /* 0x0002900001107983 */ /* 0x000eb60000300800 */
[----:B------:R-:W-:Y:S09]  /*83200*/  @!UPT UIADD3 URZ, URZ, URZ, URZ ;  /* 0x0000003f3f3ff290 */ /* 0x000ff2000fffe03f */
[----:B------:R-:W-:Y:S01]  /*83210*/  STL.64 [R1+0xdd0], R8 ;  /* 0x000dd00801007387 */ /* 0x000fe20000100a00 */
[----:B------:R-:W-:Y:S02]  /*83220*/  STL.64 [R1+0xdd8], R10 ;  /* 0x000dd80a01007387 */ /* 0x000fe40000100a00 */
[----:B------:R-:W2:Y:S02]  /*83230*/  LDL.LU R17, [R1+0x294] ;  /* 0x0002940001117983 */ /* 0x000ea40000300800 */
[----:B------:R-:W2:Y:S01]  /*83240*/  LDL.LU R18, [R1+0x298] ;  /* 0x0002980001127983 */ /* 0x000ea20000300800 */
[----:B------:R-:W2:Y:S01]  /*83250*/  LDL.LU R19, [R1+0x29c] ;  /* 0x00029c0001137983 */ /* 0x000ea20000300800 */
[----:B0-----:R-:W3:Y:S03]  /*83260*/  LDL.64 R22, [R1+0xe8] ;  /* 0x0000e80001167983 */ /* 0x001ee60000100a00 */
        /* <DEDUP_REMOVED lines=24> */
[----:B------:R-:W2:Y:S01]  /*833f0*/  LDL.64 R26, [R1+0xc8] ;  /* 0x0000c800011a7983 */ /* 0x000ea20000100a00 */
[----:B------:R0:W-:Y:S03]  /*83400*/  STL.64 [R1+0x1d38], R10 ;  /* 0x001d380a01007387 */ /* 0x0001e60000100a00 */
[----:B0-----:R-:W2:Y:S04]  /*83410*/  LDL.LU.64 R10, [R1+0x98] ;  /* 0x00009800010a7983 */ /* 0x001ea80000300a00 */
[----:B--2---:R0:W-:Y:S01]  /*83420*/  STL.64 [R1+0x1d50], R10 ;  /* 0x001d500a01007387 */ /* 0x0041e20000100a00 */
[----:B------:R-:W3:Y:S02]  /*83430*/  LDL.LU R8, [R1+0x3e0] ;  /* 0x0003e00001087983 */ /* 0x000ee40000300800 */
[----:B------:R-:W3:Y:S01]  /*83440*/  LDL.LU R9, [R1+0x3e4] ;  /* 0x0003e40001097983 */ /* 0x000ee20000300800 */
[----:B0-----:R-:W3:Y:S01]  /*83450*/  LDL.LU R10, [R1+0x3e8] ;  /* 0x0003e800010a7983 */ /* 0x001ee20000300800 */
[----:B------:R-:W3:Y:S02]  /*83460*/  LDL.LU R11, [R1+0x3ec] ;  /* 0x0003ec00010b7983 */ /* 0x000ee40000300800 */
[----:B------:R0:W-:Y:S02]  /*83470*/  STL.64 [R1+0x1ce8], R18 ;  /* 0x001ce81201007387 */ /* 0x0001e40000100a00 */
[----:B------:R-:W-:Y:S02]  /*83480*/  STL.64 [R1+0x1ce0], R16 ;  /* 0x001ce01001007387 */ /* 0x000fe40000100a00 */
[----:B0-----:R-:W-:Y:S01]  /*83490*/  IMAD.MOV.U32 R19, RZ, RZ, R20 ;  /* 0x000000ffff137224 */ /* 0x001fe200078e0014 */
[----:B------:R-:W-:Y:S01]  /*834a0*/  MOV R18, R21 ;  /* 0x0000001500127202 */ /* 0x000fe20000000f00 */
[C---:B---3--:R-:W-:Y:S11]  /*834b0*/  HMMA.16816.F32 R8, R12.reuse, R22, R8 ;  /* 0x000000160c08723c */ /* 0x048ff60000001808 */
[----:B------:R-:W-:Y:S11]  /*834c0*/  @!UPT UIADD3 URZ, URZ, URZ, URZ ;  /* 0x0000003f3f3ff290 */ /* 0x000ff6000fffe03f */
[----:B------:R-:W-:Y:S01]  /*834d0*/  @!UPT UIADD3 URZ, URZ, URZ, URZ ;  /* 0x0000003f3f3ff290 */ /* 0x000fe2000fffe03f */
[----:B------:R0:W-:Y:S01]  /*834e0*/  STL.64 [R1+0xec0], R8 ;  /* 0x000ec00801007387 */ /* 0x0001e20000100a00 */
[----:B------:R-:W-:Y:S02]  /*834f0*/  STL.64 [R1+0xec8], R10 ;  /* 0x000ec80a01007387 */ /* 0x000fe40000100a00 */
[----:B------:R-:W2:Y:S02]  /*83500*/  LDL.LU R20, [R1+0x3a0] ;  /* 0x0003a00001147983 */ /* 0x000ea40000300800 */
[----:B------:R-:W2:Y:S01]  /*83510*/  LDL.LU R21, [R1+0x3a4] ;  /* 0x0003a40001157983 */ /* 0x000ea20000300800 */
[----:B0-----:R-:W-:Y:S02]  /*83520*/  MOV R9, R22 ;  /* 0x0000001600097202 */ /* 0x001fe40000000f00 */
[----:B------:R-:W-:Y:S01]  /*83530*/  MOV R8, R23 ;  /* 0x0000001700087202 */ /* 0x000fe20000000f00 */
[----:B------:R-:W3:Y:S01]  /*83540*/  LDL.LU R22, [R1+0x3a8] ;  /* 0x0003a80001167983 */ /* 0x000ee20000300800 */
[----:B------:R-:W3:Y:S01]  /*83550*/  LDL.LU R23, [R1+0x3ac] ;  /* 0x0003ac0001177983 */ /* 0x000ee20000300800 */
[----:B------:R-:W-:Y:S02]  /*83560*/  HMMA.16816.F32 R4, R12, R18, R4 ;  /* 0x000000120c04723c */ /* 0x000fe40000001804 */
[----:B---3--:R-:W-:Y:S01]  /*83570*/  STL.64 [R1+0x1d68], R22 ;  /* 0x001d681601007387 */ /* 0x008fe20000100a00 */
[----:B--2---:R0:W-:Y:S03]  /*83580*/  STL.64 [R1+0x1d60], R20 ;  /* 0x001d601401007387 */ /* 0x0041e60000100a00 */
[----:B0-----:R-:W2:Y:S01]  /*83590*/  LDL.LU R20, [R1+0x3b0] ;  /* 0x0003b00001147983 */ /* 0x001ea20000300800 */
[----:B------:R-:W2:Y:S02]  /*835a0*/  LDL.LU R21, [R1+0x3b4] ;  /* 0x0003b40001157983 */ /* 0x000ea40000300800 */
[----:B------:R-:W2:Y:S02]  /*835b0*/  LDL.LU R22, [R1+0x3b8] ;  /* 0x0003b80001167983 */ /* 0x000ea40000300800 */
[----:B------:R-:W2:Y:S01]  /*835c0*/  LDL.LU R23, [R1+0x3bc] ;  /* 0x0003bc0001177983 */ /* 0x000ea20000300800 */
[----:B------:R-:W3:Y:S11]  /*835d0*/  LDL.LU.64 R10, [R1+0xa8] ;  /* 0x0000a800010a7983 */ /* 0x000ef60000300a00 */
[----:B------:R-:W-:Y:S02]  /*835e0*/  STL.64 [R1+0xeb0], R4 ;  /* 0x000eb00401007387 */ /* 0x000fe40000100a00 */
[----:B------:R0:W-:Y:S02]  /*835f0*/  STL.64 [R1+0xeb8], R6 ;  /* 0x000eb80601007387 */ /* 0x0001e40000100a00 */
[----:B0-----:R-:W2:Y:S01]  /*83600*/  LDL.LU.64 R6, [R1+0x1d80] ;  /* 0x001d800001067983 */ /* 0x001ea20000300a00 */
[----:B------:R-:W2:Y:S02]  /*83610*/  LDL.LU.64 R4, [R1+0x1d78] ;  /* 0x001d780001047983 */ /* 0x000ea40000300a00 */
[----:B------:R0:W-:Y:S02]  /*83620*/  STL.64 [R1+0x1cf8], R18 ;  /* 0x001cf81201007387 */ /* 0x0001e40000100a00 */
[----:B0-----:R-:W-:Y:S01]  /*83630*/  IMAD.MOV.U32 R18, RZ, RZ, R9 ;  /* 0x000000ffff127224 */ /* 0x001fe200078e0009 */
[----:B------:R-:W-:-:S05]  /*83640*/  MOV R19, R8 ;  /* 0x0000000800137202 */ /* 0x000fca0000000f00 */
[----:B------:R0:W-:Y:S01]  /*83650*/  STL.64 [R1+0x1d30], R18 ;  /* 0x001d301201007387 */ /* 0x0001e20000100a00 */
[----:B------:R-:W3:Y:S02]  /*83660*/  LDL.LU R16, [R1+0x370] ;  /* 0x0003700001107983 */ /* 0x000ee40000300800 */
[----:B------:R-:W3:Y:S01]  /*83670*/  LDL.LU R17, [R1+0x374] ;  /* 0x0003740001117983 */ /* 0x000ee20000300800 */
[----:B0-----:R-:W3:Y:S01]  /*83680*/  LDL.LU R18, [R1+0x378] ;  /* 0x0003780001127983 */ /* 0x001ee20000300800 */
[----:B------:R-:W3:Y:S01]  /*83690*/  LDL.LU R19, [R1+0x37c] ;  /* 0x00037c0001137983 */ /* 0x000ee20000300800 */
[C---:B--2---:R-:W-:Y:S02]  /*836a0*/  HMMA.16816.F32 R4, R12.reuse, R26, R4 ;  /* 0x0000001a0c04723c */ /* 0x044fe40000001804 */
[----:B---3--:R-:W-:Y:S01]  /*836b0*/  STL.64 [R1+0x1d48], R18 ;  /* 0x001d481201007387 */ /* 0x008fe20000100a00 */
[----:B------:R0:W-:Y:S03]  /*836c0*/  STL.64 [R1+0x1d40], R16 ;  /* 0x001d401001007387 */ /* 0x0001e60000100a00 */
[----:B0-----:R-:W2:Y:S01]  /*836d0*/  LDL.LU R16, [R1+0x380] ;  /* 0x0003800001107983 */ /* 0x001ea20000300800 */
[----:B------:R-:W2:Y:S02]  /*836e0*/  LDL.LU R17, [R1+0x384] ;  /* 0x0003840001117983 */ /* 0x000ea40000300800 */
[----:B------:R-:W2:Y:S02]  /*836f0*/  LDL.LU R18, [R1+0x388] ;  /* 0x0003880001127983 */ /* 0x000ea40000300800 */
[----:B------:R-:W2:Y:S11]  /*83700*/  LDL.LU R19, [R1+0x38c] ;  /* 0x00038c0001137983 */ /* 0x000eb60000300800 */
[----:B------:R-:W-:Y:S01]  /*83710*/  @!UPT UIADD3 URZ, URZ, URZ, URZ ;  /* 0x0000003f3f3ff290 */ /* 0x000fe2000fffe03f */
[----:B------:R-:W-:Y:S01]  /*83720*/  STL.64 [R1+0xea0], R4 ;  /* 0x000ea00401007387 */ /* 0x000fe20000100a00 */
[----:B------:R0:W-:Y:S02]  /*83730*/  STL.64 [R1+0xea8], R6 ;  /* 0x000ea80601007387 */ /* 0x0001e40000100a00 */
[----:B0-----:R-:W-:Y:S01]  /*83740*/  MOV R7, R26 ;  /* 0x0000001a00077202 */ /* 0x001fe20000000f00 */
[----:B------:R-:W-:Y:S02]  /*83750*/  IMAD.MOV.U32 R6, RZ, RZ, R27 ;  /* 0x000000ffff067224 */ /* 0x000fe400078e001b */
        /* <DEDUP_REMOVED lines=13> */
[C---:B---3--:R-:W-:Y:S02]  /*83830*/  HMMA.16816.F32 R20, R12.reuse, R10, R20 ;  /* 0x0000000a0c14723c */ /* 0x048fe40000001814 */
        /* <DEDUP_REMOVED lines=8> */
[----:B------:R1:W-:Y:S01]  /*838c0*/  STL.64 [R1+0xe88], R22 ;  /* 0x000e881601007387 */ /* 0x0003e20000100a00 */
[----:B0-----:R-:W-:Y:S02]  /*838d0*/  MOV R21, R10 ;  /* 0x0000000a00157202 */ /* 0x001fe40000000f00 */
[----:B-1----:R-:W3:Y:S01]  /*838e0*/  LDL.LU.64 R22, [R1+0x1d58] ;  /* 0x001d580001167983 */ /* 0x002ee20000300a00 */
[----:B------:R-:W-:Y:S02]  /*838f0*/  MOV R20, R11 ;  /* 0x0000000b00147202 */ /* 0x000fe40000000f00 */
[----:B------:R-:W2:Y:S02]  /*83900*/  LDL.LU.64 R10, [R1+0x1d50] ;  /* 0x001d5000010a7983 */ /* 0x000ea40000300a00 */
        /* <DEDUP_REMOVED lines=10> */
[----:B------:R-:W2:Y:S11]  /*839b0*/  LDL.LU.64 R18, [R1+0x1d30] ;  /* 0x001d300001127983 */ /* 0x000eb60000300a00 */
[----:B------:R-:W-:Y:S11]  /*839c0*/  @!UPT UIADD3 URZ, URZ, URZ, URZ ;  /* 0x0000003f3f3ff290 */ /* 0x000ff6000fffe03f */
[----:B------:R-:W-:Y:S01]  /*839d0*/  STL.64 [R1+0xe60], R8 ;  /* 0x000e600801007387 */ /* 0x000fe20000100a00 */
[----:B------:R0:W-:Y:S03]  /*839e0*/  STL.64 [R1+0xe68], R10 ;  /* 0x000e680a01007387 */ /* 0x0001e60000100a00 */
[----:B0-----:R-:W3:Y:S01]  /*839f0*/  LDL.LU.64 R10, [R1+0x1d28] ;  /* 0x001d2800010a7983 */ /* 0x001ee20000300a00 */
[----:B------:R-:W3:Y:S02]  /*83a00*/  LDL.LU.64 R8, [R1+0x1d20] ;  /* 0x001d200001087983 */ /* 0x000ee40000300a00 */
[----:B---3--:R-:W-:Y:S01]  /*83a10*/  HMMA.16816.F32 R12, R12, R22, R8 ;  /* 0x000000160c0c723c */ /* 0x008fe20000001808 */
        /* <DEDUP_REMOVED lines=13> */
[----:B------:R-:W2:Y:S11]  /*83af0*/  LDL.LU.64 R26, [R1+0x1cf0] ;  /* 0x001cf000011a7983 */ /* 0x000eb60000300a00 */
[----:B------:R-:W-:Y:S10]  /*83b00*/  @!UPT UIADD3 URZ, URZ, URZ, URZ ;  /* 0x0000003f3f3ff290 */ /* 0x000ff4000fffe03f */
[----:B------:R-:W-:Y:S01]  /*83b10*/  STL.64 [R1+0xf10], R16 ;  /* 0x000f101001007387 */ /* 0x000fe20000100a00 */
[----:B------:R0:W-:Y:S03]  /*83b20*/  STL.64 [R1+0xf18], R18 ;  /* 0x000f181201007387 */ /* 0x0001e60000100a00 */
[----:B0-----:R-:W3:Y:S01]  /*83b30*/  LDL.LU.64 R18, [R1+0x1ce8] ;  /* 0x001ce80001127983 */ /* 0x001ee20000300a00 */
[----:B------:R-:W3:Y:S01]  /*83b40*/  LDL.LU.64 R16, [R1+0x1ce0] ;  /* 0x001ce00001107983 */ /* 0x000ee20000300a00 */
[----:B------:R-:W-:Y:S01]  /*83b50*/  MOV R14, R7 ;  /* 0x00000007000e7202 */ /* 0x000fe20000000f00 */
[----:B------:R-:W-:-:S07]  /*83b60*/  IMAD.MOV.U32 R15, RZ, RZ, R6 ;  /* 0x000000ffff0f7224 */ /* 0x000fce00078e0006 */
[C---:B---3--:R-:W-:Y:S01]  /*83b70*/  HMMA.16816.F32 R12, R8.reuse, R14, R16 ;  /* 0x0000000e080c723c */ /* 0x048fe20000001810 */
[----:B------:R-:W2:Y:S01]  /*83b80*/  LDL.LU.64 R18, [R1+0x1cd8] ;  /* 0x001cd80001127983 */ /* 0x000ea20000300a00 */
[----:B------:R-:W2:Y:S11]  /*83b90*/  LDL.LU.64 R16, [R1+0x1cd0] ;  /* 0x001cd00001107983 */ /* 0x000eb60000300a00 */
[----:B------:R-:W-:Y:S10]  /*83ba0*/  @!UPT UIADD3 URZ, URZ, URZ, URZ ;  /* 0x0000003f3f3ff290 */ /* 0x000ff4000fffe03f */
[----:B------:R-:W-:Y:S01]  /*83bb0*/  STL.64 [R1+0xf00], R12 ;  /* 0x000f000c01007387 */ /* 0x000fe20000100a00 */
[----:B------:R2:W-:Y:S02]  /*83bc0*/  STL.64 [R1+0xf08], R14 ;  /* 0x000f080e01007387 */ /* 0x0005e40000100a00 */
[----:B--2---:R-:W-:Y:S07]  /*83bd0*/  HMMA.16816.F32 R12, R8, R26, R16 ;  /* 0x0000001a080c723c */ /* 0x004fee0000001810 */
[----:B----4-:R-:W-:Y:S01]  /*83be0*/  MOV R16, R2 ;  /* 0x0000000200107202 */ /* 0x010fe20000000f00 */
[----:B------:R-:W-:Y:S01]  /*83bf0*/  IMAD.MOV.U32 R18, RZ, RZ, R28 ;  /* 0x000000ffff127224 */ /* 0x000fe200078e001c */
[----:B------:R-:W2:Y:S01]  /*83c00*/  LDL.LU R2, [R1+0x1ccc] ;  /* 0x001ccc0001027983 */ /* 0x000ea20000300800 */
[----:B------:R-:W-:-:S02]  /*83c10*/  MOV R19, R3 ;  /* 0x0000000300137202 */ /* 0x000fc40000000f00 */
[----:B------:R-:W-:-:S11]  /*83c20*/  MOV R17, R0 ;  /* 0x0000000000117202 */ /* 0x000fd60000000f00 */
[----:B------:R-:W-:Y:S01]  /*83c30*/  STL.64 [R1+0xef0], R12 ;  /* 0x000ef00c01007387 */ /* 0x000fe20000100a00 */
[----:B------:R-:W-:Y:S02]  /*83c40*/  STL.64 [R1+0xef8], R14 ;  /* 0x000ef80e01007387 */ /* 0x000fe40000100a00 */
[----:B------:R-:W3:Y:S02]  /*83c50*/  LDL.LU R0, [R1+0x1cc8] ;  /* 0x001cc80001007983 */ /* 0x000ee40000300800 */
[----:B------:R-:W4:Y:S01]  /*83c60*/  LDL.LU R28, [R1+0x1cc4] ;  /* 0x001cc400011c7983 */ /* 0x000f220000300800 */
[----:B------:R-:W2:Y:S01]  /*83c70*/  LDL.LU R3, [R1+0x1cc0] ;  /* 0x001cc00001037983 */ /* 0x000ea20000300800 */
[----:B------:R-:W-:Y:S02]  /*83c80*/  STL.64 [R1+0x1b60], R18 ;  /* 0x001b601201007387 */ /* 0x000fe40000100a00 */
[----:B------:R0:W-:Y:S02]  /*83c90*/  STL.64 [R1+0x1b58], R16 ;  /* 0x001b581001007387 */ /* 0x0001e40000100a00 */
[----:B0-----:R-:W2:Y:S01]  /*83ca0*/  LDL.LU R16, [R1+0x10] ;  /* 0x0000100001107983 */ /* 0x001ea20000300800 */
[----:B------:R-:W2:Y:S02]  /*83cb0*/  LDL.LU R17, [R1+0x14] ;  /* 0x0000140001117983 */ /* 0x000ea40000300800 */
[----:B------:R-:W2:Y:S01]  /*83cc0*/  LDL.LU R18, [R1+0x18] ;  /* 0x0000180001127983 */ /* 0x000ea20000300800 */
[----:B------:R-:W-:-:S02]  /*83cd0*/  MOV R19, R29 ;  /* 0x0000001d00137202 */ /* 0x000fc40000000f00 */
[----:B------:R-:W3:Y:S04]  /*83ce0*/  LDL.LU R29, [R1+0x1cbc] ;  /* 0x001cbc00011d7983 */ /* 0x000ee80000300800 */
[----:B--2---:R0:W-:Y:S01]  /*83cf0*/  STL.64 [R1+0x1b70], R18 ;  /* 0x001b701201007387 */ /* 0x0041e20000100a00 */
[----:B------:R-:W-:Y:S02]  /*83d00*/  STL.64 [R1+0x1b68], R16 ;  /* 0x001b681001007387 */ /* 0x000fe40000100a00 */
[----:B0-----:R-:W-:Y:S01]  /*83d10*/  IMAD.MOV.U32 R18, RZ, RZ, R5 ;  /* 0x000000ffff127224 */ /* 0x001fe200078e0005 */
[----:B------:R-:W-:-:S05]  /*83d20*/  MOV R19, R4 ;  /* 0x0000000400137202 */ /* 0x000fca0000000f00 */
[----:B------:R-:W-:Y:S01]  /*83d30*/  STL.64 [R1+0x1ca0], R18 ;  /* 0x001ca01201007387 */ /* 0x000fe20000100a00 */
[----:B------:R-:W2:Y:S02]  /*83d40*/  LDL.LU R12, [R1+0x394] ;  /* 0x00039400010c7983 */ /* 0x000ea40000300800 */
[----:B------:R-:W2:Y:S02]  /*83d50*/  LDL.LU R13, [R1+0x39c] ;  /* 0x00039c00010d7983 */ /* 0x000ea40000300800 */
[----:B------:R-:W2:Y:S01]  /*83d60*/  LDL.LU R14, [R1+0x110c] ;  /* 0x00110c00010e7983 */ /* 0x000ea20000300800 */
[----:B------:R-:W2:Y:S04]  /*83d70*/  LDL.LU R15, [R1+0xc8c] ;  /* 0x000c8c00010f7983 */ /* 0x000ea80000300800 */
[----:B--2---:R-:W-:Y:S01]  /*83d80*/  STL.64 [R1+0x1b80], R14 ;  /* 0x001b800e01007387 */ /* 0x004fe20000100a00 */
[----:B------:R0:W-:Y:S02]  /*83d90*/  STL.64 [R1+0x1b78], R12 ;  /* 0x001b780c01007387 */ /* 0x0001e40000100a00 */
[----:B0-----:R-:W-:Y:S01]  /*83da0*/  MOV R12, R3 ;  /* 0x00000003000c7202 */ /* 0x001fe20000000f00 */
[----:B----4-:R-:W-:Y:S01]  /*83db0*/  IMAD.MOV.U32 R13, RZ, RZ, R28 ;  /* 0x000000ffff0d7224 */ /* 0x010fe200078e001c */
[----:B------:R-:W2:Y:S01]  /*83dc0*/  LDL.LU R3, [R1+0x1cb8] ;  /* 0x001cb80001037983 */ /* 0x000ea20000300800 */
[----:B------:R-:W4:Y:S01]  /*83dd0*/  LDL.LU R28, [R1+0x1cb4] ;  /* 0x001cb400011c7983 */ /* 0x000f220000300800 */
[----:B---3--:R-:W-:-:S02]  /*83de0*/  MOV R14, R0 ;  /* 0x00000000000e7202 */ /* 0x008fc40000000f00 */
[----:B------:R-:W-:Y:S01]  /*83df0*/  MOV R15, R2 ;  /* 0x00000002000f7202 */ /* 0x000fe20000000f00 */
[----:B------:R-:W3:Y:S01]  /*83e00*/  LDL.LU R0, [R1+0x1cb0] ;  /* 0x001cb00001007983 */ /* 0x000ee20000300800 */
[----:B------:R-:W2:Y:S02]  /*83e10*/  LDL.LU R2, [R1+0x1cac] ;  /* 0x001cac0001027983 */ /* 0x000ea40000300800 */
[----:B------:R-:W2:Y:S02]  /*83e20*/  LDL.LU R24, [R1+0x170] ;  /* 0x0001700001187983 */ /* 0x000ea40000300800 */
[----:B------:R-:W2:Y:S01]  /*83e30*/  LDL.LU R25, [R1+0x174] ;  /* 0x0001740001197983 */ /* 0x000ea20000300800 */
[----:B------:R-:W2:Y:S01]  /*83e40*/  LDL.LU R26, [R1+0x178] ;  /* 0x00017800011a7983 */ /* 0x000ea20000300800 */
[----:B----4-:R-:W-:-:S03]  /*83e50*/  IMAD.MOV.U32 R27, RZ, RZ, R28 ;  /* 0x000000ffff1b7224 */ /* 0x010fc600078e001c */
[----:B------:R-:W4:Y:S01]  /*83e60*/  LDL.LU R28, [R1+0x1ca8] ;  /* 0x001ca800011c7983 */ /* 0x000f220000300800 */
[----:B------:R-:W2:Y:S02]  /*83e70*/  LDL.LU R16, [R1+0x280] ;  /* 0x0002800001107983 */ /* 0x000ea40000300800 */
[----:B------:R-:W2:Y:S02]  /*83e80*/  LDL.LU R17, [R1+0x284] ;  /* 0x0002840001117983 */ /* 0x000ea40000300800 */
[----:B------:R-:W2:Y:S01]  /*83e90*/  LDL.LU R18, [R1+0x288] ;  /* 0x0002880001127983 */ /* 0x000ea20000300800 */
[----:B------:R-:W2:Y:S01]  /*83ea0*/  LDL.LU R19, [R1+0x28c] ;  /* 0x00028c0001137983 */ /* 0x000ea20000300800 */
[----:B------:R-:W2:Y:S02]  /*83eb0*/  LDL.LU R4, [R1+0x1c0] ;  /* 0x0001c00001047983 */ /* 0x000ea40000300800 */
[----:B------:R-:W2:Y:S02]  /*83ec0*/  LDL.LU R5, [R1+0x1c4] ;  /* 0x0001c40001057983 */ /* 0x000ea40000300800 */
[----:B------:R-:W2:Y:S01]  /*83ed0*/  LDL.LU R6, [R1+0x1c8] ;  /* 0x0001c80001067983 */ /* 0x000ea20000300800 */
[----:B------:R-:W2:Y:S04]  /*83ee0*/  LDL.LU R7, [R1+0x1cc] ;  /* 0x0001cc0001077983 */ /* 0x000ea80000300800 */
[----:B--2---:R0:W-:Y:S01]  /*83ef0*/  STL.64 [R1+0x1c88], R6 ;  /* 0x001c880601007387 */ /* 0x0041e20000100a00 */
[----:B------:R1:W-:Y:S03]  /*83f00*/  STL.64 [R1+0x1c80], R4 ;  /* 0x001c800401007387 */ /* 0x0003e60000100a00 */
[----:B0-----:R-:W2:Y:S04]  /*83f10*/  LDL.LU.64 R6, [R1+0x88] ;  /* 0x0000880001067983 */ /* 0x001ea80000300a00 */
[----:B--2---:R0:W-:Y:S01]  /*83f20*/  STL.64 [R1+0x1c98], R6 ;  /* 0x001c980601007387 */ /* 0x0041e20000100a00 */
[----:B-1----:R-:W2:Y:S02]  /*83f30*/  LDL.LU R4, [R1+0x270] ;  /* 0x0002700001047983 */ /* 0x002ea40000300800 */
[----:B------:R-:W2:Y:S01]  /*83f40*/  LDL.LU R5, [R1+0x274] ;  /* 0x0002740001057983 */ /* 0x000ea20000300800 */
[----:B0-----:R-:W2:Y:S01]  /*83f50*/  LDL.LU R6, [R1+0x278] ;  /* 0x0002780001067983 */ /* 0x001ea20000300800 */
[----:B------:R-:W2:Y:S02]  /*83f60*/  LDL.LU R7, [R1+0x27c] ;  /* 0x00027c0001077983 */ /* 0x000ea40000300800 */
[----:B------:R0:W-:Y:S02]  /*83f70*/  STL.64 [R1+0x1c30], R26 ;  /* 0x001c301a01007387 */ /* 0x0001e40000100a00 */
[----:B------:R-:W-:Y:S01]  /*83f80*/  STL.64 [R1+0x1c28], R24 ;  /* 0x001c281801007387 */ /* 0x000fe20000100a00 */
[----:B0-----:R-:W2:Y:S04]  /*83f90*/  LDL.LU.64 R26, [R1+0xb8] ;  /* 0x0000b800011a7983 */ /* 0x001ea80000300a00 */
[----:B--2---:R0:W-:Y:S04]  /*83fa0*/  STL.64 [R1+0x1c38], R26 ;  /* 0x001c381a01007387 */ /* 0x0041e80000100a00 */
[----:B0-----:R-:W2:Y:S04]  /*83fb0*/  LDL.LU.64 R26, [R1+0xc8] ;  /* 0x0000c800011a7983 */ /* 0x001ea80000300a00 */
[----:B--2---:R0:W-:Y:S04]  /*83fc0*/  STL.64 [R1+0x1c48], R26 ;  /* 0x001c481a01007387 */ /* 0x0041e80000100a00 */
[----:B0-----:R-:W2:Y:S04]  /*83fd0*/  LDL.LU.64 R26, [R1+0xd8] ;  /* 0x0000d800011a7983 */ /* 0x001ea80000300a00 */
[----:B--2---:R0:W-:Y:S01]  /*83fe0*/  STL.64 [R1+0x1c58], R26 ;  /* 0x001c581a01007387 */ /* 0x0041e20000100a00 */
[----:B------:R1:W-:Y:S02]  /*83ff0*/  STL.64 [R1+0x1b90], R14 ;  /* 0x001b900e01007387 */ /* 0x0003e40000100a00 */
[----:B------:R-:W-:Y:S01]  /*84000*/  STL.64 [R1+0x1b88], R12 ;  /* 0x001b880c01007387 */ /* 0x000fe20000100a00 */
[----:B0-----:R-:W2:Y:S01]  /*84010*/  LDL.LU.64 R26, [R1+0xe8] ;  /* 0x0000e800011a7983 */ /* 0x001ea20000300a00 */
[----:B-1----:R-:W-:-:S02]  /*84020*/  MOV R14, R21 ;  /* 0x00000015000e7202 */ /* 0x002fc40000000f00 */
[----:B------:R-:W-:-:S07]  /*84030*/  MOV R15, R20 ;  /* 0x00000014000f7202 */ /* 0x000fce0000000f00 */
[C---:B------:R-:W-:Y:S01]  /*84040*/  HMMA.16816.F32 R16, R8.reuse, R14, R16 ;  /* 0x0000000e0810723c */ /* 0x040fe20000001810 */
[----:B--2---:R0:W-:Y:S01]  /*84050*/  STL.64 [R1+0x1c90], R26 ;  /* 0x001c901a01007387 */ /* 0x0041e20000100a00 */
[----:B------:R-:W2:Y:S02]  /*84060*/  LDL.LU R24, [R1+0x260] ;  /* 0x0002600001187983 */ /* 0x000ea40000300800 */
[----:B------:R-:W2:Y:S01]  /*84070*/  LDL.LU R25, [R1+0x264] ;  /* 0x0002640001197983 */ /* 0x000ea20000300800 */
[----:B0-----:R-:W2:Y:S01]  /*84080*/  LDL.LU R26, [R1+0x268] ;  /* 0x00026800011a7983 */ /* 0x001ea20000300800 */
[----:B------:R-:W2:Y:S02]  /*84090*/  LDL.LU R20, [R1+0x1108] ;  /* 0x0011080001147983 */ /* 0x000ea40000300800 */
[----:B----4-:R-:W-:Y:S02]  /*840a0*/  IMAD.MOV.U32 R27, RZ, RZ, R28 ;  /* 0x000000ffff1b7224 */ /* 0x010fe400078e001c */
[----:B------:R-:W4:Y:S01]  /*840b0*/  LDL.LU R21, [R1+0xc88] ;  /* 0x000c880001157983 */ /* 0x000f220000300800 */
[----:B------:R-:W2:Y:S11]  /*840c0*/  LDL.LU R28, [R1+0x1104] ;  /* 0x00110400011c7983 */ /* 0x000eb60000300800 */
[----:B------:R-:W-:Y:S01]  /*840d0*/  @!UPT UIADD3 URZ, URZ, URZ, URZ ;  /* 0x0000003f3f3ff290 */ /* 0x000fe2000fffe03f */
[----:B------:R-:W-:Y:S02]  /*840e0*/  STL.64 [R1+0xee0], R16 ;  /* 0x000ee01001007387 */ /* 0x000fe40000100a00 */
[----:B------:R0:W-:Y:S02]  /*840f0*/  STL.64 [R1+0xee8], R18 ;  /* 0x000ee81201007387 */ /* 0x0001e40000100a00 */
[----:B0-----:R-:W2:Y:S01]  /*84100*/  LDL.LU.64 R18, [R1+0x1ca0] ;  /* 0x001ca00001127983 */ /* 0x001ea20000300a00 */
[----:B------:R0:W-:Y:S02]  /*84110*/  STL.64 [R1+0x1c50], R14 ;  /* 0x001c500e01007387 */ /* 0x0001e40000100a00 */
        /* <DEDUP_REMOVED lines=20> */
[C---:B---3--:R-:W-:Y:S11]  /*84260*/  HMMA.16816.F32 R24, R8.reuse, R6, R24 ;  /* 0x000000060818723c */ /* 0x048ff60000001818 */
[----:B------:R-:W-:Y:S11]  /*84270*/  @!UPT UIADD3 URZ, URZ, URZ, URZ ;  /* 0x0000003f3f3ff290 */ /* 0x000ff6000fffe03f */
[----:B------:R-:W-:Y:S01]  /*84280*/  @!UPT UIADD3 URZ, URZ, URZ, URZ ;  /* 0x0000003f3f3ff290 */ /* 0x000fe2000fffe03f */
[----:B------:R0:W-:Y:S01]  /*84290*/  STL.64 [R1+0xf30], R24 ;  /* 0x000f301801007387 */ /* 0x0001e20000100a00 */
[----:B------:R1:W-:Y:S01]  /*842a0*/  STL.64 [R1+0xf38], R26 ;  /* 0x000f381a01007387 */ /* 0x0003e20000100a00 */
[----:B0-----:R-:W-:Y:S02]  /*842b0*/  MOV R25, R6 ;  /* 0x0000000600197202 */ /* 0x001fe40000000f00 */
[----:B-1----:R-:W3:Y:S01]  /*842c0*/  LDL.LU.64 R26, [R1+0x1c90] ;  /* 0x001c9000011a7983 */ /* 0x002ee20000300a00 */
[----:B------:R-:W-:Y:S02]  /*842d0*/  MOV R24, R7 ;  /* 0x0000000700187202 */ /* 0x000fe40000000f00 */
[----:B------:R-:W2:Y:S02]  /*842e0*/  LDL.LU.64 R6, [R1+0x1c88] ;  /* 0x001c880001067983 */ /* 0x000ea40000300a00 */
[----:B------:R-:W2:Y:S02]  /*842f0*/  LDL.LU.64 R4, [R1+0x1c80] ;  /* 0x001c800001047983 */ /* 0x000ea40000300a00 */
[----:B--2---:R-:W-:Y:S01]  /*84300*/  HMMA.16816.F32 R8, R8, R22, R4 ;  /* 0x000000160808723c */ /* 0x004fe20000001804 */
[----:B------:R-:W2:Y:S01]  /*84310*/  LDL.LU.64 R6, [R1+0x1c78] ;  /* 0x001c780001067983 */ /* 0x000ea20000300a00 */
[----:B------:R-:W2:Y:S02]  /*84320*/  LDL.LU.64 R4, [R1+0x1c70] ;  /* 0x001c700001047983 */ /* 0x000ea40000300a00 */
[----:B------:R-:W-:Y:S02]  /*84330*/  STL.64 [R1+0x1c08], R22 ;  /* 0x001c081601007387 */ /* 0x000fe40000100a00 */
[----:B----4-:R0:W-:Y:S11]  /*84340*/  STL.64 [R1+0x1c00], R20 ;  /* 0x001c001401007387 */ /* 0x0101f60000100a00 */
[----:B------:R-:W-:Y:S06]  /*84350*/  @!UPT UIADD3 URZ, URZ, URZ, URZ ;  /* 0x0000003f3f3ff290 */ /* 0x000fec000fffe03f */
[----:B------:R-:W-:Y:S01]  /*84360*/  STL.64 [R1+0xed0], R8 ;  /* 0x000ed00801007387 */ /* 0x000fe20000100a00 */
[----:B------:R1:W-:Y:S02]  /*84370*/  STL.64 [R1+0xed8], R10 ;  /* 0x000ed80a01007387 */ /* 0x0003e40000100a00 */
[----:B0-----:R-:W4:Y:S02]  /*84380*/  LDL.LU R20, [R1+0x180] ;  /* 0x0001800001147983 */ /* 0x001f240000300800 */
[----:B------:R-:W4:Y:S01]  /*84390*/  LDL.LU R21, [R1+0x184] ;  /* 0x0001840001157983 */ /* 0x000f220000300800 */
[----:B------:R-:W4:Y:S01]  /*843a0*/  LDL.LU R22, [R1+0x188] ;  /* 0x0001880001167983 */ /* 0x000f220000300800 */
[----:B------:R-:W4:Y:S02]  /*843b0*/  LDL.LU R23, [R1+0x18c] ;  /* 0x00018c0001177983 */ /* 0x000f240000300800 */
[----:B-1----:R-:W-:Y:S01]  /*843c0*/  IMAD.MOV.U32 R10, RZ, RZ, R25 ;  /* 0x000000ffff0a7224 */ /* 0x002fe200078e0019 */
[----:B------:R-:W-:-:S05]  /*843d0*/  MOV R11, R24 ;  /* 0x00000018000b7202 */ /* 0x000fca0000000f00 */
[----:B------:R0:W-:Y:S01]  /*843e0*/  STL.64 [R1+0x1c20], R10 ;  /* 0x001c200a01007387 */ /* 0x0001e20000100a00 */
[----:B------:R-:W4:Y:S02]  /*843f0*/  LDL.LU R8, [R1+0x160] ;  /* 0x0001600001087983 */ /* 0x000f240000300800 */
[----:B------:R-:W4:Y:S01]  /*84400*/  LDL.LU R9, [R1+0x164] ;  /* 0x0001640001097983 */ /* 0x000f220000300800 */
[----:B0-----:R-:W-:Y:S01]  /*84410*/  MOV R10, R2 ;  /* 0x00000002000a7202 */ /* 0x001fe20000000f00 */
[----:B------:R-:W-:Y:S01]  /*84420*/  IMAD.MOV.U32 R11, RZ, RZ, R0 ;  /* 0x000000ffff0b7224 */ /* 0x000fe200078e0000 */
[----:B---3--:R-:W-:Y:S02]  /*84430*/  MOV R2, R26 ;  /* 0x0000001a00027202 */ /* 0x008fe40000000f00 */
        /* <DEDUP_REMOVED lines=13> */
[----:B------:R1:W-:Y:S02]  /*84510*/  STL.64 [R1+0xf68], R14 ;  /* 0x000f680e01007387 */ /* 0x0003e40000100a00 */
[----:B0-----:R-:W-:Y:S01]  /*84520*/  IMAD.MOV.U32 R13, RZ, RZ, R26 ;  /* 0x000000ffff0d7224 */ /* 0x001fe200078e001a */
[----:B-1----:R-:W2:Y:S01]  /*84530*/  LDL.LU.64 R14, [R1+0x1c50] ;  /* 0x001c5000010e7983 */ /* 0x002ea20000300a00 */
[----:B------:R-:W-:Y:S02]  /*84540*/  MOV R12, R27 ;  /* 0x0000001b000c7202 */ /* 0x000fe40000000f00 */
[----:B------:R-:W3:Y:S02]  /*84550*/  LDL.LU.64 R26, [R1+0x1c48] ;  /* 0x001c4800011a7983 */ /* 0x000ee40000300a00 */
[C---:B---3--:R-:W-:Y:S11]  /*84560*/  HMMA.16816.F32 R16, R4.reuse, R26, R16 ;  /* 0x0000001a0410723c */ /* 0x048ff60000001810 */
[----:B------:R-:W-:Y:S11]  /*84570*/  @!UPT UIADD3 URZ, URZ, URZ, URZ ;  /* 0x0000003f3f3ff290 */ /* 0x000ff6000fffe03f */
[----:B------:R-:W-:Y:S01]  /*84580*/  @!UPT UIADD3 URZ, URZ, URZ, URZ ;  /* 0x0000003f3f3ff290 */ /* 0x000fe2000fffe03f */
[----:B------:R0:W-:Y:S01]  /*84590*/  STL.64 [R1+0xf70], R16 ;  /* 0x000f701001007387 */ /* 0x0001e20000100a00 */
[----:B------:R1:W-:Y:S01]  /*845a0*/  STL.64 [R1+0xf78], R18 ;  /* 0x000f781201007387 */ /* 0x0003e20000100a00 */
[----:B0-----:R-:W-:Y:S02]  /*845b0*/  MOV R17, R26 ;  /* 0x0000001a00117202 */ /* 0x001fe40000000f00 */
[----:B-1----:R-:W3:Y:S01]  /*845c0*/  LDL.LU.64 R18, [R1+0x1c40] ;  /* 0x001c400001127983 */ /* 0x002ee20000300a00 */
[----:B------:R-:W-:Y:S02]  /*845d0*/  IMAD.MOV.U32 R16, RZ, RZ, R27 ;  /* 0x000000ffff107224 */ /* 0x000fe400078e001b */
[----:B------:R-:W4:Y:S02]  /*845e0*/  LDL.LU.64 R26, [R1+0x1c38] ;  /* 0x001c3800011a7983 */ /* 0x000f240000300a00 */
[C---:B----4-:R-:W-:Y:S11]  /*845f0*/  HMMA.16816.F32 R20, R4.reuse, R26, R20 ;  /* 0x0000001a0414723c */ /* 0x050ff60000001814 */
[----:B------:R-:W-:Y:S11]  /*84600*/  @!UPT UIADD3 URZ, URZ, URZ, URZ ;  /* 0x0000003f3f3ff290 */ /* 0x000ff6000fffe03f */
[----:B------:R-:W-:Y:S01]  /*84610*/  @!UPT UIADD3 URZ, URZ, URZ, URZ ;  /* 0x0000003f3f3ff290 */ /* 0x000fe2000fffe03f */
[----:B------:R0:W-:Y:S01]  /*84620*/  STL.64 [R1+0xf80], R20 ;  /* 0x000f801401007387 */ /* 0x0001e20000100a00 */
[----:B------:R-:W-:Y:S01]  /*84630*/  STL.64 [R1+0xf88], R22 ;  /* 0x000f881601007387 */ /* 0x000fe20000100a00 */
[----:B0-----:R-:W-:Y:S02]  /*84640*/  MOV R21, R26 ;  /* 0x0000001a00157202 */ /* 0x001fe40000000f00 */
[----:B------:R-:W-:Y:S02]  /*84650*/  MOV R20, R27 ;  /* 0x0000001b00147202 */ /* 0x000fe40000000f00 */
[----:B------:R-:W4:Y:S01]  /*84660*/  LDL.LU.64 R26, [R1+0x1c30] ;  /* 0x001c3000011a7983 */ /* 0x000f220000300a00 */
[----:B------:R-:W4:Y:S02]  /*84670*/  LDL.LU.64 R24, [R1+0x1c28] ;  /* 0x001c280001187983 */ /* 0x000f240000300a00 */
[----:B--2---:R0:W-:Y:S01]  /*84680*/  STL.64 [R1+0x1ba0], R14 ;  /* 0x001ba00e01007387 */ /* 0x0041e20000100a00 */
[C---:B---3--:R-:W-:Y:S08]  /*84690*/  HMMA.16816.F32 R8, R4.reuse, R18, R8 ;  /* 0x000000120408723c */ /* 0x048ff00000001808 */
[----:B----4-:R-:W-:Y:S07]  /*846a0*/  HMMA.16816.F32 R24, R4, R14, R24 ;  /* 0x0000000e0418723c */ /* 0x010fee0000001818 */
[----:B0-----:R-:W-:Y:S01]  /*846b0*/  IMAD.MOV.U32 R14, RZ, RZ, R21 ;  /* 0x000000ffff0e7224 */ /* 0x001fe200078e0015 */
[----:B------:R-:W-:Y:S11]  /*846c0*/  MOV R15, R20 ;  /* 0x00000014000f7202 */ /* 0x000ff60000000f00 */
[----:B------:R-:W-:Y:S04]  /*846d0*/  @!UPT UIADD3 URZ, URZ, URZ, URZ ;  /* 0x0000003f3f3ff290 */ /* 0x000fe8000fffe03f */
[----:B------:R-:W-:Y:S01]  /*846e0*/  STL.64 [R1+0xf90], R24 ;  /* 0x000f901801007387 */ /* 0x000fe20000100a00 */
[----:B------:R-:W-:Y:S02]  /*846f0*/  STL.64 [R1+0xf98], R26 ;  /* 0x000f981a01007387 */ /* 0x000fe40000100a00 */
[----:B------:R0:W-:Y:S02]  /*84700*/  STL.64 [R1+0x1bb8], R14 ;  /* 0x001bb80e01007387 */ /* 0x0001e40000100a00 */
[----:B0-----:R-:W-:Y:S01]  /*84710*/  MOV R14, R17 ;  /* 0x00000011000e7202 */ /* 0x001fe20000000f00 */
[----:B------:R-:W-:-:S05]  /*84720*/  IMAD.MOV.U32 R15, RZ, RZ, R16 ;  /* 0x000000ffff0f7224 */ /* 0x000fca00078e0010 */
[----:B------:R0:W-:Y:S01]  /*84730*/  STL.64 [R1+0x1bd0], R14 ;  /* 0x001bd00e01007387 */ /* 0x0001e20000100a00 */
[----:B------:R-:W2:Y:S02]  /*84740*/  LDL.LU R20, [R1+0x150] ;  /* 0x0001500001147983 */ /* 0x000ea40000300800 */
[----:B------:R-:W2:Y:S02]  /*84750*/  LDL.LU R21, [R1+0x154] ;  /* 0x0001540001157983 */ /* 0x000ea40000300800 */
[----:B------:R-:W2:Y:S01]  /*84760*/  LDL.LU R22, [R1+0x158] ;  /* 0x0001580001167983 */ /* 0x000ea20000300800 */
[----:B------:R-:W2:Y:S01]  /*84770*/  LDL.LU R23, [R1+0x15c] ;  /* 0x00015c0001177983 */ /* 0x000ea20000300800 */
[----:B------:R-:W3:Y:S02]  /*84780*/  LDL.LU R24, [R1+0xf0] ;  /* 0x0000f00001187983 */ /* 0x000ee40000300800 */
[----:B------:R-:W3:Y:S02]  /*84790*/  LDL.LU R25, [R1+0xf4] ;  /* 0x0000f40001197983 */ /* 0x000ee40000300800 */
[----:B------:R-:W3:Y:S01]  /*847a0*/  LDL.LU R26, [R1+0xf8] ;  /* 0x0000f800011a7983 */ /* 0x000ee20000300800 */
[----:B------:R-:W3:Y:S01]  /*847b0*/  LDL.LU R27, [R1+0xfc] ;  /* 0x0000fc00011b7983 */ /* 0x000ee20000300800 */
[----:B0-----:R-:W-:-:S02]  /*847c0*/  MOV R14, R13 ;  /* 0x0000000d000e7202 */ /* 0x001fc40000000f00 */
[----:B------:R-:W-:-:S05]  /*847d0*/  MOV R15, R12 ;  /* 0x0000000c000f7202 */ /* 0x000fca0000000f00 */
[----:B------:R0:W-:Y:S01]  /*847e0*/  STL.64 [R1+0x1be8], R14 ;  /* 0x001be80e01007387 */ /* 0x0001e20000100a00 */
[----:B------:R-:W4:Y:S02]  /*847f0*/  LDL.LU R12, [R1+0x70] ;  /* 0x00007000010c7983 */ /* 0x000f240000300800 */
[----:B------:R-:W4:Y:S01]  /*84800*/  LDL.LU R13, [R1+0x74] ;  /* 0x00007400010d7983 */ /* 0x000f220000300800 */
[----:B0-----:R-:W4:Y:S01]  /*84810*/  LDL.LU R14, [R1+0x78] ;  /* 0x00007800010e7983 */ /* 0x001f220000300800 */
[----:B------:R-:W4:Y:S02]  /*84820*/  LDL.LU R15, [R1+0x7c] ;  /* 0x00007c00010f7983 */ /* 0x000f240000300800 */
[----:B------:R-:W-:Y:S02]  /*84830*/  STL.64 [R1+0xfa0], R8 ;  /* 0x000fa00801007387 */ /* 0x000fe40000100a00 */
[----:B------:R0:W-:Y:S02]  /*84840*/  STL.64 [R1+0xfa8], R10 ;  /* 0x000fa80a01007387 */ /* 0x0001e40000100a00 */
[----:B0-----:R-:W2:Y:S01]  /*84850*/  LDL.LU.64 R10, [R1+0x1c20] ;  /* 0x001c2000010a7983 */ /* 0x001ea20000300a00 */
        /* <DEDUP_REMOVED lines=9> */
[----:B------:R-:W-:Y:S01]  /*848f0*/  IMAD.MOV.U32 R18, RZ, RZ, R3 ;  /* 0x000000ffff127224 */ /* 0x000fe200078e0003 */
[----:B------:R-:W-:Y:S01]  /*84900*/  MOV R19, R29 ;  /* 0x0000001d00137202 */ /* 0x000fe20000000f00 */
[----:B------:R-:W3:Y:S01]  /*84910*/  LDL.LU R3, [R1+0x1c18] ;  /* 0x001c180001037983 */ /* 0x000ee20000300800 */
[----:B------:R-:W3:Y:S03]  /*84920*/  LDL.LU R29, [R1+0x1c14] ;  /* 0x001c1400011d7983 */ /* 0x000ee60000300800 */
[----:B------:R-:W-:Y:S01]  /*84930*/  STL.64 [R1+0x1bc8], R18 ;  /* 0x001bc81201007387 */ /* 0x000fe20000100a00 */
[----:B------:R-:W-:Y:S03]  /*84940*/  HMMA.16816.F32 R20, R4, R10, R20 ;  /* 0x0000000a0414723c */ /* 0x000fe60000001814 */
[----:B--2---:R0:W-:Y:S04]  /*84950*/  STL.64 [R1+0x1bc0], R16 ;  /* 0x001bc01001007387 */ /* 0x0041e80000100a00 */
[----:B0-----:R-:W2:Y:S01]  /*84960*/  LDL.LU R16, [R1+0x50] ;  /* 0x0000500001107983 */ /* 0x001ea20000300800 */
[----:B------:R-:W2:Y:S02]  /*84970*/  LDL.LU R17, [R1+0x54] ;  /* 0x0000540001117983 */ /* 0x000ea40000300800 */
[----:B------:R-:W2:Y:S02]  /*84980*/  LDL.LU R18, [R1+0x58] ;  /* 0x0000580001127983 */ /* 0x000ea40000300800 */
[----:B------:R-:W2:Y:S02]  /*84990*/  LDL.LU R19, [R1+0x5c] ;  /* 0x00005c0001137983 */ /* 0x000ea40000300800 */
[----:B--2---:R3:W-:Y:S01]  /*849a0*/  STL.64 [R1+0x1be0], R18 ;  /* 0x001be01201007387 */ /* 0x0047e20000100a00 */
[----:B------:R0:W-:Y:S01]  /*849b0*/  STL.64 [R1+0x1bd8], R16 ;  /* 0x001bd81001007387 */ /* 0x0001e20000100a00 */
[----:B---3--:R-:W-:-:S02]  /*849c0*/  MOV R18, R29 ;  /* 0x0000001d00127202 */ /* 0x008fc40000000f00 */
[----:B0-----:R-:W2:Y:S01]  /*849d0*/  LDL.LU R16, [R1+0x60] ;  /* 0x0000600001107983 */ /* 0x001ea20000300800 */
[----:B------:R-:W2:Y:S02]  /*849e0*/  LDL.LU R17, [R1+0x64] ;  /* 0x0000640001117983 */ /* 0x000ea40000300800 */
[----:B------:R-:W3:Y:S02]  /*849f0*/  LDL.LU R29, [R1+0x1c10] ;  /* 0x001c1000011d7983 */ /* 0x000ee40000300800 */
[----:B------:R-:W-:Y:S01]  /*84a00*/  STL.64 [R1+0x1010], R20 ;  /* 0x0010101401007387 */ /* 0x000fe20000100a00 */
[----:B------:R0:W-:Y:S04]  /*84a10*/  STL.64 [R1+0x1018], R22 ;  /* 0x0010181601007387 */ /* 0x0001e80000100a00 */
[----:B0-----:R-:W2:Y:S01]  /*84a20*/  LDL.LU.64 R22, [R1+0x1c08] ;  /* 0x001c080001167983 */ /* 0x001ea20000300a00 */
[----:B------:R-:W3:Y:S01]  /*84a30*/  LDL.LU.64 R20, [R1+0x1c00] ;  /* 0x001c000001147983 */ /* 0x000ee20000300a00 */
[----:B--2---:R-:W-:Y:S02]  /*84a40*/  HMMA.16816.F32 R4, R4, R22, R24 ;  /* 0x000000160404723c */ /* 0x004fe40000001818 */
[----:B------:R-:W4:Y:S01]  /*84a50*/  LDL.LU.64 R26, [R1+0x1bf8] ;  /* 0x001bf800011a7983 */ /* 0x000f220000300a00 */
[----:B------:R-:W4:Y:S11]  /*84a60*/  LDL.LU.64 R24, [R1+0x1bf0] ;  /* 0x001bf00001187983 */ /* 0x000f360000300a00 */
[----:B------:R-:W-:Y:S09]  /*84a70*/  @!UPT UIADD3 URZ, URZ, URZ, URZ ;  /* 0x0000003f3f3ff290 */ /* 0x000ff2000fffe03f */
[----:B------:R-:W-:Y:S01]  /*84a80*/  STL.64 [R1+0x1000], R4 ;  /* 0x0010000401007387 */ /* 0x000fe20000100a00 */
[----:B------:R0:W-:Y:S02]  /*84a90*/  STL.64 [R1+0x1008], R6 ;  /* 0x0010080601007387 */ /* 0x0001e40000100a00 */
[----:B0-----:R-:W-:Y:S02]  /*84aa0*/  MOV R6, R2 ;  /* 0x0000000200067202 */ /* 0x001fe40000000f00 */
[----:B------:R-:W-:-:S07]  /*84ab0*/  MOV R7, R0 ;  /* 0x0000000000077202 */ /* 0x000fce0000000f00 */
[C---:B----4-:R-:W-:Y:S01]  /*84ac0*/  HMMA.16816.F32 R4, R24.reuse, R6, R12 ;  /* 0x000000061804723c */ /* 0x050fe2000000180c */
[----:B------:R-:W2:Y:S01]  /*84ad0*/  LDL.LU.64 R14, [R1+0x1be8] ;  /* 0x001be800010e7983 */ /* 0x000ea20000300a00 */
[----:B------:R-:W-:Y:S11]  /*84ae0*/  IMAD.MOV.U32 R19, RZ, RZ, R3 ;  /* 0x000000ffff137224 */ /* 0x000ff600078e0003 */
[----:B------:R-:W-:Y:S10]  /*84af0*/  @!UPT UIADD3 URZ, URZ, URZ, URZ ;  /* 0x0000003f3f3ff290 */ /* 0x000ff4000fffe03f */
[----:B------:R0:W-:Y:S01]  /*84b00*/  STL.64 [R1+0xff0], R4 ;  /* 0x000ff00401007387 */ /* 0x0001e20000100a00 */
[----:B------:R-:W-:Y:S03]  /*84b10*/  STL.64 [R1+0xff8], R6 ;  /* 0x000ff80601007387 */ /* 0x000fe60000100a00 */
[----:B0-----:R-:W4:Y:S01]  /*84b20*/  LDL.LU R5, [R1+0x1310] ;  /* 0x0013100001057983 */ /* 0x001f220000300800 */
[----:B------:R-:W3:Y:S02]  /*84b30*/  LDL.LU R4, [R1+0x1314] ;  /* 0x0013140001047983 */ /* 0x000ee40000300800 */
[----:B------:R-:W3:Y:S01]  /*84b40*/  LDL.LU R3, [R1+0x1318] ;  /* 0x0013180001037983 */ /* 0x000ee20000300800 */
        /* <DEDUP_REMOVED lines=28> */
[C---:B--2---:R-:W-:Y:S01]  /*84d10*/  HMMA.16816.F32 R16, R24.reuse, R18, R12 ;  /* 0x000000121810723c */ /* 0x044fe2000000180c */
[----:B------:R-:W4:Y:S01]  /*84d20*/  LDL.LU.64 R14, [R1+0x1b80] ;  /* 0x001b8000010e7983 */ /* 0x000f220000300a00 */
[----:B------:R-:W2:Y:S11]  /*84d30*/  LDL.LU.64 R12, [R1+0x1b78] ;  /* 0x001b7800010c7983 */ /* 0x000eb60000300a00 */
[----:B------:R-:W-:Y:S10]  /*84d40*/  @!UPT UIADD3 URZ, URZ, URZ, URZ ;  /* 0x0000003f3f3ff290 */ /* 0x000ff4000fffe03f */
[----:B------:R-:W-:Y:S01]  /*84d50*/  STL.64 [R1+0x1030], R16 ;  /* 0x0010301001007387 */ /* 0x000fe20000100a00 */
[----:B------:R0:W-:Y:S03]  /*84d60*/  STL.64 [R1+0x1038], R18 ;  /* 0x0010381201007387 */ /* 0x0001e60000100a00 */
[----:B0-----:R-:W2:Y:S01]  /*84d70*/  LDL.LU.64 R18, [R1+0x1b70] ;  /* 0x001b700001127983 */ /* 0x001ea20000300a00 */
[----:B------:R-:W2:Y:S03]  /*84d80*/  LDL.LU.64 R16, [R1+0x1b68] ;  /* 0x001b680001107983 */ /* 0x000ea60000300a00 */
[----:B------:R-:W0:Y:S01]  /*84d90*/  S2R R2, SR_CTAID.X ;  /* 0x0000000000027919 */ /* 0x000e220000002500 */
[----:B---3--:R-:W-:Y:S01]  /*84da0*/  FFMA R4, R21, R4, R20 ;  /* 0x0000000415047223 */ /* 0x008fe20000000014 */
[----:B--2---:R-:W-:Y:S02]  /*84db0*/  HMMA.16816.F32 R8, R24, R10, R16 ;  /* 0x0000000a1808723c */ /* 0x004fe40000001810 */
[----:B------:R-:W2:Y:S01]  /*84dc0*/  LDL.LU.64 R18, [R1+0x1b60] ;  /* 0x001b600001127983 */ /* 0x000ea20000300a00 */
[----:B------:R-:W2:Y:S02]  /*84dd0*/  LDL.LU.64 R16, [R1+0x1b58] ;  /* 0x001b580001107983 */ /* 0x000ea40000300a00 */
[----:B0-----:R-:W-:-:S05]  /*84de0*/  IMAD.SHL.U32 R2, R2, 0x100, RZ ;  /* 0x0000010002027824 */ /* 0x001fca00078e00ff */
[----:B------:R-:W-:Y:S01]  /*84df0*/  IADD3 R0, R2, 0x100, RZ ;  /* 0x0000010002007810 */ /* 0x000fe20007ffe0ff */
[----:B------:R-:W-:Y:S02]  /*84e00*/  MOV R2, 0x40 ;  /* 0x0000004000027802 */ /* 0x000fe40000000f00 */
[----:B----4-:R-:W-:-:S03]  /*84e10*/  FFMA R5, R15, R5, R14 ;  /* 0x000000050f057223 */ /* 0x010fc6000000000e */
[C---:B------:R-:W-:Y:S02]  /*84e20*/  IMAD R12, R2.reuse, c[0x0][0x1a4], R12 ;  /* 0x00006900020c7a24 */ /* 0x040fe400078e020c */
[----:B------:R-:W-:-:S05]  /*84e30*/  IMAD R13, R2, c[0x0][0x1b4], R13 ;  /* 0x00006d00020d7a24 */ /* 0x000fca00078e020d */
[----:B------:R-:W-:Y:S01]  /*84e40*/  STL.64 [R1+0x1040], R8 ;  /* 0x0010400801007387 */ /* 0x000fe20000100a00 */
[----:B------:R-:W-:Y:S02]  /*84e50*/  STL.64 [R1+0x1048], R10 ;  /* 0x0010480a01007387 */ /* 0x000fe40000100a00 */
[----:B------:R-:W-:Y:S02]  /*84e60*/  STL [R1+0x394], R12 ;  /* 0x0003940c01007387 */ /* 0x000fe40000100800 */
[----:B------:R-:W-:Y:S01]  /*84e70*/  STL [R1+0x39c], R13 ;  /* 0x00039c0d01007387 */ /* 0x000fe20000100800 */
[----:B------:R-:W-:Y:S01]  /*84e80*/  STL [R1+0x1314], R4 ;  /* 0x0013140401007387 */ /* 0x000fe20000100800 */
[----:B------:R2:W-:Y:S01]  /*84e90*/  STL [R1+0x1310], R5 ;  /* 0x0013100501007387 */ /* 0x0005e20000100800 */
[----:B------:R-:W-:Y:S01]  /*84ea0*/  UIADD3 UR4, UP0, UR4, 0x40, URZ ;  /* 0x0000004004047890 */ /* 0x000fe2000ff1e03f */
[----:B------:R-:W-:Y:S01]  /*84eb0*/  FFMA R3, R29, R3, R28 ;  /* 0x000000031d037223 */ /* 0x000fe2000000001c */
[----:B------:R-:W3:Y:S02]  /*84ec0*/  LDL R2, [R1+0x10f4] ;  /* 0x0010f40001027983 */ /* 0x000ee40000100800 */
[----:B------:R-:W-:-:S02]  /*84ed0*/  UIADD3.X UR5, URZ, UR5, URZ, UP0, !UPT ;  /* 0x000000053f057290 */ /* 0x000fc400087fe43f */
[----:B------:R-:W-:Y:S01]  /*84ee0*/  ISETP.LE.U32.AND P0, PT, R0, UR4, PT ;  /* 0x0000000400007c0c */ /* 0x000fe2000bf03070 */
[----:B------:R-:W-:Y:S03]  /*84ef0*/  STL [R1+0x1318], R3 ;  /* 0x0013180301007387 */ /* 0x000fe60000100800 */
[----:B------:R-:W-:-:S04]  /*84f00*/  MOV R0, UR5 ;  /* 0x0000000500007c02 */ /* 0x000fc80008000f00 */
[----:B------:R-:W-:Y:S01]  /*84f10*/  ISETP.GE.U32.AND.EX P0, PT, R0, RZ, PT, P0 ;  /* 0x000000ff0000720c */ /* 0x000fe20003f06100 */
[----:B--2---:R-:W-:Y:S11]  /*84f20*/  HMMA.16816.F32 R4, R24, R22, R16 ;  /* 0x000000161804723c */ /* 0x004ff60000001810 */
[----:B------:R-:W-:Y:S11]  /*84f30*/  @!UPT UIADD3 URZ, URZ, URZ, URZ ;  /* 0x0000003f3f3ff290 */ /* 0x000ff6000fffe03f */
[----:B------:R-:W-:Y:S01]  /*84f40*/  @!UPT UIADD3 URZ, URZ, URZ, URZ ;  /* 0x0000003f3f3ff290 */ /* 0x000fe2000fffe03f */
[----:B------:R-:W-:Y:S01]  /*84f50*/  STL.64 [R1+0x1020], R4 ;  /* 0x0010200401007387 */ /* 0x000fe20000100a00 */
[----:B------:R-:W-:Y:S02]  /*84f60*/  STL.64 [R1+0x1028], R6 ;  /* 0x0010280601007387 */ /* 0x000fe40000100a00 */
[----:B------:R-:W2:Y:S01]  /*84f70*/  LDL R0, [R1+0x10f8] ;  /* 0x0010f80001007983 */ /* 0x000ea20000100800 */
[----:B---3--:R0:W-:Y:S04]  /*84f80*/  STL [R1+0x260], R2 ;  /* 0x0002600201007387 */ /* 0x0081e80000100800 */
[----:B0-----:R-:W3:Y:S04]  /*84f90*/  LDL R2, [R1+0x10f0] ;  /* 0x0010f00001027983 */ /* 0x001ee80000100800 */
[----:B--2---:R0:W-:Y:S04]  /*84fa0*/  STL [R1+0x264], R0 ;  /* 0x0002640001007387 */ /* 0x0041e80000100800 */
[----:B0-----:R-:W2:Y:S04]  /*84fb0*/  LDL R0, [R1+0x10e8] ;  /* 0x0010e80001007983 */ /* 0x001ea80000100800 */
        /* <DEDUP_REMOVED lines=57> */
[----:B--2---:R0:W-:Y:S01]  /*85350*/  STL [R1+0x2dc], R0 ;  /* 0x0002dc0001007387 */ /* 0x0041e20000100800 */
[----:B------:R-:W-:Y:S01]  /*85360*/  @P0 CALL.REL.NOINC `(.L_x_0) ;  /* 0x0000001000000944 */ /* 0x000fe20003c00000 */
[----:B------:R-:W-:Y:S05]  /*85370*/  BRA `(.L_x_67) ;  /* 0xfff9732000007947 */ /* 0x000fea000383ffff */
.L_x_0:
[----:B01----:R-:W2:Y:S04]  /*85380*/  LDL.LU R2, [R1+0xa10] ;  /* 0x000a100001027983 */ /* 0x003ea80000300800 */
[----:B------:R-:W3:Y:S04]  /*85390*/  LDL.LU R0, [R1+0xa14] ;  /* 0x000a140001007983 */ /* 0x000ee80000300800 */
[----:B------:R-:W0:Y:S04]  /*853a0*/  S2R R3, SR_CTAID.Y ;  /* 0x0000000000037919 */ /* 0x000e280000002600 */
[----:B------:R-:W1:Y:S04]  /*853b0*/  S2R R19, SR_TID.X ;  /* 0x0000000000137919 */ /* 0x000e680000002100 */
[----:B------:R-:W-:Y:S06]  /*853c0*/  BAR.SYNC.DEFER_BLOCKING 0x0 ;  /* 0x0000000000007b1d */ /* 0x000fec0000010000 */
[----:B--2---:R2:W-:Y:S04]  /*853d0*/  STL [R1+0x8a8], R2 ;  /* 0x0008a80201007387 */ /* 0x0045e80000100800 */
[----:B--2---:R-:W2:Y:S04]  /*853e0*/  LDL.LU R2, [R1+0xa18] ;  /* 0x000a180001027983 */ /* 0x004ea80000300800 */
[----:B---3--:R3:W-:Y:S04]  /*853f0*/  STL [R1+0x894], R0 ;  /* 0x0008940001007387 */ /* 0x0087e80000100800 */
[----:B---3--:R-:W3:Y:S04]  /*85400*/  LDL.LU R0, [R1+0xa1c] ;  /* 0x000a1c0001007983 */ /* 0x008ee80000300800 */
        /* <DEDUP_REMOVED lines=161> */
[----:B------:R-:W4:Y:S04]  /*85e20*/  LDL.LU R27, [R1+0x7a0] ;  /* 0x0007a000011b7983 */ /* 0x000f280000300800 */
[----:B---3--:R3:W-:Y:S04]  /*85e30*/  STL [R1+0x6f0], R0 ;  /* 0x0006f00001007387 */ /* 0x0087e80000100800 */
[----:B--2---:R-:W2:Y:S04]  /*85e40*/  LDL.LU R2, [R1+0x7a4] ;  /* 0x0007a40001027983 */ /* 0x004ea80000300800 */
[----:B---3--:R-:W3:Y:S04]  /*85e50*/  LDL.LU R0, [R1+0x7a8] ;  /* 0x0007a80001007983 */ /* 0x008ee80000300800 */
[----:B--2---:R2:W-:Y:S04]  /*85e60*/  STL [R1+0x70c], R2 ;  /* 0x00070c0201007387 */ /* 0x0045e80000100800 */
[----:B--2---:R-:W2:Y:S04]  /*85e70*/  LDL.LU R2, [R1+0x7ac] ;  /* 0x0007ac0001027983 */ /* 0x004ea80000300800 */
[----:B---3--:R3:W-:Y:S04]  /*85e80*/  STL [R1+0x6e8], R0 ;  /* 0x0006e80001007387 */ /* 0x0087e80000100800 */
[----:B----4-:R-:W-:Y:S04]  /*85e90*/  STL [R1+0x710], R27 ;  /* 0x0007101b01007387 */ /* 0x010fe80000100800 */
        /* <DEDUP_REMOVED lines=37> */
[----:B--2---:R-:W-:Y:S04]  /*860f0*/  STL [R1+0x6b4], R2 ;  /* 0x0006b40201007387 */ /* 0x004fe80000100800 */
[----:B------:R-:W2:Y:S04]  /*86100*/  LDL.LU R12, [R1+0xafc] ;  /* 0x000afc00010c7983 */ /* 0x000ea80000300800 */
[----:B---3--:R3:W-:Y:S04]  /*86110*/  STL [R1+0x69c], R0 ;  /* 0x00069c0001007387 */ /* 0x0087e80000100800 */
[----:B---3--:R-:W3:Y:S04]  /*86120*/  LDL.LU R0, [R1+0xae0] ;  /* 0x000ae00001007983 */ /* 0x008ee80000300800 */
[----:B------:R-:W4:Y:S04]  /*86130*/  LDL.LU R9, [R1+0xae4] ;  /* 0x000ae40001097983 */ /* 0x000f280000300800 */
[----:B---3--:R3:W-:Y:S04]  /*86140*/  STL [R1+0x6ac], R0 ;  /* 0x0006ac0001007387 */ /* 0x0087e80000100800 */
[----:B---3--:R-:W3:Y:S04]  /*86150*/  LDL.LU R0, [R1+0xae8] ;  /* 0x000ae80001007983 */ /* 0x008ee80000300800 */
[----:B--2---:R-:W-:Y:S04]  /*86160*/  STL [R1+0x694], R12 ;  /* 0x0006940c01007387 */ /* 0x004fe80000100800 */
[----:B------:R-:W2:Y:S04]  /*86170*/  LDL.LU R24, [R1+0xaec] ;  /* 0x000aec0001187983 */ /* 0x000ea80000300800 */
[----:B---3--:R3:W-:Y:S04]  /*86180*/  STL [R1+0x688], R0 ;  /* 0x0006880001007387 */ /* 0x0087e80000100800 */
[----:B----4-:R-:W-:Y:S04]  /*86190*/  STL [R1+0x6a4], R9 ;  /* 0x0006a40901007387 */ /* 0x010fe80000100800 */
[----:B------:R-:W4:Y:S04]  /*861a0*/  LDL.LU R10, [R1+0xad0] ;  /* 0x000ad000010a7983 */ /* 0x000f280000300800 */
[----:B------:R-:W5:Y:S04]  /*861b0*/  LDL.LU R2, [R1+0xad4] ;  /* 0x000ad40001027983 */ /* 0x000f680000300800 */
[----:B---3--:R-:W3:Y:S04]  /*861c0*/  LDL.LU R0, [R1+0xad8] ;  /* 0x000ad80001007983 */ /* 0x008ee80000300800 */
[----:B-----5:R-:W-:Y:S04]  /*861d0*/  STL [R1+0x698], R2 ;  /* 0x0006980201007387 */ /* 0x020fe80000100800 */
[----:B--2---:R-:W-:Y:S04]  /*861e0*/  STL [R1+0x680], R24 ;  /* 0x0006801801007387 */ /* 0x004fe80000100800 */
[----:B----4-:R-:W-:Y:S04]  /*861f0*/  STL [R1+0x6a0], R10 ;  /* 0x0006a00a01007387 */ /* 0x010fe80000100800 */
[----:B---3--:R2:W-:Y:S04]  /*86200*/  STL [R1+0x678], R0 ;  /* 0x0006780001007387 */ /* 0x0085e80000100800 */
[----:B--2---:R-:W2:Y:S04]  /*86210*/  LDL.LU R0, [R1+0xadc] ;  /* 0x000adc0001007983 */ /* 0x004ea80000300800 */
[----:B------:R-:W3:Y:S04]  /*86220*/  LDL.LU R28, [R1+0xac0] ;  /* 0x000ac000011c7983 */ /* 0x000ee80000300800 */
[----:B--2---:R2:W-:Y:S04]  /*86230*/  STL [R1+0x670], R0 ;  /* 0x0006700001007387 */ /* 0x0045e80000100800 */
[----:B--2---:R-:W2:Y:S04]  /*86240*/  LDL.LU R0, [R1+0xac4] ;  /* 0x000ac40001007983 */ /* 0x004ea80000300800 */
[----:B------:R-:W4:Y:S04]  /*86250*/  LDL.LU R16, [R1+0xac8] ;  /* 0x000ac80001107983 */ /* 0x000f280000300800 */
[----:B--2---:R2:W-:Y:S04]  /*86260*/  STL [R1+0x68c], R0 ;  /* 0x00068c0001007387 */ /* 0x0045e80000100800 */
[----:B--2---:R-:W2:Y:S04]  /*86270*/  LDL.LU R0, [R1+0xacc] ;  /* 0x000acc0001007983 */ /* 0x004ea80000300800 */
[----:B---3--:R-:W-:Y:S04]  /*86280*/  STL [R1+0x690], R28 ;  /* 0x0006901c01007387 */ /* 0x008fe80000100800 */
[----:B------:R-:W3:Y:S04]  /*86290*/  LDL.LU R2, [R1+0xab0] ;  /* 0x000ab00001027983 */ /* 0x000ee80000300800 */
[----:B--2---:R2:W-:Y:S04]  /*862a0*/  STL [R1+0x664], R0 ;  /* 0x0006640001007387 */ /* 0x0045e80000100800 */
[----:B----4-:R-:W-:Y:S04]  /*862b0*/  STL [R1+0x668], R16 ;  /* 0x0006681001007387 */ /* 0x010fe80000100800 */
        /* <DEDUP_REMOVED lines=30> */
[----:B------:R-:W4:Y:S04]  /*864a0*/  LDL.LU R13, [R1+0xb70] ;  /* 0x000b7000010d7983 */ /* 0x000f280000300800 */
[----:B--2---:R2:W-:Y:S04]  /*864b0*/  STL [R1+0x61c], R0 ;  /* 0x00061c0001007387 */ /* 0x0045e80000100800 */
[----:B---3--:R-:W3:Y:S04]  /*864c0*/  LDL.LU R2, [R1+0xb74] ;  /* 0x000b740001027983 */ /* 0x008ee80000300800 */
[----:B--2---:R-:W2:Y:S04]  /*864d0*/  LDL.LU R0, [R1+0xb78] ;  /* 0x000b780001007983 */ /* 0x004ea80000300800 */
[----:B---3--:R3:W-:Y:S04]  /*864e0*/  STL [R1+0x62c], R2 ;  /* 0x00062c0201007387 */ /* 0x0087e80000100800 */
[----:B------:R-:W5:Y:S04]  /*864f0*/  LDL.LU R25, [R1+0xb7c] ;  /* 0x000b7c0001197983 */ /* 0x000f680000300800 */
[----:B--2---:R2:W-:Y:S04]  /*86500*/  STL [R1+0x610], R0 ;  /* 0x0006100001007387 */ /* 0x0045e80000100800 */
[----:B----4-:R-:W-:Y:S04]  /*86510*/  STL [R1+0x634], R13 ;  /* 0x0006340d01007387 */ /* 0x010fe80000100800 */
[----:B---3--:R-:W3:Y:S04]  /*86520*/  LDL.LU R2, [R1+0xb60] ;  /* 0x000b600001027983 */ /* 0x008ee80000300800 */
[----:B--2---:R-:W2:Y:S04]  /*86530*/  LDL.LU R0, [R1+0xb64] ;  /* 0x000b640001007983 */ /* 0x004ea80000300800 */
[----:B---3--:R3:W-:Y:S04]  /*86540*/  STL [R1+0x620], R2 ;  /* 0x0006200201007387 */ /* 0x0087e80000100800 */
[----:B---3--:R-:W3:Y:S04]  /*86550*/  LDL.LU R2, [R1+0xb68] ;  /* 0x000b680001027983 */ /* 0x008ee80000300800 */
[----:B--2---:R2:W-:Y:S04]  /*86560*/  STL [R1+0x618], R0 ;  /* 0x0006180001007387 */ /* 0x0045e80000100800 */
[----:B-----5:R-:W-:Y:S04]  /*86570*/  STL [R1+0x608], R25 ;  /* 0x0006081901007387 */ /* 0x020fe80000100800 */
        /* <DEDUP_REMOVED lines=49> */
[----:B---3--:R-:W-:Y:S04]  /*86890*/  STL [R1+0x5a4], R2 ;  /* 0x0005a40201007387 */ /* 0x008fe80000100800 */
[----:B------:R-:W3:Y:S04]  /*868a0*/  LDL.LU R29, [R1+0xbf0] ;  /* 0x000bf000011d7983 */ /* 0x000ee80000300800 */
[----:B--2---:R2:W-:Y:S04]  /*868b0*/  STL [R1+0x59c], R0 ;  /* 0x00059c0001007387 */ /* 0x0045e80000100800 */
[----:B--2---:R-:W2:Y:S04]  /*868c0*/  LDL.LU R0, [R1+0xbf4] ;  /* 0x000bf40001007983 */ /* 0x004ea80000300800 */
[----:B------:R-:W4:Y:S04]  /*868d0*/  LDL.LU R18, [R1+0xbf8] ;  /* 0x000bf80001127983 */ /* 0x000f280000300800 */
[----:B--2---:R2:W-:Y:S04]  /*868e0*/  STL [R1+0x5a8], R0 ;  /* 0x0005a80001007387 */ /* 0x0045e80000100800 */
[----:B------:R-:W5:Y:S04]  /*868f0*/  LDL.LU R2, [R1+0xbfc] ;  /* 0x000bfc0001027983 */ /* 0x000f680000300800 */
[----:B---3--:R-:W-:Y:S04]  /*86900*/  STL [R1+0x5b0], R29 ;  /* 0x0005b01d01007387 */ /* 0x008fe80000100800 */
[----:B--2---:R-:W2:Y:S04]  /*86910*/  LDL.LU R0, [R1+0xbe0] ;  /* 0x000be00001007983 */ /* 0x004ea80000300800 */
[----:B-----5:R3:W-:Y:S04]  /*86920*/  STL [R1+0x588], R2 ;  /* 0x0005880201007387 */ /* 0x0207e80000100800 */
        /* <DEDUP_REMOVED lines=46> */
[----:B--2---:R-:W2:Y:S04]  /*86c10*/  LDL.LU R0, [R1+0xcb0] ;  /* 0x000cb00001007983 */ /* 0x004ea80000300800 */
[----:B----4-:R4:W-:Y:S04]  /*86c20*/  STL [R1+0x464], R2 ;  /* 0x0004640201007387 */ /* 0x0109e80000100800 */
[----:B---3--:R-:W-:Y:S04]  /*86c30*/  STL [R1+0x480], R26 ;  /* 0x0004801a01007387 */ /* 0x008fe80000100800 */
[----:B----4-:R-:W3:Y:S04]  /*86c40*/  LDL.LU R2, [R1+0xcb4] ;  /* 0x000cb40001027983 */ /* 0x010ee80000300800 */
        /* <DEDUP_REMOVED lines=271> */
[----:B---3--:R-:W-:Y:S04]  /*87d40*/  STL [R1+0x238], R2 ;  /* 0x0002380201007387 */ /* 0x008fe80000100800 */
[----:B------:R-:W3:Y:S04]  /*87d50*/  LDL.LU R11, [R1+0xd98] ;  /* 0x000d9800010b7983 */ /* 0x000ee80000300800 */
[----:B--2---:R2:W-:Y:S04]  /*87d60*/  STL [R1+0x230], R0 ;  /* 0x0002300001007387 */ /* 0x0045e80000100800 */
[----:B----4-:R-:W-:Y:S04]  /*87d70*/  STL [R1+0x234], R14 ;  /* 0x0002340e01007387 */ /* 0x010fe80000100800 */
        /* <DEDUP_REMOVED lines=219> */
[----:B---3--:R-:W3:Y:S04]  /*88b30*/  LDL.LU R2, [R1+0xed4] ;  /* 0x000ed40001027983 */ /* 0x008ee80000300800 */
        /* <DEDUP_REMOVED lines=128> */
[----:B---3--:R-:W3:Y:S04]  /*89340*/  S2R R2, SR_TID.X ;  /* 0x0000000000027919 */ /* 0x008ee80000002100 */
[----:B--2---:R2:W-:Y:S04]  /*89350*/  STL [R1+0xfa8], R0 ;  /* 0x000fa80001007387 */ /* 0x0045e80000100800 */
[----:B------:R-:W4:Y:S04]  /*89360*/  LDL.LU R4, [R1+0x1024] ;  /* 0x0010240001047983 */ /* 0x000f280000300800 */
[----:B------:R-:W5:Y:S04]  /*89370*/  LDL.LU R5, [R1+0x1028] ;  /* 0x0010280001057983 */ /* 0x000f680000300800 */
[----:B--2---:R-:W3:Y:S04]  /*89380*/  S2R R0, SR_CTAID.X ;  /* 0x0000000000007919 */ /* 0x004ee80000002500 */
[----:B----4-:R0:W-:Y:S04]  /*89390*/  STL [R1+0xfa4], R4 ;  /* 0x000fa40401007387 */ /* 0x0101e80000100800 */
[----:B-----5:R2:W-:Y:S04]  /*893a0*/  STL [R1+0xf80], R5 ;  /* 0x000f800501007387 */ /* 0x0205e80000100800 */
[----:B------:R-:W4:Y:S01]  /*893b0*/  LDL.LU R20, [R1+0x11a0] ;  /* 0x0011a00001147983 */ /* 0x000f220000300800 */
[----:B0-----:R-:W-:Y:S01]  /*893c0*/  IMAD R4, R3, c[0x0][0x1c0], RZ ;  /* 0x0000700003047a24 */ /* 0x001fe200078e02ff */
[----:B---3--:R-:W-:-:S02]  /*893d0*/  PRMT R3, R2, 0x6540, R0 ;  /* 0x0000654002037816 */ /* 0x008fc40000000000 */
[C---:B------:R-:W-:Y:S02]  /*893e0*/  LOP3.LUT R0, R2.reuse, 0xe0, RZ, 0xc0, !PT ;  /* 0x000000e002007812 */ /* 0x040fe400078ec0ff */
[C---:B--2---:R-:W-:Y:S02]  /*893f0*/  LOP3.LUT R5, R2.reuse, 0x3, RZ, 0xc0, !PT ;  /* 0x0000000302057812 */ /* 0x044fe400078ec0ff */
[----:B------:R-:W-:-:S03]  /*89400*/  LOP3.LUT R2, R2, 0x1c, RZ, 0xc0, !PT ;  /* 0x0000001c02027812 */ /* 0x000fc600078ec0ff */
[----:B------:R-:W-:Y:S01]  /*89410*/  IMAD R0, R0, 0x4, R5 ;  /* 0x0000000400007824 */ /* 0x000fe200078e0205 */
[----:B----4-:R-:W-:Y:S04]  /*89420*/  STL [R1+0x74], R20 ;  /* 0x0000741401007387 */ /* 0x010fe80000100800 */
[----:B------:R-:W2:Y:S01]  /*89430*/  LDL.LU R21, [R1+0x102c] ;  /* 0x00102c0001157983 */ /* 0x000ea20000300800 */
[----:B------:R-:W-:Y:S02]  /*89440*/  SHF.L.U32 R6, R2, 0x2, RZ ;  /* 0x0000000202067819 */ /* 0x000fe400000006ff */
[----:B------:R-:W-:-:S04]  /*89450*/  SHF.L.U32 R0, R0, 0x5, RZ ;  /* 0x0000000500007819 */ /* 0x000fc800000006ff */
[----:B------:R-:W-:Y:S02]  /*89460*/  LOP3.LUT R0, R0, R6, RZ, 0x3c, !PT ;  /* 0x0000000600007212 */ /* 0x000fe400078e3cff */
[----:B-1----:R-:W-:Y:S01]  /*89470*/  SHF.L.U32 R7, R19, 0xe, RZ ;  /* 0x0000000e13077819 */ /* 0x002fe200000006ff */
[----:B------:R-:W-:Y:S01]  /*89480*/  IMAD R3, R3, c[0x0][0x1c4], RZ ;  /* 0x0000710003037a24 */ /* 0x000fe200078e02ff */
[----:B--2---:R0:W-:Y:S04]  /*89490*/  STL [R1+0xf7c], R21 ;  /* 0x000f7c1501007387 */ /* 0x0041e80000100800 */
[----:B------:R1:W-:Y:S01]  /*894a0*/  STL [R1+0xa58], R0 ;  /* 0x000a580001007387 */ /* 0x0003e20000100800 */
[----:B0-----:R-:W-:-:S03]  /*894b0*/  LOP3.LUT R21, R19, 0xff, RZ, 0xc0, !PT ;  /* 0x000000ff13157812 */ /* 0x001fc600078ec0ff */
[----:B------:R-:W2:Y:S01]  /*894c0*/  LDL.LU R19, [R1+0x11a4] ;  /* 0x0011a40001137983 */ /* 0x000ea20000300800 */
[----:B------:R-:W-:Y:S01]  /*894d0*/  IMAD.SHL.U32 R2, R3, 0x2, RZ ;  /* 0x0000000203027824 */ /* 0x000fe200078e00ff */
[----:B------:R-:W-:-:S04]  /*894e0*/  SHF.L.U32 R5, R4, 0x1, RZ ;  /* 0x0000000104057819 */ /* 0x000fc800000006ff */
[----:B------:R-:W-:Y:S02]  /*894f0*/  IADD3 R2, P1, P3, R2, c[0x0][0x178], R5 ;  /* 0x00005e0002027a10 */ /* 0x000fe40007b3e005 */
[----:B------:R-:W-:Y:S02]  /*89500*/  LOP3.LUT R5, R7, 0x18000, RZ, 0xc0, !PT ;  /* 0x0001800007057812 */ /* 0x000fe400078ec0ff */
[----:B------:R-:W3:Y:S01]  /*89510*/  LDL.LU R7, [R1+0x11a8] ;  /* 0x0011a80001077983 */ /* 0x000ee20000300800 */
[C---:B-1----:R-:W-:Y:S01]  /*89520*/  FMUL R0, R20.reuse, 8388608 ;  /* 0x4b00000014007820 */ /* 0x042fe20000400000 */
[----:B------:R-:W-:Y:S02]  /*89530*/  FSETP.GEU.AND P0, PT, R20, 1.175494350822287508e-38, PT ;  /* 0x008000001400780b */ /* 0x000fe40003f0e000 */
[----:B--2---:R-:W-:Y:S04]  /*89540*/  STL [R1+0x70], R19 ;  /* 0x0000701301007387 */ /* 0x004fe80000100800 */
[----:B------:R-:W2:Y:S01]  /*89550*/  LDL.LU R6, [R1+0x11ac] ;  /* 0x0011ac0001067983 */ /* 0x000ea20000300800 */
[----:B------:R-:W-:Y:S01]  /*89560*/  IMAD R5, R21, 0x10, R5 ;  /* 0x0000001015057824 */ /* 0x000fe200078e0205 */
[----:B------:R-:W-:Y:S01]  /*89570*/  FSEL R5, R0, R20, !P0 ;  /* 0x0000001400057208 */ /* 0x000fe20004000000 */
[C---:B------:R-:W-:Y:S01]  /*89580*/  FMUL R0, R19.reuse, 8388608 ;  /* 0x4b00000013007820 */ /* 0x040fe20000400000 */
[----:B------:R-:W-:Y:S01]  /*89590*/  FSETP.GEU.AND P2, PT, R19, 1.175494350822287508e-38, PT ;  /* 0x008000001300780b */ /* 0x000fe20003f4e000 */
[----:B------:R-:W-:Y:S01]  /*895a0*/  IMAD.HI R4, R4, 0x2, RZ ;  /* 0x0000000204047827 */ /* 0x000fe200078e02ff */
[----:B------:R-:W-:Y:S01]  /*895b0*/  IADD3 R23, R5, -0x3f3504f3, RZ ;  /* 0xc0cafb0d05177810 */ /* 0x000fe20007ffe0ff */
[----:B------:R0:W-:Y:S02]  /*895c0*/  STL [R1+0xf8], R5 ;  /* 0x0000f80501007387 */ /* 0x0001e40000100800 */
[----:B------:R-:W-:Y:S01]  /*895d0*/  IMAD.HI R3, R3, 0x2, RZ ;  /* 0x0000000203037827 */ /* 0x000fe200078e02ff */
[----:B------:R-:W-:Y:S01]  /*895e0*/  LOP3.LUT R23, R23, 0xff800000, RZ, 0xc0, !PT ;  /* 0xff80000017177812 */ /* 0x000fe200078ec0ff */
[----:B---3--:R-:W-:Y:S03]  /*895f0*/  STL [R1+0x6c], R7 ;  /* 0x00006c0701007387 */ /* 0x008fe60000100800 */
[----:B------:R-:W-:-:S02]  /*89600*/  IADD3.X R3, R3, c[0x0][0x17c], R4, P1, P3 ;  /* 0x00005f0003037a10 */ /* 0x000fc40000fe6404 */
[----:B0-----:R-:W-:Y:S01]  /*89610*/  FSEL R5, R0, R19, !P2 ;  /* 0x0000001300057208 */ /* 0x001fe20005000000 */
[----:B--2---:R-:W-:Y:S04]  /*89620*/  STL [R1+0x68], R6 ;  /* 0x0000680601007387 */ /* 0x004fe80000100800 */
[----:B------:R0:W-:Y:S04]  /*89630*/  STL [R1+0xfc], R5 ;  /* 0x0000fc0501007387 */ /* 0x0001e80000100800 */
[----:B------:R-:W-:Y:S04]  /*89640*/  STL [R1+0x3114], R23 ;  /* 0x0031141701007387 */ /* 0x000fe80000100800 */
[----:B------:R1:W-:Y:S04]  /*89650*/  STL [R1+0x26a4], R2 ;  /* 0x0026a40201007387 */ /* 0x0003e80000100800 */
[----:B------:R-:W-:Y:S04]  /*89660*/  STL [R1+0x26a0], R3 ;  /* 0x0026a00301007387 */ /* 0x000fe80000100800 */
[----:B------:R-:W2:Y:S01]  /*89670*/  LDL.LU R20, [R1+0x11b0] ;  /* 0x0011b00001147983 */ /* 0x000ea20000300800 */
[C---:B------:R-:W-:Y:S01]  /*89680*/  FMUL R0, R7.reuse, 8388608 ;  /* 0x4b00000007007820 */ /* 0x040fe20000400000 */
[----:B------:R-:W-:-:S02]  /*89690*/  FSETP.GEU.AND P5, PT, R7, 1.175494350822287508e-38, PT ;  /* 0x008000000700780b */ /* 0x000fc40003fae000 */
[----:B------:R-:W-:Y:S02]  /*896a0*/  IADD3 R21, R5, -0x3f3504f3, RZ ;  /* 0xc0cafb0d05157810 */ /* 0x000fe40007ffe0ff */
[----:B------:R-:W-:Y:S01]  /*896b0*/  FSEL R0, R0, R7, !P5 ;  /* 0x0000000700007208 */ /* 0x000fe20006800000 */
[----:B0-----:R0:W3:Y:S01]  /*896c0*/  I2F R5, R23 ;  /* 0x0000001700057306 */ /* 0x0010e20000201400 */
[----:B------:R-:W-:Y:S01]  /*896d0*/  LOP3.LUT R21, R21, 0xff800000, RZ, 0xc0, !PT ;  /* 0xff80000015157812 */ /* 0x000fe200078ec0ff */
[C---:B------:R-:W-:Y:S02]  /*896e0*/  FMUL R4, R6.reuse, 8388608 ;  /* 0x4b00000006047820 */ /* 0x040fe40000400000 */
[----:B------:R-:W-:Y:S01]  /*896f0*/  STL [R1+0xf0], R0 ;  /* 0x0000f00001007387 */ /* 0x000fe20000100800 */
[----:B------:R-:W-:-:S03]  /*89700*/  FSETP.GEU.AND P6, PT, R6, 1.175494350822287508e-38, PT ;  /* 0x008000000600780b */ /* 0x000fc60003fce000 */
[----:B------:R-:W-:Y:S04]  /*89710*/  STL [R1+0x3118], R21 ;  /* 0x0031181501007387 */ /* 0x000fe80000100800 */
[----:B------:R-:W4:Y:S01]  /*89720*/  LDL.LU R19, [R1+0x11b4] ;  /* 0x0011b40001137983 */ /* 0x000f220000300800 */
[----:B-1----:R-:W-:Y:S02]  /*89730*/  FSEL R2, R4, R6, !P6 ;  /* 0x0000000604027208 */ /* 0x002fe40007000000 */
[----:B------:R-:W-:Y:S02]  /*89740*/  IADD3 R22, R0, -0x3f3504f3, RZ ;  /* 0xc0cafb0d00167810 */ /* 0x000fe40007ffe0ff */
[----:B------:R-:W-:Y:S02]  /*89750*/  FSEL R6, RZ, -23, P0 ;  /* 0xc1b80000ff067808 */ /* 0x000fe40000000000 */
[----:B0-----:R-:W-:Y:S01]  /*89760*/  MOV R23, R8 ;  /* 0x0000000800177202 */ /* 0x001fe20000000f00 */
[----:B------:R0:W-:Y:S01]  /*89770*/  STL [R1+0xf4], R2 ;  /* 0x0000f40201007387 */ /* 0x0001e20000100800 */
[----:B------:R-:W-:Y:S01]  /*89780*/  LOP3.LUT R22, R22, 0xff800000, RZ, 0xc0, !PT ;  /* 0xff80000016167812 */ /* 0x000fe200078ec0ff */
[----:B---3--:R-:W-:Y:S01]  /*89790*/  FFMA.FTZ R5, R5, 1.1920928955078125e-07, R6 ;  /* 0x3400000005057823 */ /* 0x008fe20000010006 */
[----:B------:R-:W-:-:S03]  /*897a0*/  IADD3 R8, R2, -0x3f3504f3, RZ ;  /* 0xc0cafb0d02087810 */ /* 0x000fc60007ffe0ff */
[----:B------:R-:W-:Y:S01]  /*897b0*/  STL [R1+0x311c], R22 ;  /* 0x00311c1601007387 */ /* 0x000fe20000100800 */
[----:B0-----:R-:W-:Y:S01]  /*897c0*/  MOV R2, R23 ;  /* 0x0000001700027202 */ /* 0x001fe20000000f00 */
[----:B------:R-:W-:Y:S01]  /*897d0*/  IMAD.MOV.U32 R23, RZ, RZ, R9 ;  /* 0x000000ffff177224 */ /* 0x000fe200078e0009 */
[----:B------:R-:W-:Y:S01]  /*897e0*/  LOP3.LUT R9, R8, 0xff800000, RZ, 0xc0, !PT ;  /* 0xff80000008097812 */ /* 0x000fe200078ec0ff */
[----:B------:R0:W-:Y:S01]  /*897f0*/  STL [R1+0x8f4], R5 ;  /* 0x0008f40501007387 */ /* 0x0001e20000100800 */
[----:B------:R-:W-:Y:S02]  /*89800*/  IMAD.MOV.U32 R3, RZ, RZ, R18 ;  /* 0x000000ffff037224 */ /* 0x000fe400078e0012 */
[C---:B--2---:R-:W-:Y:S01]  /*89810*/  FMUL R7, R20.reuse, 8388608 ;  /* 0x4b00000014077820 */ /* 0x044fe20000400000 */
[----:B------:R-:W-:-:S04]  /*89820*/  FSETP.GEU.AND P0, PT, R20, 1.175494350822287508e-38, PT ;  /* 0x008000001400780b */ /* 0x000fc80003f0e000 */
[----:B------:R-:W-:Y:S01]  /*89830*/  FSEL R7, R7, R20, !P0 ;  /* 0x0000001407077208 */ /* 0x000fe20004000000 */
[----:B------:R-:W-:Y:S04]  /*89840*/  STL [R1+0x28fc], R20 ;  /* 0x0028fc1401007387 */ /* 0x000fe80000100800 */
[----:B------:R1:W-:Y:S04]  /*89850*/  STL [R1+0xec], R7 ;  /* 0x0000ec0701007387 */ /* 0x0003e80000100800 */
[----:B------:R2:W-:Y:S04]  /*89860*/  STL [R1+0x2c], R9 ;  /* 0x00002c0901007387 */ /* 0x0005e80000100800 */
[----:B------:R-:W3:Y:S01]  /*89870*/  LDL.LU R18, [R1+0x11b8] ;  /* 0x0011b80001127983 */ /* 0x000ee20000300800 */
[----:B------:R-:W5:Y:S01]  /*89880*/  I2F R0, R21 ;  /* 0x0000001500007306 */ /* 0x000f620000201400 */
[----:B0-----:R-:W-:Y:S01]  /*89890*/  FSEL R5, RZ, -23, P2 ;  /* 0xc1b80000ff057808 */ /* 0x001fe20001000000 */
[C---:B----4-:R-:W-:Y:S01]  /*898a0*/  FMUL R6, R19.reuse, 8388608 ;  /* 0x4b00000013067820 */ /* 0x050fe20000400000 */
[----:B------:R-:W-:-:S02]  /*898b0*/  FSETP.GEU.AND P1, PT, R19, 1.175494350822287508e-38, PT ;  /* 0x008000001300780b */ /* 0x000fc40003f2e000 */
[----:B------:R-:W-:Y:S02]  /*898c0*/  IADD3 R8, R7, -0x3f3504f3, RZ ;  /* 0xc0cafb0d07087810 */ /* 0x000fe40007ffe0ff */
[----:B------:R-:W-:Y:S02]  /*898d0*/  FSEL R6, R6, R19, !P1 ;  /* 0x0000001306067208 */ /* 0x000fe40004800000 */
[----:B------:R-:W-:Y:S01]  /*898e0*/  LOP3.LUT R8, R8, 0xff800000, RZ, 0xc0, !PT ;  /* 0xff80000008087812 */ /* 0x000fe200078ec0ff */
[----:B------:R-:W-:Y:S01]  /*898f0*/  STL [R1+0x2910], R19 ;  /* 0x0029101301007387 */ /* 0x000fe20000100800 */
[----:B-----5:R-:W-:Y:S01]  /*89900*/  FFMA.FTZ R0, R0, 1.1920928955078125e-07, R5 ;  /* 0x3400000000007823 */ /* 0x020fe20000010005 */
[----:B------:R0:W4:Y:S04]  /*89910*/  I2F R4, R22 ;  /* 0x0000001600047306 */ /* 0x0001280000201400 */
[----:B------:R-:W-:Y:S04]  /*89920*/  STL [R1+0x8f0], R0 ;  /* 0x0008f00001007387 */ /* 0x000fe80000100800 */
[----:B------:R-:W-:Y:S01]  /*89930*/  STL [R1+0xe4], R6 ;  /* 0x0000e40601007387 */ /* 0x000fe20000100800 */
[----:B0-----:R-:W-:-:S03]  /*89940*/  MOV R22, R17 ;  /* 0x0000001100167202 */ /* 0x001fc60000000f00 */
[----:B------:R0:W-:Y:S04]  /*89950*/  STL [R1+0x3c], R8 ;  /* 0x00003c0801007387 */ /* 0x0001e80000100800 */
[----:B------:R-:W5:Y:S01]  /*89960*/  LDL.LU R17, [R1+0x11bc] ;  /* 0x0011bc0001117983 */ /* 0x000f620000300800 */
[----:B------:R-:W-:-:S03]  /*89970*/  MOV R21, R16 ;  /* 0x0000001000157202 */ /* 0x000fc60000000f00 */
[----:B------:R-:W4:Y:S01]  /*89980*/  LDL.LU R16, [R1+0x11c0] ;  /* 0x0011c00001107983 */ /* 0x000f220000300800 */
[----:B------:R-:W-:Y:S01]  /*89990*/  IADD3 R5, R6, -0x3f3504f3, RZ ;  /* 0xc0cafb0d06057810 */ /* 0x000fe20007ffe0ff */
[----:B-1----:R-:W1:Y:S08]  /*899a0*/  I2F R7, R9 ;  /* 0x0000000900077306 */ /* 0x002e700000201400 */
[----:B--2---:R0:W2:Y:S02]  /*899b0*/  I2F R9, R8 ;  /* 0x0000000800097306 */ /* 0x0040a40000201400 */
[----:B0-----:R-:W-:Y:S01]  /*899c0*/  LOP3.LUT R8, R5, 0xff800000, RZ, 0xc0, !PT ;  /* 0xff80000005087812 */ /* 0x001fe200078ec0ff */
[C---:B---3--:R-:W-:Y:S01]  /*899d0*/  FMUL R0, R18.reuse, 8388608 ;  /* 0x4b00000012007820 */ /* 0x048fe20000400000 */
[----:B------:R-:W-:-:S04]  /*899e0*/  FSETP.GEU.AND P2, PT, R18, 1.175494350822287508e-38, PT ;  /* 0x008000001200780b */ /* 0x000fc80003f4e000 */
[----:B------:R-:W-:Y:S01]  /*899f0*/  FSEL R0, R0, R18, !P2 ;  /* 0x0000001200007208 */ /* 0x000fe20005000000 */
[----:B------:R0:W-:Y:S04]  /*89a00*/  STL [R1+0x2930], R18 ;  /* 0x0029301201007387 */ /* 0x0001e80000100800 */
[----:B------:R3:W-:Y:S04]  /*89a10*/  STL [R1+0xe8], R0 ;  /* 0x0000e80001007387 */ /* 0x0007e80000100800 */
[----:B------:R1:W-:Y:S01]  /*89a20*/  STL [R1+0x38], R8 ;  /* 0x0000380801007387 */ /* 0x0003e20000100800 */
[----:B0-----:R-:W-:Y:S01]  /*89a30*/  MOV R18, R23 ;  /* 0x0000001700127202 */ /* 0x001fe20000000f00 */
[----:B------:R-:W-:-:S02]  /*89a40*/  IMAD.MOV.U32 R23, RZ, RZ, R15 ;  /* 0x000000ffff177224 */ /* 0x000fc400078e000f */
[----:B------:R-:W2:Y:S01]  /*89a50*/  LDL.LU R15, [R1+0x11c4] ;  /* 0x0011c400010f7983 */ /* 0x000ea20000300800 */
[----:B------:R-:W-:Y:S02]  /*89a60*/  IADD3 R6, R0, -0x3f3504f3, RZ ;  /* 0xc0cafb0d00067810 */ /* 0x000fe40007ffe0ff */
[----:B---3--:R1:W0:Y:S01]  /*89a70*/  I2F R0, R8 ;  /* 0x0000000800007306 */ /* 0x0082220000201400 */
[----:B------:R-:W-:Y:S02]  /*89a80*/  MOV R19, R14 ;  /* 0x0000000e00137202 */ /* 0x000fe40000000f00 */
[----:B------:R-:W3:Y:S01]  /*89a90*/  LDL.LU R14, [R1+0x11c8] ;  /* 0x0011c800010e7983 */ /* 0x000ee20000300800 */
[C---:B-----5:R-:W-:Y:S01]  /*89aa0*/  FMUL R5, R17.reuse, 8388608 ;  /* 0x4b00000011057820 */ /* 0x060fe20000400000 */
[----:B------:R-:W-:Y:S02]  /*89ab0*/  FSETP.GEU.AND P3, PT, R17, 1.175494350822287508e-38, PT ;  /* 0x008000001100780b */ /* 0x000fe40003f6e000 */
[----:B------:R5:W-:Y:S02]  /*89ac0*/  STL [R1+0x2950], R17 ;  /* 0x0029501101007387 */ /* 0x000be40000100800 */
[----:B-1----:R-:W-:-:S02]  /*89ad0*/  FSEL R8, R5, R17, !P3 ;  /* 0x0000001105087208 */ /* 0x002fc40005800000 */
[----:B------:R-:W-:Y:S01]  /*89ae0*/  LOP3.LUT R5, R6, 0xff800000, RZ, 0xc0, !PT ;  /* 0xff80000006057812 */ /* 0x000fe200078ec0ff */
[C---:B----4-:R-:W-:Y:S01]  /*89af0*/  FMUL R6, R16.reuse, 8388608 ;  /* 0x4b00000010067820 */ /* 0x050fe20000400000 */
[----:B------:R-:W-:Y:S01]  /*89b00*/  FSETP.GEU.AND P4, PT, R16, 1.175494350822287508e-38, PT ;  /* 0x008000001000780b */ /* 0x000fe20003f8e000 */
[----:B-----5:R-:W-:Y:S01]  /*89b10*/  IMAD.MOV.U32 R17, RZ, RZ, R10 ;  /* 0x000000ffff117224 */ /* 0x020fe200078e000a */
[----:B------:R-:W-:Y:S02]  /*89b20*/  IADD3 R10, R8, -0x3f3504f3, RZ ;  /* 0xc0cafb0d080a7810 */ /* 0x000fe40007ffe0ff */
[----:B------:R-:W-:Y:S01]  /*89b30*/  MOV R20, R21 ;  /* 0x0000001500147202 */ /* 0x000fe20000000f00 */
[----:B------:R1:W-:Y:S01]  /*89b40*/  STL [R1+0xe0], R8 ;  /* 0x0000e00801007387 */ /* 0x0003e20000100800 */
[----:B------:R-:W-:Y:S02]  /*89b50*/  MOV R21, R12 ;  /* 0x0000000c00157202 */ /* 0x000fe40000000f00 */
[----:B------:R-:W-:-:S02]  /*89b60*/  FSEL R12, R6, R16, !P4 ;  /* 0x00000010060c7208 */ /* 0x000fc40006000000 */
[----:B------:R-:W-:Y:S02]  /*89b70*/  LOP3.LUT R6, R10, 0xff800000, RZ, 0xc0, !PT ;  /* 0xff8000000a067812 */ /* 0x000fe400078ec0ff */
[----:B------:R-:W-:Y:S02]  /*89b80*/  FSEL R10, RZ, -23, P6 ;  /* 0xc1b80000ff0a7808 */ /* 0x000fe40003000000 */
[----:B-1----:R-:W-:Y:S01]  /*89b90*/  FSEL R8, RZ, -23, P5 ;  /* 0xc1b80000ff087808 */ /* 0x002fe20002800000 */
[----:B------:R-:W-:Y:S04]  /*89ba0*/  STL [R1+0x34], R5 ;  /* 0x0000340501007387 */ /* 0x000fe80000100800 */
[----:B------:R1:W-:Y:S01]  /*89bb0*/  STL [R1+0x297c], R16 ;  /* 0x00297c1001007387 */ /* 0x0003e20000100800 */
[----:B------:R-:W-:-:S02]  /*89bc0*/  FFMA.FTZ R8, R4, 1.1920928955078125e-07, R8 ;  /* 0x3400000004087823 */ /* 0x000fc40000010008 */
[----:B------:R-:W-:Y:S01]  /*89bd0*/  FFMA.FTZ R4, R7, 1.1920928955078125e-07, R10 ;  /* 0x3400000007047823 */ /* 0x000fe2000001000a */
[----:B------:R4:W-:Y:S01]  /*89be0*/  STL [R1+0xdc], R12 ;  /* 0x0000dc0c01007387 */ /* 0x0009e20000100800 */
[----:B-1----:R-:W-:-:S03]  /*89bf0*/  MOV R16, R11 ;  /* 0x0000000b00107202 */ /* 0x002fc60000000f00 */
[----:B------:R-:W-:Y:S01]  /*89c00*/  STL [R1+0x30], R6 ;  /* 0x0000300601007387 */ /* 0x000fe20000100800 */
[----:B----4-:R-:W-:-:S03]  /*89c10*/  IADD3 R12, R12, -0x3f3504f3, RZ ;  /* 0xc0cafb0d0c0c7810 */ /* 0x010fc60007ffe0ff */
[----:B------:R-:W-:Y:S04]  /*89c20*/  STL [R1+0x8ec], R8 ;  /* 0x0008ec0801007387 */ /* 0x000fe80000100800 */
[----:B------:R1:W-:Y:S01]  /*89c30*/  STL [R1+0x8e8], R4 ;  /* 0x0008e80401007387 */ /* 0x0003e20000100800 */
[----:B------:R-:W-:Y:S01]  /*89c40*/  LOP3.LUT R7, R12, 0xff800000, RZ, 0xc0, !PT ;  /* 0xff8000000c077812 */ /* 0x000fe200078ec0ff */
[C---:B--2---:R-:W-:Y:S01]  /*89c50*/  FMUL R11, R15.reuse, 8388608 ;  /* 0x4b0000000f0b7820 */ /* 0x044fe20000400000 */
[----:B------:R-:W-:-:S04]  /*89c60*/  FSETP.GEU.AND P5, PT, R15, 1.175494350822287508e-38, PT ;  /* 0x008000000f00780b */ /* 0x000fc80003fae000 */
[----:B-1----:R-:W-:Y:S01]  /*89c70*/  FSEL R4, R11, R15, !P5 ;  /* 0x0000000f0b047208 */ /* 0x002fe20006800000 */
[----:B------:R1:W-:Y:S04]  /*89c80*/  STL [R1+0x29cc], R15 ;  /* 0x0029cc0f01007387 */ /* 0x0003e80000100800 */
[----:B------:R2:W-:Y:S04]  /*89c90*/  STL [R1+0xd8], R4 ;  /* 0x0000d80401007387 */ /* 0x0005e80000100800 */
[----:B------:R-:W-:Y:S01]  /*89ca0*/  STL [R1+0x4c], R7 ;  /* 0x00004c0701007387 */ /* 0x000fe20000100800 */
[----:B-1----:R-:W-:-:S03]  /*89cb0*/  MOV R15, R13 ;  /* 0x0000000d000f7202 */ /* 0x002fc60000000f00 */
[----:B------:R-:W4:Y:S01]  /*89cc0*/  LDL.LU R13, [R1+0x11cc] ;  /* 0x0011cc00010d7983 */ /* 0x000f220000300800 */
[C---:B---3--:R-:W-:Y:S01]  /*89cd0*/  FMUL R8, R14.reuse, 8388608 ;  /* 0x4b0000000e087820 */ /* 0x048fe20000400000 */
[----:B------:R-:W-:Y:S02]  /*89ce0*/  FSETP.GEU.AND P6, PT, R14, 1.175494350822287508e-38, PT ;  /* 0x008000000e00780b */ /* 0x000fe40003fce000 */
[----:B--2---:R-:W-:Y:S02]  /*89cf0*/  IADD3 R4, R4, -0x3f3504f3, RZ ;  /* 0xc0cafb0d04047810 */ /* 0x004fe40007ffe0ff */
[----:B------:R-:W-:Y:S02]  /*89d00*/  FSEL R10, RZ, -23, P0 ;  /* 0xc1b80000ff0a7808 */ /* 0x000fe40000000000 */
[----:B------:R-:W-:Y:S02]  /*89d10*/  FSEL R8, R8, R14, !P6 ;  /* 0x0000000e08087208 */ /* 0x000fe40007000000 */
[----:B------:R-:W-:Y:S01]  /*89d20*/  LOP3.LUT R4, R4, 0xff800000, RZ, 0xc0, !PT ;  /* 0xff80000004047812 */ /* 0x000fe200078ec0ff */
[----:B------:R-:W-:Y:S01]  /*89d30*/  FFMA.FTZ R9, R9, 1.1920928955078125e-07, R10 ;  /* 0x3400000009097823 */ /* 0x000fe2000001000a */
[----:B------:R-:W-:Y:S01]  /*89d40*/  IADD3 R12, R8, -0x3f3504f3, RZ ;  /* 0xc0cafb0d080c7810 */ /* 0x000fe20007ffe0ff */
[----:B------:R1:W-:Y:S04]  /*89d50*/  STL [R1+0x2a08], R14 ;  /* 0x002a080e01007387 */ /* 0x0003e80000100800 */
[----:B------:R2:W-:Y:S04]  /*89d60*/  STL [R1+0xd4], R8 ;  /* 0x0000d40801007387 */ /* 0x0005e80000100800 */
[----:B------:R3:W-:Y:S01]  /*89d70*/  STL [R1+0x48], R4 ;  /* 0x0000480401007387 */ /* 0x0007e20000100800 */
[----:B-1----:R-:W-:Y:S01]  /*89d80*/  IMAD.MOV.U32 R14, RZ, RZ, R24 ;  /* 0x000000ffff0e7224 */ /* 0x002fe200078e0018 */
[----:B------:R-:W-:-:S02]  /*89d90*/  LOP3.LUT R24, R12, 0xff800000, RZ, 0xc0, !PT ;  /* 0xff8000000c187812 */ /* 0x000fc400078ec0ff */
[----:B----4-:R-:W-:Y:S04]  /*89da0*/  STL [R1+0x2a50], R13 ;  /* 0x002a500d01007387 */ /* 0x010fe80000100800 */
[----:B------:R0:W-:Y:S04]  /*89db0*/  STL [R1+0x8e4], R9 ;  /* 0x0008e40901007387 */ /* 0x0001e80000100800 */
[----:B------:R-:W4:Y:S01]  /*89dc0*/  LDL.LU R12, [R1+0x11d0] ;  /* 0x0011d000010c7983 */ /* 0x000f220000300800 */
[----:B------:R-:W1:Y:S01]  /*89dd0*/  I2F R5, R5 ;  /* 0x0000000500057306 */ /* 0x000e620000201400 */
[C---:B------:R-:W-:Y:S01]  /*89de0*/  FMUL R11, R13.reuse, 8388608 ;  /* 0x4b0000000d0b7820 */ /* 0x040fe20000400000 */
[----:B------:R-:W-:-:S06]  /*89df0*/  FSETP.GEU.AND P0, PT, R13, 1.175494350822287508e-38, PT ;  /* 0x008000000d00780b */ /* 0x000fcc0003f0e000 */
[----:B--2---:R3:W-:Y:S01]  /*89e00*/  I2F R8, R4 ;  /* 0x0000000400087306 */ /* 0x0047e20000201400 */
[----:B------:R-:W-:Y:S02]  /*89e10*/  FSEL R11, R11, R13, !P0 ;  /* 0x0000000d0b0b7208 */ /* 0x000fe40004000000 */
[----:B---3--:R-:W-:-:S05]  /*89e20*/  FSEL R4, RZ, -23, P1 ;  /* 0xc1b80000ff047808 */ /* 0x008fca0000800000 */
[----:B------:R-:W2:Y:S01]  /*89e30*/  I2F R6, R6 ;  /* 0x0000000600067306 */ /* 0x000ea20000201400 */
[----:B------:R-:W-:Y:S01]  /*89e40*/  FSEL R10, RZ, -23, P2 ;  /* 0xc1b80000ff0a7808 */ /* 0x000fe20001000000 */
[----:B0-----:R-:W-:Y:S01]  /*89e50*/  FFMA.FTZ R9, R0, 1.1920928955078125e-07, R4 ;  /* 0x3400000000097823 */ /* 0x001fe20000010004 */
[----:B------:R-:W-:Y:S01]  /*89e60*/  IADD3 R4, R11, -0x3f3504f3, RZ ;  /* 0xc0cafb0d0b047810 */ /* 0x000fe20007ffe0ff */
[----:B------:R0:W-:Y:S04]  /*89e70*/  STL [R1+0xd0], R11 ;  /* 0x0000d00b01007387 */ /* 0x0001e80000100800 */
[----:B------:R-:W3:Y:S01]  /*89e80*/  I2F R7, R7 ;  /* 0x0000000700077306 */ /* 0x000ee20000201400 */
[----:B------:R-:W-:Y:S01]  /*89e90*/  LOP3.LUT R4, R4, 0xff800000, RZ, 0xc0, !PT ;  /* 0xff80000004047812 */ /* 0x000fe200078ec0ff */
[----:B------:R5:W-:Y:S01]  /*89ea0*/  STL [R1+0x44], R24 ;  /* 0x0000441801007387 */ /* 0x000be20000100800 */
[----:B-1----:R-:W-:-:S03]  /*89eb0*/  FFMA.FTZ R5, R5, 1.1920928955078125e-07, R10 ;  /* 0x3400000005057823 */ /* 0x002fc6000001000a */
[----:B------:R4:W-:Y:S01]  /*89ec0*/  STL [R1+0x8e0], R9 ;  /* 0x0008e00901007387 */ /* 0x0009e20000100800 */
[----:B------:R-:W-:Y:S02]  /*89ed0*/  MOV R13, R14 ;  /* 0x0000000e000d7202 */ /* 0x000fe40000000f00 */
[----:B0-----:R-:W-:Y:S01]  /*89ee0*/  FSEL R11, RZ, -23, P3 ;  /* 0xc1b80000ff0b7808 */ /* 0x001fe20001800000 */
[----:B------:R-:W-:Y:S01]  /*89ef0*/  STL [R1+0x40], R4 ;  /* 0x0000400401007387 */ /* 0x000fe20000100800 */
[----:B------:R-:W-:Y:S01]  /*89f00*/  MOV R14, R20 ;  /* 0x00000014000e7202 */ /* 0x000fe20000000f00 */
[----:B------:R-:W-:Y:S01]  /*89f10*/  IMAD.MOV.U32 R20, RZ, RZ, R3 ;  /* 0x000000ffff147224 */ /* 0x000fe200078e0003 */
[----:B------:R-:W-:Y:S01]  /*89f20*/  MOV R3, R2 ;  /* 0x0000000200037202 */ /* 0x000fe20000000f00 */
[----:B------:R5:W0:Y:S01]  /*89f30*/  I2F R0, R24 ;  /* 0x0000001800007306 */ /* 0x000a220000201400 */
[----:B------:R-:W-:Y:S02]  /*89f40*/  MOV R2, R25 ;  /* 0x0000001900027202 */ /* 0x000fe40000000f00 */
[----:B------:R-:W-:-:S02]  /*89f50*/  FSEL R25, RZ, -23, P5 ;  /* 0xc1b80000ff197808 */ /* 0x000fc40002800000 */
[----:B-----5:R-:W-:Y:S01]  /*89f60*/  FSEL R24, RZ, -23, P4 ;  /* 0xc1b80000ff187808 */ /* 0x020fe20002000000 */
[C---:B----4-:R-:W-:Y:S01]  /*89f70*/  FMUL R9, R12.reuse, 8388608 ;  /* 0x4b0000000c097820 */ /* 0x050fe20000400000 */
[----:B------:R-:W-:Y:S01]  /*89f80*/  FSETP.GEU.AND P1, PT, R12, 1.175494350822287508e-38, PT ;  /* 0x008000000c00780b */ /* 0x000fe20003f2e000 */
[----:B------:R-:W-:Y:S03]  /*89f90*/  STL [R1+0x2a9c], R12 ;  /* 0x002a9c0c01007387 */ /* 0x000fe60000100800 */
[----:B------:R-:W-:Y:S01]  /*89fa0*/  FSEL R9, R9, R12, !P1 ;  /* 0x0000000c09097208 */ /* 0x000fe20004800000 */
[----:B------:R2:W-:Y:S04]  /*89fb0*/  STL [R1+0x8dc], R5 ;  /* 0x0008dc0501007387 */ /* 0x0005e80000100800 */
[----:B------:R-:W-:Y:S01]  /*89fc0*/  STL [R1+0xcc], R9 ;  /* 0x0000cc0901007387 */ /* 0x000fe20000100800 */
[----:B--2---:R-:W-:-:S02]  /*89fd0*/  FFMA.FTZ R5, R6, 1.1920928955078125e-07, R11 ;  /* 0x3400000006057823 */ /* 0x004fc4000001000b */
[----:B---3--:R-:W-:-:S03]  /*89fe0*/  FFMA.FTZ R6, R7, 1.1920928955078125e-07, R24 ;  /* 0x3400000007067823 */ /* 0x008fc60000010018 */
[----:B------:R1:W-:Y:S04]  /*89ff0*/  STL [R1+0x8d8], R5 ;  /* 0x0008d80501007387 */ /* 0x0003e80000100800 */
[----:B------:R2:W-:Y:S01]  /*8a000*/  STL [R1+0x8d4], R6 ;  /* 0x0008d40601007387 */ /* 0x0005e20000100800 */
[----:B-1----:R-:W-:-:S05]  /*8a010*/  FFMA.FTZ R5, R8, 1.1920928955078125e-07, R25 ;  /* 0x3400000008057823 */ /* 0x002fca0000010019 */
[----:B------:R1:W-:Y:S04]  /*8a020*/  STL [R1+0x8d0], R5 ;  /* 0x0008d00501007387 */ /* 0x0003e80000100800 */
[----:B------:R-:W3:Y:S04]  /*8a030*/  LDL.LU R11, [R1+0x11d4] ;  /* 0x0011d400010b7983 */ /* 0x000ee80000300800 */
[----:B------:R-:W4:Y:S01]  /*8a040*/  LDL.LU R10, [R1+0x11d8] ;  /* 0x0011d800010a7983 */ /* 0x000f220000300800 */
[----:B------:R-:W5:Y:S01]  /*8a050*/  I2F R4, R4 ;  /* 0x0000000400047306 */ /* 0x000f620000201400 */
[----:B--2---:R-:W-:-:S02]  /*8a060*/  IADD3 R6, R9, -0x3f3504f3, RZ ;  /* 0xc0cafb0d09067810 */ /* 0x004fc40007ffe0ff */
[----:B-1----:R-:W-:Y:S02]  /*8a070*/  FSEL R5, RZ, -23, P6 ;  /* 0xc1b80000ff057808 */ /* 0x002fe40003000000 */
[----:B------:R-:W-:Y:S02]  /*8a080*/  FSEL R7, RZ, -23, P0 ;  /* 0xc1b80000ff077808 */ /* 0x000fe40000000000 */
[----:B------:R-:W-:Y:S01]  /*8a090*/  LOP3.LUT R6, R6, 0xff800000, RZ, 0xc0, !PT ;  /* 0xff80000006067812 */ /* 0x000fe200078ec0ff */
[----:B0-----:R-:W-:-:S04]  /*8a0a0*/  FFMA.FTZ R5, R0, 1.1920928955078125e-07, R5 ;  /* 0x3400000000057823 */ /* 0x001fc80000010005 */
[----:B------:R0:W-:Y:S01]  /*8a0b0*/  STL [R1+0x10c], R6 ;  /* 0x00010c0601007387 */ /* 0x0001e20000100800 */
[----:B-----5:R-:W-:-:S03]  /*8a0c0*/  FFMA.FTZ R4, R4, 1.1920928955078125e-07, R7 ;  /* 0x3400000004047823 */ /* 0x020fc60000010007 */
[----:B------:R-:W-:Y:S01]  /*8a0d0*/  STL [R1+0x8c8], R5 ;  /* 0x0008c80501007387 */ /* 0x000fe20000100800 */
[----:B0-----:R-:W0:Y:S01]  /*8a0e0*/  I2F R6, R6 ;  /* 0x0000000600067306 */ /* 0x001e220000201400 */
[----:B------:R-:W-:-:S05]  /*8a0f0*/  FSEL R7, RZ, -23, P1 ;  /* 0xc1b80000ff077808 */ /* 0x000fca0000800000 */
[----:B0-----:R-:W-:Y:S02]  /*8a100*/  FFMA.FTZ R6, R6, 1.1920928955078125e-07, R7 ;  /* 0x3400000006067823 */ /* 0x001fe40000010007 */
[C---:B---3--:R-:W-:Y:S01]  /*8a110*/  FMUL R8, R11.reuse, 8388608 ;  /* 0x4b0000000b087820 */ /* 0x048fe20000400000 */
[----:B------:R-:W-:Y:S01]  /*8a120*/  FSETP.GEU.AND P2, PT, R11, 1.175494350822287508e-38, PT ;  /* 0x008000000b00780b */ /* 0x000fe20003f4e000 */
[----:B------:R-:W-:Y:S03]  /*8a130*/  STL [R1+0x2ae4], R11 ;  /* 0x002ae40b01007387 */ /* 0x000fe60000100800 */
[----:B------:R-:W-:Y:S01]  /*8a140*/  FSEL R0, R8, R11, !P2 ;  /* 0x0000000b08007208 */ /* 0x000fe20005000000 */
[----:B------:R0:W-:Y:S04]  /*8a150*/  STL [R1+0x8c4], R4 ;  /* 0x0008c40401007387 */ /* 0x0001e80000100800 */
[----:B------:R1:W-:Y:S04]  /*8a160*/  STL [R1+0xbc], R0 ;  /* 0x0000bc0001007387 */ /* 0x0003e80000100800 */
[----:B------:R-:W2:Y:S01]  /*8a170*/  LDL.LU R9, [R1+0x11dc] ;  /* 0x0011dc0001097983 */ /* 0x000ea20000300800 */
[C---:B----4-:R-:W-:Y:S01]  /*8a180*/  FSETP.GEU.AND P5, PT, R10.reuse, 1.175494350822287508e-38, PT ;  /* 0x008000000a00780b */ /* 0x050fe20003fae000 */
[----:B0-----:R-:W-:-:S02]  /*8a190*/  FMUL R4, R10, 8388608 ;  /* 0x4b0000000a047820 */ /* 0x001fc40000400000 */
[----:B------:R-:W3:Y:S01]  /*8a1a0*/  LDL.LU R8, [R1+0x11e0] ;  /* 0x0011e00001087983 */ /* 0x000ee20000300800 */
[----:B-1----:R-:W-:Y:S02]  /*8a1b0*/  IADD3 R0, R0, -0x3f3504f3, RZ ;  /* 0xc0cafb0d00007810 */ /* 0x002fe40007ffe0ff */
[----:B------:R-:W-:Y:S02]  /*8a1c0*/  FSEL R4, R4, R10, !P5 ;  /* 0x0000000a04047208 */ /* 0x000fe40006800000 */
[----:B------:R-:W-:Y:S01]  /*8a1d0*/  LOP3.LUT R5, R0, 0xff800000, RZ, 0xc0, !PT ;  /* 0xff80000000057812 */ /* 0x000fe200078ec0ff */
[----:B------:R-:W-:Y:S04]  /*8a1e0*/  STL [R1+0x2b2c], R10 ;  /* 0x002b2c0a01007387 */ /* 0x000fe80000100800 */
[----:B------:R0:W-:Y:S04]  /*8a1f0*/  STL [R1+0xc0], R4 ;  /* 0x0000c00401007387 */ /* 0x0001e80000100800 */
[----:B------:R1:W-:Y:S04]  /*8a200*/  STL [R1+0x108], R5 ;  /* 0x0001080501007387 */ /* 0x0003e80000100800 */
[----:B------:R-:W4:Y:S01]  /*8a210*/  LDL.LU R7, [R1+0x11e4] ;  /* 0x0011e40001077983 */ /* 0x000f220000300800 */
[----:B0-----:R-:W-:Y:S01]  /*8a220*/  IADD3 R4, R4, -0x3f3504f3, RZ ;  /* 0xc0cafb0d04047810 */ /* 0x001fe20007ffe0ff */
[----:B-1----:R-:W0:Y:S02]  /*8a230*/  I2F R5, R5 ;  /* 0x0000000500057306 */ /* 0x002e240000201400 */
[----:B------:R-:W-:Y:S01]  /*8a240*/  STL [R1+0x80c], R6 ;  /* 0x00080c0601007387 */ /* 0x000fe20000100800 */
[----:B------:R-:W-:Y:S01]  /*8a250*/  LOP3.LUT R4, R4, 0xff800000, RZ, 0xc0, !PT ;  /* 0xff80000004047812 */ /* 0x000fe200078ec0ff */
[----:B------:R-:W-:Y:S01]  /*8a260*/  IMAD.MOV.U32 R12, RZ, RZ, R14 ;  /* 0x000000ffff0c7224 */ /* 0x000fe200078e000e */
[----:B------:R-:W-:-:S02]  /*8a270*/  MOV R14, R2 ;  /* 0x00000002000e7202 */ /* 0x000fc40000000f00 */
[----:B------:R-:W-:Y:S02]  /*8a280*/  MOV R2, R26 ;  /* 0x0000001a00027202 */ /* 0x000fe40000000f00 */
[----:B------:R-:W-:Y:S01]  /*8a290*/  FSEL R26, RZ, -23, P2 ;  /* 0xc1b80000ff1a7808 */ /* 0x000fe20001000000 */
[C---:B--2---:R-:W-:Y:S01]  /*8a2a0*/  FMUL R0, R9.reuse, 8388608 ;  /* 0x4b00000009007820 */ /* 0x044fe20000400000 */
[----:B------:R-:W-:-:S04]  /*8a2b0*/  FSETP.GEU.AND P0, PT, R9, 1.175494350822287508e-38, PT ;  /* 0x008000000900780b */ /* 0x000fc80003f0e000 */
[----:B------:R-:W-:Y:S01]  /*8a2c0*/  FSEL R0, R0, R9, !P0 ;  /* 0x0000000900007208 */ /* 0x000fe20004000000 */
[----:B------:R1:W-:Y:S01]  /*8a2d0*/  STL [R1+0x2b7c], R9 ;  /* 0x002b7c0901007387 */ /* 0x0003e20000100800 */
[C---:B---3--:R-:W-:Y:S01]  /*8a2e0*/  FMUL R24, R8.reuse, 8388608 ;  /* 0x4b00000008187820 */ /* 0x048fe20000400000 */
[----:B------:R-:W-:Y:S02]  /*8a2f0*/  FSETP.GEU.AND P4, PT, R8, 1.175494350822287508e-38, PT ;  /* 0x008000000800780b */ /* 0x000fe40003f8e000 */
[----:B------:R2:W-:Y:S04]  /*8a300*/  STL [R1+0xb8], R0 ;  /* 0x0000b80001007387 */ /* 0x0005e80000100800 */
[----:B------:R-:W-:Y:S01]  /*8a310*/  STL [R1+0x104], R4 ;  /* 0x0001040401007387 */ /* 0x000fe20000100800 */
[----:B-1----:R-:W-:-:S03]  /*8a320*/  FSEL R9, R24, R8, !P4 ;  /* 0x0000000818097208 */ /* 0x002fc60006000000 */
[----:B------:R-:W3:Y:S01]  /*8a330*/  LDL.LU R6, [R1+0x11e8] ;  /* 0x0011e80001067983 */ /* 0x000ee20000300800 */
[----:B--2---:R-:W-:-:S03]  /*8a340*/  IADD3 R0, R0, -0x3f3504f3, RZ ;  /* 0xc0cafb0d00007810 */ /* 0x004fc60007ffe0ff */
[----:B------:R0:W-:Y:S01]  /*8a350*/  STL [R1+0x2bcc], R8 ;  /* 0x002bcc0801007387 */ /* 0x0001e20000100800 */
[----:B------:R-:W-:Y:S01]  /*8a360*/  LOP3.LUT R0, R0, 0xff800000, RZ, 0xc0, !PT ;  /* 0xff80000000007812 */ /* 0x000fe200078ec0ff */
[C---:B----4-:R-:W-:Y:S01]  /*8a370*/  FMUL R24, R7.reuse, 8388608 ;  /* 0x4b00000007187820 */ /* 0x050fe20000400000 */
[----:B------:R-:W-:Y:S01]  /*8a380*/  FSETP.GEU.AND P3, PT, R7, 1.175494350822287508e-38, PT ;  /* 0x008000000700780b */ /* 0x000fe20003f6e000 */
[----:B------:R1:W-:Y:S01]  /*8a390*/  STL [R1+0xb4], R9 ;  /* 0x0000b40901007387 */ /* 0x0003e20000100800 */
[----:B------:R-:W-:Y:S01]  /*8a3a0*/  IADD3 R25, R9, -0x3f3504f3, RZ ;  /* 0xc0cafb0d09197810 */ /* 0x000fe20007ffe0ff */
[----:B0-----:R-:W-:Y:S02]  /*8a3b0*/  FFMA.FTZ R8, R5, 1.1920928955078125e-07, R26 ;  /* 0x3400000005087823 */ /* 0x001fe4000001001a */
[----:B------:R-:W-:Y:S04]  /*8a3c0*/  STL [R1+0x100], R0 ;  /* 0x0001000001007387 */ /* 0x000fe80000100800 */
[----:B------:R-:W2:Y:S01]  /*8a3d0*/  LDL.LU R5, [R1+0x11ec] ;  /* 0x0011ec0001057983 */ /* 0x000ea20000300800 */
[----:B-1----:R-:W-:-:S03]  /*8a3e0*/  FSEL R9, R24, R7, !P3 ;  /* 0x0000000718097208 */ /* 0x002fc60005800000 */
[----:B------:R0:W-:Y:S04]  /*8a3f0*/  STL [R1+0x808], R8 ;  /* 0x0008080801007387 */ /* 0x0001e80000100800 */
[----:B------:R1:W-:Y:S01]  /*8a400*/  STL [R1+0x2c1c], R7 ;  /* 0x002c1c0701007387 */ /* 0x0003e20000100800 */
[----:B0-----:R-:W-:-:S03]  /*8a410*/  LOP3.LUT R8, R25, 0xff800000, RZ, 0xc0, !PT ;  /* 0xff80000019087812 */ /* 0x001fc600078ec0ff */
[----:B------:R-:W-:Y:S04]  /*8a420*/  STL [R1+0xb0], R9 ;  /* 0x0000b00901007387 */ /* 0x000fe80000100800 */
[----:B------:R0:W-:Y:S04]  /*8a430*/  STL [R1+0x11c], R8 ;  /* 0x00011c0801007387 */ /* 0x0001e80000100800 */
[----:B-1----:R-:W4:Y:S01]  /*8a440*/  LDL.LU R7, [R1+0x11f0] ;  /* 0x0011f00001077983 */ /* 0x002f220000300800 */
[----:B------:R-:W-:Y:S01]  /*8a450*/  IADD3 R26, R9, -0x3f3504f3, RZ ;  /* 0xc0cafb0d091a7810 */ /* 0x000fe20007ffe0ff */
[----:B------:R0:W-:Y:S08]  /*8a460*/  I2F R24, R8 ;  /* 0x0000000800187306 */ /* 0x0001f00000201400 */
[----:B------:R-:W1:Y:S01]  /*8a470*/  I2F R4, R4 ;  /* 0x0000000400047306 */ /* 0x000e620000201400 */
[----:B0-----:R-:W-:Y:S01]  /*8a480*/  LOP3.LUT R8, R26, 0xff800000, RZ, 0xc0, !PT ;  /* 0xff8000001a087812 */ /* 0x001fe200078ec0ff */
[----:B------:R-:W-:Y:S01]  /*8a490*/  IMAD.MOV.U32 R11, RZ, RZ, R12 ;  /* 0x000000ffff0b7224 */ /* 0x000fe200078e000c */
[----:B------:R-:W-:-:S02]  /*8a4a0*/  MOV R12, R16 ;  /* 0x00000010000c7202 */ /* 0x000fc40000000f00 */
[----:B------:R-:W-:Y:S01]  /*8a4b0*/  MOV R16, R27 ;  /* 0x0000001b00107202 */ /* 0x000fe20000000f00 */
[C---:B---3--:R-:W-:Y:S01]  /*8a4c0*/  FMUL R25, R6.reuse, 8388608 ;  /* 0x4b00000006197820 */ /* 0x048fe20000400000 */
[----:B------:R-:W-:-:S04]  /*8a4d0*/  FSETP.GEU.AND P6, PT, R6, 1.175494350822287508e-38, PT ;  /* 0x008000000600780b */ /* 0x000fc80003fce000 */
[----:B------:R-:W-:Y:S02]  /*8a4e0*/  FSEL R9, R25, R6, !P6 ;  /* 0x0000000619097208 */ /* 0x000fe40007000000 */
[----:B------:R-:W-:-:S05]  /*8a4f0*/  FSEL R25, RZ, -23, P5 ;  /* 0xc1b80000ff197808 */ /* 0x000fca0002800000 */
[----:B-1----:R-:W-:Y:S01]  /*8a500*/  FFMA.FTZ R4, R4, 1.1920928955078125e-07, R25 ;  /* 0x3400000004047823 */ /* 0x002fe20000010019 */
[----:B------:R-:W-:Y:S01]  /*8a510*/  IADD3 R27, R9, -0x3f3504f3, RZ ;  /* 0xc0cafb0d091b7810 */ /* 0x000fe20007ffe0ff */
[C---:B--2---:R-:W-:Y:S01]  /*8a520*/  FMUL R26, R5.reuse, 8388608 ;  /* 0x4b000000051a7820 */ /* 0x044fe20000400000 */
[----:B------:R-:W-:Y:S01]  /*8a530*/  FSETP.GEU.AND P5, PT, R5, 1.175494350822287508e-38, PT ;  /* 0x008000000500780b */ /* 0x000fe20003fae000 */
[----:B----4-:R-:W-:Y:S04]  /*8a540*/  STL [R1+0x58], R7 ;  /* 0x0000580701007387 */ /* 0x010fe80000100800 */
[----:B------:R0:W-:Y:S02]  /*8a550*/  STL [R1+0x2c6c], R6 ;  /* 0x002c6c0601007387 */ /* 0x0001e40000100800 */
[----:B0-----:R-:W0:Y:S02]  /*8a560*/  I2F R6, R8 ;  /* 0x0000000800067306 */ /* 0x001e240000201400 */
[----:B------:R-:W-:Y:S01]  /*8a570*/  STL [R1+0xac], R9 ;  /* 0x0000ac0901007387 */ /* 0x000fe20000100800 */
[----:B------:R-:W-:-:S03]  /*8a580*/  FSETP.GEU.AND P2, PT, R7, 1.175494350822287508e-38, PT ;  /* 0x008000000700780b */ /* 0x000fc60003f4e000 */
[----:B------:R-:W-:Y:S01]  /*8a590*/  STL [R1+0x118], R8 ;  /* 0x0001180801007387 */ /* 0x000fe20000100800 */
[----:B------:R-:W-:-:S03]  /*8a5a0*/  FSEL R7, R26, R5, !P5 ;  /* 0x000000051a077208 */ /* 0x000fc60006800000 */
[----:B0-----:R0:W-:Y:S04]  /*8a5b0*/  STL [R1+0x1c], R6 ;  /* 0x00001c0601007387 */ /* 0x0011e80000100800 */
[----:B------:R-:W-:Y:S04]  /*8a5c0*/  STL [R1+0x7f8], R4 ;  /* 0x0007f80401007387 */ /* 0x000fe80000100800 */
[----:B------:R1:W-:Y:S01]  /*8a5d0*/  STL [R1+0x2cd0], R5 ;  /* 0x002cd00501007387 */ /* 0x0003e20000100800 */
[----:B0-----:R-:W-:-:S03]  /*8a5e0*/  LOP3.LUT R6, R27, 0xff800000, RZ, 0xc0, !PT ;  /* 0xff8000001b067812 */ /* 0x001fc600078ec0ff */
[----:B-1----:R-:W2:Y:S01]  /*8a5f0*/  LDL R5, [R1+0x58] ;  /* 0x0000580001057983 */ /* 0x002ea20000100800 */
[----:B------:R-:W-:-:S03]  /*8a600*/  IADD3 R26, R7, -0x3f3504f3, RZ ;  /* 0xc0cafb0d071a7810 */ /* 0x000fc60007ffe0ff */
[----:B------:R0:W-:Y:S04]  /*8a610*/  STL [R1+0xa8], R7 ;  /* 0x0000a80701007387 */ /* 0x0001e80000100800 */
[----:B------:R1:W-:Y:S04]  /*8a620*/  STL [R1+0x114], R6 ;  /* 0x0001140601007387 */ /* 0x0003e80000100800 */
[----:B0-----:R-:W3:Y:S01]  /*8a630*/  LDL.LU R7, [R1+0x11f4] ;  /* 0x0011f40001077983 */ /* 0x001ee20000300800 */
[----:B------:R-:W0:Y:S01]  /*8a640*/  I2F R0, R0 ;  /* 0x0000000000007306 */ /* 0x000e220000201400 */
[----:B------:R-:W-:-:S07]  /*8a650*/  FSEL R4, RZ, -23, P0 ;  /* 0xc1b80000ff047808 */ /* 0x000fce0000000000 */
[----:B-1----:R-:W1:Y:S01]  /*8a660*/  I2F R6, R6 ;  /* 0x0000000600067306 */ /* 0x002e620000201400 */
[----:B------:R-:W-:Y:S02]  /*8a670*/  IMAD.MOV.U32 R10, RZ, RZ, R11 ;  /* 0x000000ffff0a7224 */ /* 0x000fe400078e000b */
[----:B0-----:R-:W-:Y:S01]  /*8a680*/  FFMA.FTZ R0, R0, 1.1920928955078125e-07, R4 ;  /* 0x3400000000007823 */ /* 0x001fe20000010004 */
[----:B------:R-:W-:Y:S02]  /*8a690*/  MOV R11, R17 ;  /* 0x00000011000b7202 */ /* 0x000fe40000000f00 */
[----:B------:R-:W-:Y:S01]  /*8a6a0*/  MOV R17, R29 ;  /* 0x0000001d00117202 */ /* 0x000fe20000000f00 */
[----:B-1----:R-:W-:Y:S04]  /*8a6b0*/  STL [R1+0x18], R6 ;  /* 0x0000180601007387 */ /* 0x002fe80000100800 */
[----:B------:R0:W-:Y:S02]  /*8a6c0*/  STL [R1+0x7f4], R0 ;  /* 0x0007f40001007387 */ /* 0x0001e40000100800 */
[----:B0-----:R-:W-:-:S04]  /*8a6d0*/  LOP3.LUT R0, R26, 0xff800000, RZ, 0xc0, !PT ;  /* 0xff8000001a007812 */ /* 0x001fc800078ec0ff */
[----:B------:R-:W0:Y:S01]  /*8a6e0*/  I2F R29, R0 ;  /* 0x00000000001d7306 */ /* 0x000e220000201400 */
[----:B--2---:R-:W-:-:S05]  /*8a6f0*/  FMUL R25, R5, 8388608 ;  /* 0x4b00000005197820 */ /* 0x004fca0000400000 */
[----:B------:R-:W-:-:S04]  /*8a700*/  FSEL R6, R25, R5, !P2 ;  /* 0x0000000519067208 */ /* 0x000fc80005000000 */
[----:B------:R-:W-:Y:S01]  /*8a710*/  IADD3 R25, R6, -0x3f3504f3, RZ ;  /* 0xc0cafb0d06197810 */ /* 0x000fe20007ffe0ff */
[----:B---3--:R-:W-:Y:S04]  /*8a720*/  STL [R1+0x54], R7 ;  /* 0x0000540701007387 */ /* 0x008fe80000100800 */
[----:B------:R-:W-:Y:S04]  /*8a730*/  STL [R1+0x98], R6 ;  /* 0x0000980601007387 */ /* 0x000fe80000100800 */
[----:B------:R1:W-:Y:S04]  /*8a740*/  STL [R1+0x110], R0 ;  /* 0x0001100001007387 */ /* 0x0003e80000100800 */
[----:B0-----:R-:W-:Y:S04]  /*8a750*/  STL [R1+0x3128], R29 ;  /* 0x0031281d01007387 */ /* 0x001fe80000100800 */
[----:B-1----:R-:W2:Y:S04]  /*8a760*/  LDL.LU R0, [R1+0x11f8] ;  /* 0x0011f80001007983 */ /* 0x002ea80000300800 */
[----:B------:R-:W3:Y:S01]  /*8a770*/  LDL.LU R6, [R1+0x11fc] ;  /* 0x0011fc0001067983 */ /* 0x000ee20000300800 */
[C---:B------:R-:W-:Y:S01]  /*8a780*/  FMUL R4, R7.reuse, 8388608 ;  /* 0x4b00000007047820 */ /* 0x040fe20000400000 */
[----:B------:R-:W-:-:S04]  /*8a790*/  FSETP.GEU.AND P1, PT, R7, 1.175494350822287508e-38, PT ;  /* 0x008000000700780b */ /* 0x000fc80003f2e000 */
[----:B------:R-:W-:Y:S02]  /*8a7a0*/  FSEL R4, R4, R7, !P1 ;  /* 0x0000000704047208 */ /* 0x000fe40004800000 */
[----:B------:R-:W-:Y:S02]  /*8a7b0*/  LOP3.LUT R7, R25, 0xff800000, RZ, 0xc0, !PT ;  /* 0xff80000019077812 */ /* 0x000fe400078ec0ff */
[----:B------:R-:W-:Y:S01]  /*8a7c0*/  IADD3 R27, R4, -0x3f3504f3, RZ ;  /* 0xc0cafb0d041b7810 */ /* 0x000fe20007ffe0ff */
[----:B---3--:R-:W-:Y:S04]  /*8a7d0*/  STL [R1+0x50], R6 ;  /* 0x0000500601007387 */ /* 0x008fe80000100800 */
[----:B------:R0:W-:Y:S02]  /*8a7e0*/  STL [R1+0x7c], R4 ;  /* 0x00007c0401007387 */ /* 0x0001e40000100800 */
[----:B0-----:R0:W1:Y:S01]  /*8a7f0*/  I2F R4, R7 ;  /* 0x0000000700047306 */ /* 0x0010620000201400 */
[C---:B--2---:R-:W-:Y:S01]  /*8a800*/  FMUL R25, R0.reuse, 8388608 ;  /* 0x4b00000000197820 */ /* 0x044fe20000400000 */
[----:B------:R-:W-:Y:S01]  /*8a810*/  FSETP.GEU.AND P0, PT, R0, 1.175494350822287508e-38, PT ;  /* 0x008000000000780b */ /* 0x000fe20003f0e000 */
[----:B------:R0:W-:Y:S03]  /*8a820*/  STL [R1+0x648], R7 ;  /* 0x0006480701007387 */ /* 0x0001e60000100800 */
[----:B0-----:R-:W-:Y:S01]  /*8a830*/  FSEL R7, R25, R0, !P0 ;  /* 0x0000000019077208 */ /* 0x001fe20004000000 */
[----:B-1----:R0:W-:Y:S04]  /*8a840*/  STL [R1+0x28], R4 ;  /* 0x0000280401007387 */ /* 0x0021e80000100800 */
[----:B------:R1:W-:Y:S04]  /*8a850*/  STL [R1+0x312c], R5 ;  /* 0x00312c0501007387 */ /* 0x0003e80000100800 */
[----:B0-----:R-:W2:Y:S01]  /*8a860*/  LDL.LU R4, [R1+0x1200] ;  /* 0x0012000001047983 */ /* 0x001ea20000300800 */
[----:B-1----:R-:W-:-:S03]  /*8a870*/  LOP3.LUT R5, R27, 0xff800000, RZ, 0xc0, !PT ;  /* 0xff8000001b057812 */ /* 0x002fc600078ec0ff */
[----:B------:R0:W-:Y:S04]  /*8a880*/  STL [R1+0x2db4], R0 ;  /* 0x002db40001007387 */ /* 0x0001e80000100800 */
[----:B------:R-:W-:Y:S04]  /*8a890*/  STL [R1+0x80], R7 ;  /* 0x0000800701007387 */ /* 0x000fe80000100800 */
[----:B------:R1:W-:Y:S04]  /*8a8a0*/  STL [R1+0x63c], R5 ;  /* 0x00063c0501007387 */ /* 0x0003e80000100800 */
[----:B0-----:R-:W3:Y:S01]  /*8a8b0*/  LDL.LU R0, [R1+0x1204] ;  /* 0x0012040001007983 */ /* 0x001ee20000300800 */
[----:B-1----:R-:W0:Y:S01]  /*8a8c0*/  I2F R5, R5 ;  /* 0x0000000500057306 */ /* 0x002e220000201400 */
[----:B------:R-:W-:Y:S01]  /*8a8d0*/  IMAD.MOV.U32 R9, RZ, RZ, R10 ;  /* 0x000000ffff097224 */ /* 0x000fe200078e000a */
[----:B------:R-:W-:Y:S01]  /*8a8e0*/  MOV R10, R28 ;  /* 0x0000001c000a7202 */ /* 0x000fe20000000f00 */
[----:B------:R-:W-:Y:S01]  /*8a8f0*/  FMUL R26, R6, 8388608 ;  /* 0x4b000000061a7820 */ /* 0x000fe20000400000 */
[----:B------:R-:W-:-:S02]  /*8a900*/  FSEL R28, RZ, -23, P4 ;  /* 0xc1b80000ff1c7808 */ /* 0x000fc40002000000 */
[----:B------:R-:W-:Y:S02]  /*8a910*/  FSETP.GEU.AND P4, PT, R6, 1.175494350822287508e-38, PT ;  /* 0x008000000600780b */ /* 0x000fe40003f8e000 */
[----:B------:R-:W-:Y:S02]  /*8a920*/  IADD3 R25, R7, -0x3f3504f3, RZ ;  /* 0xc0cafb0d07197810 */ /* 0x000fe40007ffe0ff */
[----:B------:R-:W-:Y:S01]  /*8a930*/  FSEL R6, R26, R6, !P4 ;  /* 0x000000061a067208 */ /* 0x000fe20006000000 */
[----:B0-----:R0:W-:Y:S02]  /*8a940*/  STL [R1+0x20], R5 ;  /* 0x0000200501007387 */ /* 0x0011e40000100800 */
[----:B0-----:R-:W-:-:S05]  /*8a950*/  FSEL R5, RZ, -23, P3 ;  /* 0xc1b80000ff057808 */ /* 0x001fca0001800000 */
[----:B------:R0:W-:Y:S04]  /*8a960*/  STL [R1+0xc], R5 ;  /* 0x00000c0501007387 */ /* 0x0001e80000100800 */
[----:B------:R-:W-:Y:S01]  /*8a970*/  STL [R1+0x78], R6 ;  /* 0x0000780601007387 */ /* 0x000fe20000100800 */
[----:B0-----:R-:W-:Y:S02]  /*8a980*/  LOP3.LUT R5, R25, 0xff800000, RZ, 0xc0, !PT ;  /* 0xff80000019057812 */ /* 0x001fe400078ec0ff */
[----:B------:R-:W-:Y:S01]  /*8a990*/  IADD3 R27, R6, -0x3f3504f3, RZ ;  /* 0xc0cafb0d061b7810 */ /* 0x000fe20007ffe0ff */
[----:B---3--:R-:W-:Y:S04]  /*8a9a0*/  STL [R1+0x84], R0 ;  /* 0x0000840001007387 */ /* 0x008fe80000100800 */
[----:B------:R0:W-:Y:S02]  /*8a9b0*/  STL [R1+0x628], R5 ;  /* 0x0006280501007387 */ /* 0x0001e40000100800 */
[----:B0-----:R-:W0:Y:S02]  /*8a9c0*/  I2F R5, R5 ;  /* 0x0000000500057306 */ /* 0x001e240000201400 */
[----:B0-----:R0:W-:Y:S04]  /*8a9d0*/  STL [R1+0x10], R5 ;  /* 0x0000100501007387 */ /* 0x0011e80000100800 */
[----:B------:R-:W3:Y:S01]  /*8a9e0*/  LDL.LU R6, [R1+0x1208] ;  /* 0x0012080001067983 */ /* 0x000ee20000300800 */
[----:B------:R-:W-:-:S02]  /*8a9f0*/  LOP3.LUT R7, R27, 0xff800000, RZ, 0xc0, !PT ;  /* 0xff8000001b077812 */ /* 0x000fc400078ec0ff */
[----:B------:R-:W-:Y:S02]  /*8aa00*/  MOV R29, R22 ;  /* 0x00000016001d7202 */ /* 0x000fe40000000f00 */
[----:B------:R-:W1:Y:S01]  /*8aa10*/  I2F R22, R7 ;  /* 0x0000000700167306 */ /* 0x000e620000201400 */
[C---:B--2---:R-:W-:Y:S01]  /*8aa20*/  FMUL R25, R4.reuse, 8388608 ;  /* 0x4b00000004197820 */ /* 0x044fe20000400000 */
[----:B------:R-:W-:Y:S02]  /*8aa30*/  FSETP.GEU.AND P3, PT, R4, 1.175494350822287508e-38, PT ;  /* 0x008000000400780b */ /* 0x000fe40003f6e000 */
[----:B------:R-:W-:Y:S02]  /*8aa40*/  MOV R8, R9 ;  /* 0x0000000900087202 */ /* 0x000fe40000000f00 */
[----:B------:R-:W-:Y:S02]  /*8aa50*/  FSEL R9, R25, R4, !P3 ;  /* 0x0000000419097208 */ /* 0x000fe40005800000 */
[----:B0-----:R-:W-:Y:S01]  /*8aa60*/  FSEL R5, RZ, -23, P6 ;  /* 0xc1b80000ff057808 */ /* 0x001fe20003000000 */
[----:B------:R-:W-:Y:S01]  /*8aa70*/  STL [R1+0x2e20], R4 ;  /* 0x002e200401007387 */ /* 0x000fe20000100800 */
[----:B------:R-:W-:Y:S01]  /*8aa80*/  IADD3 R25, R9, -0x3f3504f3, RZ ;  /* 0xc0cafb0d09197810 */ /* 0x000fe20007ffe0ff */
[----:B------:R-:W-:-:S02]  /*8aa90*/  FMUL R26, R0, 8388608 ;  /* 0x4b000000001a7820 */ /* 0x000fc40000400000 */
[----:B---3--:R-:W-:Y:S04]  /*8aaa0*/  STL [R1+0x8c], R6 ;  /* 0x00008c0601007387 */ /* 0x008fe80000100800 */
[----:B------:R0:W-:Y:S04]  /*8aab0*/  STL [R1+0x64], R9 ;  /* 0x0000640901007387 */ /* 0x0001e80000100800 */
[----:B------:R-:W-:Y:S04]  /*8aac0*/  STL [R1+0x3130], R5 ;  /* 0x0031300501007387 */ /* 0x000fe80000100800 */
[----:B------:R2:W-:Y:S01]  /*8aad0*/  STL [R1+0x138], R7 ;  /* 0x0001380701007387 */ /* 0x0005e20000100800 */
[----:B0-----:R-:W-:Y:S01]  /*8aae0*/  IMAD.MOV.U32 R9, RZ, RZ, R20 ;  /* 0x000000ffff097224 */ /* 0x001fe200078e0014 */
[----:B------:R-:W-:-:S02]  /*8aaf0*/  MOV R20, R23 ;  /* 0x0000001700147202 */ /* 0x000fc40000000f00 */
[----:B-1----:R-:W-:Y:S04]  /*8ab00*/  STL [R1+0x3120], R22 ;  /* 0x0031201601007387 */ /* 0x002fe80000100800 */
[----:B------:R-:W3:Y:S01]  /*8ab10*/  LDL.LU R23, [R1+0x120c] ;  /* 0x00120c0001177983 */ /* 0x000ee20000300800 */
[----:B------:R-:W-:Y:S01]  /*8ab20*/  FSETP.GEU.AND P6, PT, R0, 1.175494350822287508e-38, PT ;  /* 0x008000000000780b */ /* 0x000fe20003fce000 */
[----:B--2---:R-:W-:-:S03]  /*8ab30*/  IMAD.MOV.U32 R7, RZ, RZ, R8 ;  /* 0x000000ffff077224 */ /* 0x004fc600078e0008 */
[----:B------:R-:W-:Y:S02]  /*8ab40*/  FSEL R4, R26, R0, !P6 ;  /* 0x000000001a047208 */ /* 0x000fe40007000000 */
[----:B------:R-:W-:Y:S02]  /*8ab50*/  LOP3.LUT R0, R25, 0xff800000, RZ, 0xc0, !PT ;  /* 0xff80000019007812 */ /* 0x000fe400078ec0ff */
[----:B------:R-:W-:Y:S02]  /*8ab60*/  MOV R8, R11 ;  /* 0x0000000b00087202 */ /* 0x000fe40000000f00 */
[----:B------:R-:W-:Y:S02]  /*8ab70*/  MOV R11, R21 ;  /* 0x00000015000b7202 */ /* 0x000fe40000000f00 */
[----:B------:R-:W0:Y:S01]  /*8ab80*/  I2F R21, R0 ;  /* 0x0000000000157306 */ /* 0x000e220000201400 */
[----:B------:R-:W-:Y:S01]  /*8ab90*/  FSEL R26, RZ, -23, P5 ;  /* 0xc1b80000ff1a7808 */ /* 0x000fe20002800000 */
[----:B------:R1:W-:Y:S01]  /*8aba0*/  STL [R1+0xa0], R4 ;  /* 0x0000a00401007387 */ /* 0x0003e20000100800 */
[----:B------:R-:W-:-:S03]  /*8abb0*/  FMUL R25, R6, 8388608 ;  /* 0x4b00000006197820 */ /* 0x000fc60000400000 */
[----:B------:R-:W-:Y:S01]  /*8abc0*/  STL [R1+0x3134], R26 ;  /* 0x0031341a01007387 */ /* 0x000fe20000100800 */
[----:B------:R-:W-:Y:S02]  /*8abd0*/  FSETP.GEU.AND P5, PT, R6, 1.175494350822287508e-38, PT ;  /* 0x008000000600780b */ /* 0x000fe40003fae000 */
[----:B------:R-:W-:Y:S02]  /*8abe0*/  IADD3 R27, R4, -0x3f3504f3, RZ ;  /* 0xc0cafb0d041b7810 */ /* 0x000fe40007ffe0ff */
[----:B-1----:R-:W-:Y:S02]  /*8abf0*/  MOV R4, R20 ;  /* 0x0000001400047202 */ /* 0x002fe40000000f00 */
[----:B------:R-:W-:Y:S01]  /*8ac00*/  LOP3.LUT R20, R27, 0xff800000, RZ, 0xc0, !PT ;  /* 0xff8000001b147812 */ /* 0x000fe200078ec0ff */
[----:B---3--:R-:W-:Y:S04]  /*8ac10*/  STL [R1+0x88], R23 ;  /* 0x0000881701007387 */ /* 0x008fe80000100800 */
[----:B------:R1:W-:Y:S04]  /*8ac20*/  STL [R1+0x788], R0 ;  /* 0x0007880001007387 */ /* 0x0003e80000100800 */
[----:B0-----:R0:W-:Y:S01]  /*8ac30*/  STL [R1+0x3124], R21 ;  /* 0x0031241501007387 */ /* 0x0011e20000100800 */
[----:B-1----:R-:W-:Y:S01]  /*8ac40*/  FFMA.FTZ R0, R24, 1.1920928955078125e-07, R28 ;  /* 0x3400000018007823 */ /* 0x002fe2000001001c */
[----:B0-----:R-:W-:-:S04]  /*8ac50*/  FSEL R21, R25, R6, !P5 ;  /* 0x0000000619157208 */ /* 0x001fc80006800000 */
[----:B------:R0:W-:Y:S04]  /*8ac60*/  STL [R1+0x7e8], R0 ;  /* 0x0007e80001007387 */ /* 0x0001e80000100800 */
[----:B------:R-:W2:Y:S01]  /*8ac70*/  LDL.LU R26, [R1+0xc] ;  /* 0x00000c00011a7983 */ /* 0x000ea20000300800 */
[----:B------:R-:W-:-:S03]  /*8ac80*/  IADD3 R27, R21, -0x3f3504f3, RZ ;  /* 0xc0cafb0d151b7810 */ /* 0x000fc60007ffe0ff */
[----:B------:R-:W2:Y:S01]  /*8ac90*/  LDL.LU R5, [R1+0x1c] ;  /* 0x00001c0001057983 */ /* 0x000ea20000300800 */
[----:B0-----:R-:W-:-:S03]  /*8aca0*/  IMAD.MOV.U32 R0, RZ, RZ, R29 ;  /* 0x000000ffff007224 */ /* 0x001fc600078e001d */
[----:B------:R-:W3:Y:S04]  /*8acb0*/  LDL.LU R29, [R1+0x18] ;  /* 0x00001800011d7983 */ /* 0x000ee80000300800 */
[----:B------:R0:W-:Y:S04]  /*8acc0*/  STL [R1+0xa4], R21 ;  /* 0x0000a41501007387 */ /* 0x0001e80000100800 */
[----:B------:R-:W-:Y:S04]  /*8acd0*/  STL [R1+0x784], R20 ;  /* 0x0007841401007387 */ /* 0x000fe80000100800 */
[----:B0-----:R-:W4:Y:S01]  /*8ace0*/  LDL.LU R21, [R1+0x130c] ;  /* 0x00130c0001157983 */ /* 0x001f220000300800 */
[----:B------:R-:W-:Y:S01]  /*8acf0*/  FMUL R24, R23, 8388608 ;  /* 0x4b00000017187820 */ /* 0x000fe20000400000 */
[----:B------:R-:W-:-:S02]  /*8ad00*/  FSEL R25, RZ, -23, P2 ;  /* 0xc1b80000ff197808 */ /* 0x000fc40001000000 */
[----:B------:R-:W-:Y:S01]  /*8ad10*/  FSETP.GEU.AND P2, PT, R23, 1.175494350822287508e-38, PT ;  /* 0x008000001700780b */ /* 0x000fe20003f4e000 */
[----:B------:R-:W5:Y:S03]  /*8ad20*/  LDL.LU R22, [R1+0x28] ;  /* 0x0000280001167983 */ /* 0x000f660000300800 */
[----:B------:R-:W-:Y:S02]  /*8ad30*/  FSEL R28, R24, R23, !P2 ;  /* 0x00000017181c7208 */ /* 0x000fe40005000000 */
[----:B------:R-:W-:Y:S01]  /*8ad40*/  LOP3.LUT R23, R27, 0xff800000, RZ, 0xc0, !PT ;  /* 0xff8000001b177812 */ /* 0x000fe200078ec0ff */
[----:B--2---:R-:W-:Y:S01]  /*8ad50*/  FFMA.FTZ R5, R5, 1.1920928955078125e-07, R26 ;  /* 0x3400000005057823 */ /* 0x004fe2000001001a */
[----:B----4-:R-:W-:Y:S04]  /*8ad60*/  STL [R1+0x94], R21 ;  /* 0x0000941501007387 */ /* 0x010fe80000100800 */
[----:B------:R-:W-:Y:S04]  /*8ad70*/  STL [R1+0xc4], R28 ;  /* 0x0000c41c01007387 */ /* 0x000fe80000100800 */
[----:B------:R-:W-:Y:S04]  /*8ad80*/  STL [R1+0x780], R23 ;  /* 0x0007801701007387 */ /* 0x000fe80000100800 */
[----:B------:R-:W2:Y:S04]  /*8ad90*/  LDL.LU R26, [R1+0x3134] ;  /* 0x00313400011a7983 */ /* 0x000ea80000300800 */
[----:B------:R0:W-:Y:S04]  /*8ada0*/  STL [R1+0x7e4], R5 ;  /* 0x0007e40501007387 */ /* 0x0001e80000100800 */
[----:B0-----:R-:W3:Y:S01]  /*8adb0*/  LDL.LU R5, [R1+0x3130] ;  /* 0x0031300001057983 */ /* 0x001ee20000300800 */
[----:B------:R-:W-:Y:S01]  /*8adc0*/  MOV R27, R28 ;  /* 0x0000001c001b7202 */ /* 0x000fe20000000f00 */
[----:B---3--:R-:W-:-:S02]  /*8add0*/  FFMA.FTZ R29, R29, 1.1920928955078125e-07, R5 ;  /* 0x340000001d1d7823 */ /* 0x008fc40000010005 */
[----:B------:R-:W3:Y:S04]  /*8ade0*/  LDL.LU R5, [R1+0x312c] ;  /* 0x00312c0001057983 */ /* 0x000ee80000300800 */
[----:B------:R0:W-:Y:S04]  /*8adf0*/  STL [R1+0x7dc], R29 ;  /* 0x0007dc1d01007387 */ /* 0x0001e80000100800 */
[----:B0-----:R-:W2:Y:S01]  /*8ae00*/  LDL.LU R29, [R1+0x3128] ;  /* 0x00312800011d7983 */ /* 0x001ea20000300800 */
[----:B------:R-:W-:Y:S01]  /*8ae10*/  FSEL R24, RZ, -23, P1 ;  /* 0xc1b80000ff187808 */ /* 0x000fe20000800000 */
[C---:B------:R-:W-:Y:S01]  /*8ae20*/  FMUL R28, R21.reuse, 8388608 ;  /* 0x4b000000151c7820 */ /* 0x040fe20000400000 */
[----:B------:R-:W-:-:S02]  /*8ae30*/  FSETP.GEU.AND P1, PT, R21, 1.175494350822287508e-38, PT ;  /* 0x008000001500780b */ /* 0x000fc40003f2e000 */
[----:B------:R-:W-:Y:S02]  /*8ae40*/  IADD3 R27, R27, -0x3f3504f3, RZ ;  /* 0xc0cafb0d1b1b7810 */ /* 0x000fe40007ffe0ff */
[----:B------:R-:W-:Y:S02]  /*8ae50*/  FSEL R28, R28, R21, !P1 ;  /* 0x000000151c1c7208 */ /* 0x000fe40004800000 */
[----:B------:R-:W-:Y:S01]  /*8ae60*/  LOP3.LUT R21, R27, 0xff800000, RZ, 0xc0, !PT ;  /* 0xff8000001b157812 */ /* 0x000fe200078ec0ff */
[----:B-----5:R-:W-:Y:S02]  /*8ae70*/  FFMA.FTZ R25, R22, 1.1920928955078125e-07, R25 ;  /* 0x3400000016197823 */ /* 0x020fe40000010019 */
[----:B------:R-:W-:Y:S04]  /*8ae80*/  STL [R1+0xc8], R28 ;  /* 0x0000c81c01007387 */ /* 0x000fe80000100800 */
[----:B------:R-:W4:Y:S01]  /*8ae90*/  LDL R27, [R1+0x62c] ;  /* 0x00062c00011b7983 */ /* 0x000f220000100800 */
[----:B--2---:R-:W-:-:S05]  /*8aea0*/  FFMA.FTZ R26, R29, 1.1920928955078125e-07, R26 ;  /* 0x340000001d1a7823 */ /* 0x004fca000001001a */
[----:B------:R0:W-:Y:S04]  /*8aeb0*/  STL [R1+0x7d8], R26 ;  /* 0x0007d81a01007387 */ /* 0x0001e80000100800 */
[----:B------:R1:W-:Y:S01]  /*8aec0*/  STL [R1+0x4], R21 ;  /* 0x0000041501007387 */ /* 0x0003e20000100800 */
[----:B0-----:R1:W-:Y:S03]  /*8aed0*/  I2F R26, R21 ;  /* 0x00000015001a7306 */ /* 0x0013e60000201400 */
[----:B-1----:R-:W2:Y:S04]  /*8aee0*/  LDL.LU R21, [R1+0x3124] ;  /* 0x0031240001157983 */ /* 0x002ea80000300800 */
[----:B------:R-:W5:Y:S04]  /*8aef0*/  LDL.LU R22, [R1+0x3120] ;  /* 0x0031200001167983 */ /* 0x000f680000300800 */
[----:B------:R0:W-:Y:S04]  /*8af00*/  STL [R1+0x7d4], R25 ;  /* 0x0007d41901007387 */ /* 0x0001e80000100800 */
[----:B0-----:R-:W2:Y:S04]  /*8af10*/  LDL.LU R25, [R1+0x10] ;  /* 0x0000100001197983 */ /* 0x001ea80000300800 */
[----:B---3--:R0:W-:Y:S04]  /*8af20*/  STL [R1+0x3100], R5 ;  /* 0x0031000501007387 */ /* 0x0081e80000100800 */
[----:B0-----:R-:W3:Y:S01]  /*8af30*/  LDL.LU R5, [R1+0x20] ;  /* 0x0000200001057983 */ /* 0x001ee20000300800 */
[----:B----4-:R-:W-:Y:S01]  /*8af40*/  IMAD.MOV.U32 R29, RZ, RZ, R27 ;  /* 0x000000ffff1d7224 */ /* 0x010fe200078e001b */
[----:B------:R-:W-:-:S02]  /*8af50*/  FSEL R27, RZ, -23, P0 ;  /* 0xc1b80000ff1b7808 */ /* 0x000fc40000000000 */
[----:B------:R-:W-:Y:S01]  /*8af60*/  IADD3 R28, R28, -0x3f3504f3, RZ ;  /* 0xc0cafb0d1c1c7810 */ /* 0x000fe20007ffe0ff */
[----:B---3--:R-:W-:Y:S02]  /*8af70*/  FFMA.FTZ R5, R5, 1.1920928955078125e-07, R24 ;  /* 0x3400000005057823 */ /* 0x008fe40000010018 */
[----:B--2---:R-:W-:-:S03]  /*8af80*/  FFMA.FTZ R24, R25, 1.1920928955078125e-07, R27 ;  /* 0x3400000019187823 */ /* 0x004fc6000001001b */
[----:B------:R0:W-:Y:S04]  /*8af90*/  STL [R1+0x7d0], R5 ;  /* 0x0007d00501007387 */ /* 0x0001e80000100800 */
[----:B------:R1:W-:Y:S01]  /*8afa0*/  STL [R1+0x7bc], R24 ;  /* 0x0007bc1801007387 */ /* 0x0003e20000100800 */
[----:B0-----:R-:W-:Y:S02]  /*8afb0*/  LOP3.LUT R5, R28, 0xff800000, RZ, 0xc0, !PT ;  /* 0xff8000001c057812 */ /* 0x001fe400078ec0ff */
[----:B-1----:R-:W-:-:S03]  /*8afc0*/  FSEL R24, RZ, -23, P4 ;  /* 0xc1b80000ff187808 */ /* 0x002fc60002000000 */
[----:B------:R-:W-:Y:S02]  /*8afd0*/  STL [R1+0x794], R5 ;  /* 0x0007940501007387 */ /* 0x000fe40000100800 */
[----:B-----5:R-:W-:Y:S02]  /*8afe0*/  FFMA.FTZ R24, R22, 1.1920928955078125e-07, R24 ;  /* 0x3400000016187823 */ /* 0x020fe40000010018 */
[----:B------:R-:W2:Y:S04]  /*8aff0*/  LDL.LU R22, [R1+0x311c] ;  /* 0x00311c0001167983 */ /* 0x000ea80000300800 */
[----:B------:R0:W-:Y:S04]  /*8b000*/  STL [R1+0x7b8], R24 ;  /* 0x0007b81801007387 */ /* 0x0001e80000100800 */
[----:B0-----:R-:W3:Y:S01]  /*8b010*/  LDL R24, [R1+0x23c] ;  /* 0x00023c0001187983 */ /* 0x001ee20000100800 */
[----:B------:R-:W0:Y:S01]  /*8b020*/  I2F R20, R20 ;  /* 0x0000001400147306 */ /* 0x000e220000201400 */
[----:B------:R-:W-:-:S02]  /*8b030*/  FSEL R25, RZ, -23, P3 ;  /* 0xc1b80000ff197808 */ /* 0x000fc40001800000 */
[----:B------:R-:W-:-:S03]  /*8b040*/  FSEL R27, RZ, -23, P6 ;  /* 0xc1b80000ff1b7808 */ /* 0x000fc60003000000 */
[----:B------:R-:W-:Y:S02]  /*8b050*/  FFMA.FTZ R25, R21, 1.1920928955078125e-07, R25 ;  /* 0x3400000015197823 */ /* 0x000fe40000010019 */
[----:B------:R-:W4:Y:S04]  /*8b060*/  LDL.LU R21, [R1+0x3118] ;  /* 0x0031180001157983 */ /* 0x000f280000300800 */
[----:B------:R3:W-:Y:S01]  /*8b070*/  STL [R1+0x7b4], R25 ;  /* 0x0007b41901007387 */ /* 0x0007e20000100800 */
[----:B------:R-:W1:Y:S01]  /*8b080*/  I2F R23, R23 ;  /* 0x0000001700177306 */ /* 0x000e620000201400 */
[----:B---3--:R-:W-:Y:S01]  /*8b090*/  MOV R25, R24 ;  /* 0x0000001800197202 */ /* 0x008fe20000000f00 */
[----:B0-----:R-:W-:Y:S02]  /*8b0a0*/  FFMA.FTZ R24, R20, 1.1920928955078125e-07, R27 ;  /* 0x3400000014187823 */ /* 0x001fe4000001001b */
[----:B------:R-:W3:Y:S04]  /*8b0b0*/  LDL.LU R20, [R1+0x1310] ;  /* 0x0013100001147983 */ /* 0x000ee80000300800 */
[----:B------:R0:W5:Y:S02]  /*8b0c0*/  I2F R28, R5 ;  /* 0x00000005001c7306 */ /* 0x0001640000201400 */
[----:B0-----:R-:W-:-:S02]  /*8b0d0*/  MOV R5, R29 ;  /* 0x0000001d00057202 */ /* 0x001fc40000000f00 */
[----:B------:R-:W-:Y:S01]  /*8b0e0*/  FSEL R29, RZ, -23, P5 ;  /* 0xc1b80000ff1d7808 */ /* 0x000fe20002800000 */
[----:B------:R-:W-:Y:S04]  /*8b0f0*/  STL [R1+0x7b0], R24 ;  /* 0x0007b01801007387 */ /* 0x000fe80000100800 */
[----:B-1----:R-:W-:Y:S02]  /*8b100*/  FFMA.FTZ R27, R23, 1.1920928955078125e-07, R29 ;  /* 0x34000000171b7823 */ /* 0x002fe4000001001d */
[----:B------:R-:W2:Y:S04]  /*8b110*/  LDL.LU R23, [R1+0x3114] ;  /* 0x0031140001177983 */ /* 0x000ea80000300800 */
[----:B------:R0:W-:Y:S04]  /*8b120*/  STL [R1+0x30f8], R6 ;  /* 0x0030f80601007387 */ /* 0x0001e80000100800 */
[----:B------:R1:W-:Y:S04]  /*8b130*/  STL [R1+0x7ac], R27 ;  /* 0x0007ac1b01007387 */ /* 0x0003e80000100800 */
[----:B---3--:R3:W-:Y:S04]  /*8b140*/  STL [R1+0x90], R20 ;  /* 0x0000901401007387 */ /* 0x0087e80000100800 */
[----:B0-----:R-:W2:Y:S01]  /*8b150*/  LDL.LU R6, [R1+0x1314] ;  /* 0x0013140001067983 */ /* 0x001ea20000300800 */
[----:B------:R-:W-:Y:S01]  /*8b160*/  FSEL R24, RZ, -23, P2 ;  /* 0xc1b80000ff187808 */ /* 0x000fe20001000000 */
[----:B------:R-:W-:Y:S01]  /*8b170*/  IMAD.MOV.U32 R29, RZ, RZ, R25 ;  /* 0x000000ffff1d7224 */ /* 0x000fe200078e0019 */
[C---:B------:R-:W-:Y:S01]  /*8b180*/  FSETP.GEU.AND P0, PT, R20.reuse, 1.175494350822287508e-38, PT ;  /* 0x008000001400780b */ /* 0x040fe20003f0e000 */
[----:B------:R-:W-:Y:S01]  /*8b190*/  FMUL R25, R20, 8388608 ;  /* 0x4b00000014197820 */ /* 0x000fe20000400000 */
[----:B------:R0:W-:Y:S01]  /*8b1a0*/  STL [R1+0x3110], R4 ;  /* 0x0031100401007387 */ /* 0x0001e20000100800 */
[----:B-1----:R-:W-:Y:S01]  /*8b1b0*/  FSEL R27, RZ, -23, P1 ;  /* 0xc1b80000ff1b7808 */ /* 0x002fe20000800000 */
[----:B------:R-:W-:-:S02]  /*8b1c0*/  FFMA.FTZ R24, R26, 1.1920928955078125e-07, R24 ;  /* 0x340000001a187823 */ /* 0x000fc40000010018 */
[----:B---3--:R-:W-:Y:S02]  /*8b1d0*/  FSEL R20, R25, R20, !P0 ;  /* 0x0000001419147208 */ /* 0x008fe40004000000 */
[----:B-----5:R-:W-:Y:S01]  /*8b1e0*/  FFMA.FTZ R25, R28, 1.1920928955078125e-07, R27 ;  /* 0x340000001c197823 */ /* 0x020fe2000001001b */
[----:B--2---:R1:W-:Y:S04]  /*8b1f0*/  STL [R1+0x9c], R6 ;  /* 0x00009c0601007387 */ /* 0x0043e80000100800 */
[----:B0-----:R-:W2:Y:S04]  /*8b200*/  LDL R4, [R1+0x9c] ;  /* 0x00009c0001047983 */ /* 0x001ea80000100800 */
[----:B------:R-:W4:Y:S04]  /*8b210*/  LDL R26, [R1+0xfc] ;  /* 0x0000fc00011a7983 */ /* 0x000f280000100800 */
[----:B-1----:R-:W3:Y:S04]  /*8b220*/  LDL R6, [R1+0xf0] ;  /* 0x0000f00001067983 */ /* 0x002ee80000100800 */
[----:B------:R-:W-:Y:S04]  /*8b230*/  STL [R1+0x7a8], R24 ;  /* 0x0007a81801007387 */ /* 0x000fe80000100800 */
[----:B------:R-:W5:Y:S04]  /*8b240*/  LDL R27, [R1+0xf8] ;  /* 0x0000f800011b7983 */ /* 0x000f680000100800 */
[----:B------:R0:W-:Y:S02]  /*8b250*/  STL [R1+0x8cc], R25 ;  /* 0x0008cc1901007387 */ /* 0x0001e40000100800 */
[----:B0-----:R-:W-:Y:S01]  /*8b260*/  IADD3 R25, R20, -0x3f3504f3, RZ ;  /* 0xc0cafb0d14197810 */ /* 0x001fe20007ffe0ff */
[C---:B--2---:R-:W-:Y:S01]  /*8b270*/  FMUL R24, R4.reuse, 8388608 ;  /* 0x4b00000004187820 */ /* 0x044fe20000400000 */
[----:B------:R-:W-:-:S04]  /*8b280*/  FSETP.GEU.AND P1, PT, R4, 1.175494350822287508e-38, PT ;  /* 0x008000000400780b */ /* 0x000fc80003f2e000 */
[----:B------:R-:W-:Y:S02]  /*8b290*/  FSEL R28, R24, R4, !P1 ;  /* 0x00000004181c7208 */ /* 0x000fe40004800000 */
[----:B------:R-:W2:Y:S01]  /*8b2a0*/  LDL.LU R4, [R1+0x3110] ;  /* 0x0031100001047983 */ /* 0x000ea20000300800 */
[----:B---3--:R-:W-:Y:S01]  /*8b2b0*/  IMAD.IADD R22, R6, 0x1, -R22 ;  /* 0x0000000106167824 */ /* 0x008fe200078e0a16 */
[----:B----4-:R-:W-:Y:S02]  /*8b2c0*/  IADD3 R26, R26, -R21, RZ ;  /* 0x800000151a1a7210 */ /* 0x010fe40007ffe0ff */
[----:B-----5:R-:W-:Y:S02]  /*8b2d0*/  IADD3 R23, R27, -R23, RZ ;  /* 0x800000171b177210 */ /* 0x020fe40007ffe0ff */
[----:B------:R-:W-:Y:S01]  /*8b2e0*/  LOP3.LUT R27, R25, 0xff800000, RZ, 0xc0, !PT ;  /* 0xff800000191b7812 */ /* 0x000fe200078ec0ff */
[----:B------:R-:W-:Y:S01]  /*8b2f0*/  STL [R1+0x5c], R28 ;  /* 0x00005c1c01007387 */ /* 0x000fe20000100800 */
[----:B------:R-:W-:Y:S01]  /*8b300*/  FADD R25, R22, -1 ;  /* 0xbf80000016197421 */ /* 0x000fe20000000000 */
[----:B------:R-:W-:Y:S01]  /*8b310*/  MOV R22, R28 ;  /* 0x0000001c00167202 */ /* 0x000fe20000000f00 */
[----:B------:R-:W-:Y:S01]  /*8b320*/  FADD R21, R23, -1 ;  /* 0xbf80000017157421 */ /* 0x000fe20000000000 */
[----:B------:R0:W-:Y:S01]  /*8b330*/  STL [R1+0x3050], R20 ;  /* 0x0030501401007387 */ /* 0x0001e20000100800 */
[----:B------:R-:W1:Y:S01]  /*8b340*/  I2F R27, R27 ;  /* 0x0000001b001b7306 */ /* 0x000e620000201400 */
[----:B------:R-:W-:Y:S01]  /*8b350*/  FADD R26, R26, -1 ;  /* 0xbf8000001a1a7421 */ /* 0x000fe20000000000 */
[----:B------:R-:W-:Y:S01]  /*8b360*/  IADD3 R22, R22, -0x3f3504f3, RZ ;  /* 0xc0cafb0d16167810 */ /* 0x000fe20007ffe0ff */
[----:B0-----:R-:W-:Y:S01]  /*8b370*/  IMAD.MOV.U32 R20, RZ, RZ, 0x3dc6b27f ;  /* 0x3dc6b27fff147424 */ /* 0x001fe200078e00ff */
[----:B------:R-:W-:-:S03]  /*8b380*/  MOV R6, R29 ;  /* 0x0000001d00067202 */ /* 0x000fc60000000f00 */
[-C--:B------:R-:W-:Y:S01]  /*8b390*/  FFMA.FTZ R23, R21, R20.reuse, -0.16845393180847167969 ;  /* 0xbe2c7f3015177423 */ /* 0x080fe20000010014 */
[----:B------:R0:W-:Y:S01]  /*8b3a0*/  STL [R1+0x310c], R20 ;  /* 0x00310c1401007387 */ /* 0x0001e20000100800 */
[-C--:B------:R-:W-:Y:S02]  /*8b3b0*/  FFMA.FTZ R29, R26, R20.reuse, -0.16845393180847167969 ;  /* 0xbe2c7f301a1d7423 */ /* 0x080fe40000010014 */
[----:B------:R-:W-:Y:S02]  /*8b3c0*/  FFMA.FTZ R28, R25, R20, -0.16845393180847167969 ;  /* 0xbe2c7f30191c7423 */ /* 0x000fe40000010014 */
[C---:B------:R-:W-:Y:S01]  /*8b3d0*/  FFMA.FTZ R23, R21.reuse, R23, 0.1716887056827545166 ;  /* 0x3e2fcf2a15177423 */ /* 0x040fe20000010017 */
[----:B------:R-:W-:Y:S02]  /*8b3e0*/  FSEL R24, RZ, -23, P0 ;  /* 0xc1b80000ff187808 */ /* 0x000fe40000000000 */
[----:B0-----:R-:W-:Y:S01]  /*8b3f0*/  LOP3.LUT R20, R22, 0xff800000, RZ, 0xc0, !PT ;  /* 0xff80000016147812 */ /* 0x001fe200078ec0ff */
[----:B------:R-:W-:-:S02]  /*8b400*/  FFMA.FTZ R22, R21, R23, -0.17900948226451873779 ;  /* 0xbe374e4315167423 */ /* 0x000fc40000010017 */
[----:B-1----:R-:W-:Y:S01]  /*8b410*/  FFMA.FTZ R24, R27, 1.1920928955078125e-07, R24 ;  /* 0x340000001b187823 */ /* 0x002fe20000010018 */
[----:B------:R0:W1:Y:S01]  /*8b420*/  I2F R23, R20 ;  /* 0x0000001400177306 */ /* 0x0000620000201400 */
[----:B------:R0:W-:Y:S04]  /*8b430*/  STL [R1+0x78c], R20 ;  /* 0x00078c1401007387 */ /* 0x0001e80000100800 */
[----:B0-----:R-:W3:Y:S04]  /*8b440*/  LDL.LU R20, [R1+0x2c] ;  /* 0x00002c0001147983 */ /* 0x001ee80000300800 */
[----:B------:R-:W3:Y:S04]  /*8b450*/  LDL R27, [R1+0xf4] ;  /* 0x0000f400011b7983 */ /* 0x000ee80000100800 */
[----:B------:R0:W-:Y:S01]  /*8b460*/  STL [R1+0x7fc], R24 ;  /* 0x0007fc1801007387 */ /* 0x0001e20000100800 */
[----:B------:R-:W-:-:S02]  /*8b470*/  FFMA.FTZ R29, R26, R29, 0.1716887056827545166 ;  /* 0x3e2fcf2a1a1d7423 */ /* 0x000fc4000001001d */
[----:B------:R-:W-:Y:S02]  /*8b480*/  FFMA.FTZ R28, R25, R28, 0.1716887056827545166 ;  /* 0x3e2fcf2a191c7423 */ /* 0x000fe4000001001c */
[C---:B------:R-:W-:Y:S02]  /*8b490*/  FFMA.FTZ R29, R26.reuse, R29, -0.17900948226451873779 ;  /* 0xbe374e431a1d7423 */ /* 0x040fe4000001001d */
[----:B------:R-:W-:Y:S02]  /*8b4a0*/  FFMA.FTZ R22, R21, R22, 0.20512372255325317383 ;  /* 0x3e520bf415167423 */ /* 0x000fe40000010016 */
[----:B------:R-:W-:Y:S02]  /*8b4b0*/  FFMA.FTZ R28, R25, R28, -0.17900948226451873779 ;  /* 0xbe374e43191c7423 */ /* 0x000fe4000001001c */
[----:B------:R-:W-:Y:S02]  /*8b4c0*/  FFMA.FTZ R29, R26, R29, 0.20512372255325317383 ;  /* 0x3e520bf41a1d7423 */ /* 0x000fe4000001001d */
[----:B------:R-:W-:-:S02]  /*8b4d0*/  FFMA.FTZ R22, R21, R22, -0.24046532809734344482 ;  /* 0xbe763c8b15167423 */ /* 0x000fc40000010016 */
[----:B------:R-:W-:Y:S02]  /*8b4e0*/  FFMA.FTZ R28, R25, R28, 0.20512372255325317383 ;  /* 0x3e520bf4191c7423 */ /* 0x000fe4000001001c */
[C---:B------:R-:W-:Y:S01]  /*8b4f0*/  FFMA.FTZ R29, R26.reuse, R29, -0.24046532809734344482 ;  /* 0xbe763c8b1a1d7423 */ /* 0x040fe2000001001d */
[----:B---3--:R-:W-:Y:S02]  /*8b500*/  IADD3 R27, R27, -R20, RZ ;  /* 0x800000141b1b7210 */ /* 0x008fe40007ffe0ff */
[----:B------:R-:W3:Y:S01]  /*8b510*/  LDL.LU R20, [R1+0x310c] ;  /* 0x00310c0001147983 */ /* 0x000ee20000300800 */
[----:B------:R-:W-:Y:S02]  /*8b520*/  FFMA.FTZ R22, R21, R22, 0.28857114911079406738 ;  /* 0x3e93bf9915167423 */ /* 0x000fe40000010016 */
[----:B------:R-:W-:Y:S02]  /*8b530*/  FFMA.FTZ R28, R25, R28, -0.24046532809734344482 ;  /* 0xbe763c8b191c7423 */ /* 0x000fe4000001001c */
[----:B------:R-:W-:-:S02]  /*8b540*/  FFMA.FTZ R29, R26, R29, 0.28857114911079406738 ;  /* 0x3e93bf991a1d7423 */ /* 0x000fc4000001001d */
[----:B------:R-:W-:Y:S02]  /*8b550*/  FFMA.FTZ R22, R21, R22, -0.36067417263984680176 ;  /* 0xbeb8aa4915167423 */ /* 0x000fe40000010016 */
[----:B------:R-:W-:Y:S02]  /*8b560*/  FFMA.FTZ R28, R25, R28, 0.28857114911079406738 ;  /* 0x3e93bf99191c7423 */ /* 0x000fe4000001001c */
[C---:B------:R-:W-:Y:S02]  /*8b570*/  FFMA.FTZ R29, R26.reuse, R29, -0.36067417263984680176 ;  /* 0xbeb8aa491a1d7423 */ /* 0x040fe4000001001d */
[----:B------:R-:W-:Y:S02]  /*8b580*/  FFMA.FTZ R22, R21, R22, 0.48089820146560668945 ;  /* 0x3ef6384a15167423 */ /* 0x000fe40000010016 */
[----:B------:R-:W-:Y:S01]  /*8b590*/  FFMA.FTZ R28, R25, R28, -0.36067417263984680176 ;  /* 0xbeb8aa49191c7423 */ /* 0x000fe2000001001c */
[----:B0-----:R-:W-:Y:S01]  /*8b5a0*/  FSEL R24, RZ, -23, P1 ;  /* 0xc1b80000ff187808 */ /* 0x001fe20000800000 */
[----:B------:R-:W-:-:S02]  /*8b5b0*/  FFMA.FTZ R29, R26, R29, 0.48089820146560668945 ;  /* 0x3ef6384a1a1d7423 */ /* 0x000fc4000001001d */
[----:B------:R-:W-:Y:S02]  /*8b5c0*/  FFMA.FTZ R22, R21, R22, -0.72134751081466674805 ;  /* 0xbf38aa3b15167423 */ /* 0x000fe40000010016 */
[----:B------:R-:W-:Y:S02]  /*8b5d0*/  FFMA.FTZ R28, R25, R28, 0.48089820146560668945 ;  /* 0x3ef6384a191c7423 */ /* 0x000fe4000001001c */
[----:B------:R-:W-:Y:S02]  /*8b5e0*/  FFMA.FTZ R29, R26, R29, -0.72134751081466674805 ;  /* 0xbf38aa3b1a1d7423 */ /* 0x000fe4000001001d */
[----:B------:R-:W-:Y:S02]  /*8b5f0*/  FMUL R22, R21, R22 ;  /* 0x0000001615167220 */ /* 0x000fe40000400000 */
[----:B-1----:R-:W-:Y:S02]  /*8b600*/  FFMA.FTZ R23, R23, 1.1920928955078125e-07, R24 ;  /* 0x3400000017177823 */ /* 0x002fe40000010018 */
[----:B------:R-:W-:-:S02]  /*8b610*/  FFMA.FTZ R28, R25, R28, -0.72134751081466674805 ;  /* 0xbf38aa3b191c7423 */ /* 0x000fc4000001001c */
[----:B------:R-:W-:Y:S02]  /*8b620*/  FADD R27, R27, -1 ;  /* 0xbf8000001b1b7421 */ /* 0x000fe40000000000 */
[C---:B------:R-:W-:Y:S01]  /*8b630*/  FMUL R29, R26.reuse, R29 ;  /* 0x0000001d1a1d7220 */ /* 0x040fe20000400000 */
[----:B------:R0:W-:Y:S01]  /*8b640*/  STL [R1+0x3108], R8 ;  /* 0x0031080801007387 */ /* 0x0001e20000100800 */
[----:B------:R-:W-:Y:S02]  /*8b650*/  FMUL R22, R21, R22 ;  /* 0x0000001615167220 */ /* 0x000fe40000400000 */
[----:B------:R-:W-:Y:S01]  /*8b660*/  FMUL R28, R25, R28 ;  /* 0x0000001c191c7220 */ /* 0x000fe20000400000 */
[----:B------:R-:W-:Y:S01]  /*8b670*/  STL [R1+0x7ec], R23 ;  /* 0x0007ec1701007387 */ /* 0x000fe20000100800 */
[----:B------:R-:W-:Y:S02]  /*8b680*/  FMUL R29, R26, R29 ;  /* 0x0000001d1a1d7220 */ /* 0x000fe40000400000 */
[----:B------:R-:W-:Y:S01]  /*8b690*/  FFMA.FTZ R22, R21, 1.4426950216293334961, R22 ;  /* 0x3fb8aa3b15167823 */ /* 0x000fe20000010016 */
[----:B------:R-:W4:Y:S01]  /*8b6a0*/  LDL R24, [R1+0xe0] ;  /* 0x0000e00001187983 */ /* 0x000f220000100800 */
[----:B------:R-:W-:-:S02]  /*8b6b0*/  FMUL R28, R25, R28 ;  /* 0x0000001c191c7220 */ /* 0x000fc40000400000 */
[----:B------:R-:W-:Y:S01]  /*8b6c0*/  FFMA.FTZ R29, R26, 1.4426950216293334961, R29 ;  /* 0x3fb8aa3b1a1d7823 */ /* 0x000fe2000001001d */
[----:B0-----:R-:W5:Y:S01]  /*8b6d0*/  LDL.LU R8, [R1+0x3c] ;  /* 0x00003c0001087983 */ /* 0x001f620000300800 */
[----:B------:R-:W-:-:S03]  /*8b6e0*/  FFMA.FTZ R25, R25, 1.4426950216293334961, R28 ;  /* 0x3fb8aa3b19197823 */ /* 0x000fc6000001001c */
[----:B------:R-:W5:Y:S04]  /*8b6f0*/  LDL R21, [R1+0xec] ;  /* 0x0000ec0001157983 */ /* 0x000f680000100800 */
[----:B------:R0:W-:Y:S04]  /*8b700*/  STL [R1+0x2c], R22 ;  /* 0x00002c1601007387 */ /* 0x0001e80000100800 */
[----:B0-----:R-:W2:Y:S04]  /*8b710*/  LDL R22, [R1+0xe8] ;  /* 0x0000e80001167983 */ /* 0x001ea80000100800 */
[----:B------:R-:W2:Y:S04]  /*8b720*/  LDL.LU R26, [R1+0x34] ;  /* 0x00003400011a7983 */ /* 0x000ea80000300800 */
[----:B------:R0:W-:Y:S04]  /*8b730*/  STL [R1+0x28], R29 ;  /* 0x0000281d01007387 */ /* 0x0001e80000100800 */
[----:B0-----:R-:W4:Y:S04]  /*8b740*/  LDL.LU R29, [R1+0x30] ;  /* 0x00003000011d7983 */ /* 0x001f280000300800 */
[----:B------:R-:W4:Y:S04]  /*8b750*/  LDL R28, [R1+0xe4] ;  /* 0x0000e400011c7983 */ /* 0x000f280000100800 */
[----:B------:R0:W-:Y:S01]  /*8b760*/  STL [R1+0x24], R25 ;  /* 0x0000241901007387 */ /* 0x0001e20000100800 */
[----:B---3--:R-:W-:-:S04]  /*8b770*/  FFMA.FTZ R23, R27, R20, -0.16845393180847167969 ;  /* 0xbe2c7f301b177423 */ /* 0x008fc80000010014 */
[----:B------:R-:W-:-:S04]  /*8b780*/  FFMA.FTZ R23, R27, R23, 0.1716887056827545166 ;  /* 0x3e2fcf2a1b177423 */ /* 0x000fc80000010017 */
[----:B------:R-:W-:-:S04]  /*8b790*/  FFMA.FTZ R23, R27, R23, -0.17900948226451873779 ;  /* 0xbe374e431b177423 */ /* 0x000fc80000010017 */
[C---:B0-----:R-:W-:Y:S02]  /*8b7a0*/  FFMA.FTZ R25, R27.reuse, R23, 0.20512372255325317383 ;  /* 0x3e520bf41b197423 */ /* 0x041fe40000010017 */
[----:B------:R-:W3:Y:S02]  /*8b7b0*/  LDL.LU R23, [R1+0x38] ;  /* 0x0000380001177983 */ /* 0x000ee40000300800 */
[----:B------:R-:W-:-:S04]  /*8b7c0*/  FFMA.FTZ R25, R27, R25, -0.24046532809734344482 ;  /* 0xbe763c8b1b197423 */ /* 0x000fc80000010019 */
[----:B------:R-:W-:-:S04]  /*8b7d0*/  FFMA.FTZ R25, R27, R25, 0.28857114911079406738 ;  /* 0x3e93bf991b197423 */ /* 0x000fc80000010019 */
[----:B------:R-:W-:-:S04]  /*8b7e0*/  FFMA.FTZ R25, R27, R25, -0.36067417263984680176 ;  /* 0xbeb8aa491b197423 */ /* 0x000fc80000010019 */
[----:B------:R-:W-:Y:S01]  /*8b7f0*/  FFMA.FTZ R25, R27, R25, 0.48089820146560668945 ;  /* 0x3ef6384a1b197423 */ /* 0x000fe20000010019 */
[----:B-----5:R-:W-:-:S03]  /*8b800*/  IADD3 R21, R21, -R8, RZ ;  /* 0x8000000815157210 */ /* 0x020fc60007ffe0ff */
[----:B------:R-:W-:Y:S01]  /*8b810*/  FFMA.FTZ R25, R27, R25, -0.72134751081466674805 ;  /* 0xbf38aa3b1b197423 */ /* 0x000fe20000010019 */
[----:B------:R-:W5:Y:S01]  /*8b820*/  LDL.LU R8, [R1+0x3108] ;  /* 0x0031080001087983 */ /* 0x000f620000300800 */
[----:B------:R-:W-:Y:S01]  /*8b830*/  FADD R21, R21, -1 ;  /* 0xbf80000015157421 */ /* 0x000fe20000000000 */
[----:B--2---:R-:W-:-:S05]  /*8b840*/  IADD3 R22, R22, -R26, RZ ;  /* 0x8000001a16167210 */ /* 0x004fca0007ffe0ff */
[----:B------:R-:W-:Y:S01]  /*8b850*/  FADD R22, R22, -1 ;  /* 0xbf80000016167421 */ /* 0x000fe20000000000 */
[----:B----4-:R-:W-:-:S03]  /*8b860*/  IADD3 R29, R24, -R29, RZ ;  /* 0x8000001d181d7210 */ /* 0x010fc60007ffe0ff */
[----:B------:R-:W-:-:S04]  /*8b870*/  FFMA.FTZ R26, R22, R20, -0.16845393180847167969 ;  /* 0xbe2c7f30161a7423 */ /* 0x000fc80000010014 */
[C---:B------:R-:W-:Y:S02]  /*8b880*/  FFMA.FTZ R26, R22.reuse, R26, 0.1716887056827545166 ;  /* 0x3e2fcf2a161a7423 */ /* 0x040fe4000001001a */
[C---:B------:R-:W-:Y:S02]  /*8b890*/  FMUL R25, R27.reuse, R25 ;  /* 0x000000191b197220 */ /* 0x040fe40000400000 */
[C---:B------:R-:W-:Y:S02]  /*8b8a0*/  FFMA.FTZ R26, R22.reuse, R26, -0.17900948226451873779 ;  /* 0xbe374e43161a7423 */ /* 0x040fe4000001001a */
[C---:B------:R-:W-:Y:S02]  /*8b8b0*/  FMUL R25, R27.reuse, R25 ;  /* 0x000000191b197220 */ /* 0x040fe40000400000 */
[----:B------:R-:W-:Y:S02]  /*8b8c0*/  FFMA.FTZ R26, R22, R26, 0.20512372255325317383 ;  /* 0x3e520bf4161a7423 */ /* 0x000fe4000001001a */
[----:B------:R-:W-:-:S02]  /*8b8d0*/  FFMA.FTZ R25, R27, 1.4426950216293334961, R25 ;  /* 0x3fb8aa3b1b197823 */ /* 0x000fc40000010019 */
[C---:B------:R-:W-:Y:S01]  /*8b8e0*/  FFMA.FTZ R26, R22.reuse, R26, -0.24046532809734344482 ;  /* 0xbe763c8b161a7423 */ /* 0x040fe2000001001a */
[----:B------:R0:W-:Y:S03]  /*8b8f0*/  STL [R1+0x3104], R11 ;  /* 0x0031040b01007387 */ /* 0x0001e60000100800 */
[C---:B------:R-:W-:Y:S01]  /*8b900*/  FFMA.FTZ R26, R22.reuse, R26, 0.28857114911079406738 ;  /* 0x3e93bf99161a7423 */ /* 0x040fe2000001001a */
[----:B------:R1:W-:Y:S01]  /*8b910*/  STL [R1+0x20], R25 ;  /* 0x0000201901007387 */ /* 0x0003e20000100800 */
[----:B------:R-:W-:Y:S02]  /*8b920*/  FADD R27, R29, -1 ;  /* 0xbf8000001d1b7421 */ /* 0x000fe40000000000 */
[C---:B------:R-:W-:Y:S01]  /*8b930*/  FFMA.FTZ R26, R22.reuse, R26, -0.36067417263984680176 ;  /* 0xbeb8aa49161a7423 */ /* 0x040fe2000001001a */
[----:B0-----:R-:W2:Y:S03]  /*8b940*/  LDL.LU R11, [R1+0x4c] ;  /* 0x00004c00010b7983 */ /* 0x001ea60000300800 */
[C---:B------:R-:W-:Y:S01]  /*8b950*/  FFMA.FTZ R26, R22.reuse, R26, 0.48089820146560668945 ;  /* 0x3ef6384a161a7423 */ /* 0x040fe2000001001a */
[----:B------:R-:W4:Y:S03]  /*8b960*/  LDL R29, [R1+0xd0] ;  /* 0x0000d000011d7983 */ /* 0x000f260000100800 */
[----:B------:R-:W-:-:S04]  /*8b970*/  FFMA.FTZ R26, R22, R26, -0.72134751081466674805 ;  /* 0xbf38aa3b161a7423 */ /* 0x000fc8000001001a */
[----:B------:R-:W-:-:S04]  /*8b980*/  FMUL R26, R22, R26 ;  /* 0x0000001a161a7220 */ /* 0x000fc80000400000 */
[----:B------:R-:W-:-:S04]  /*8b990*/  FMUL R26, R22, R26 ;  /* 0x0000001a161a7220 */ /* 0x000fc80000400000 */
[----:B------:R-:W-:Y:S02]  /*8b9a0*/  FFMA.FTZ R26, R22, 1.4426950216293334961, R26 ;  /* 0x3fb8aa3b161a7823 */ /* 0x000fe4000001001a */
[----:B---3--:R-:W-:Y:S02]  /*8b9b0*/  IMAD.IADD R23, R28, 0x1, -R23 ;  /* 0x000000011c177824 */ /* 0x008fe400078e0a17 */
[----:B------:R-:W-:Y:S02]  /*8b9c0*/  FFMA.FTZ R28, R21, R20, -0.16845393180847167969 ;  /* 0xbe2c7f30151c7423 */ /* 0x000fe40000010014 */
[----:B------:R-:W-:Y:S02]  /*8b9d0*/  FADD R23, R23, -1 ;  /* 0xbf80000017177421 */ /* 0x000fe40000000000 */
[----:B------:R-:W-:Y:S02]  /*8b9e0*/  FFMA.FTZ R28, R21, R28, 0.1716887056827545166 ;  /* 0x3e2fcf2a151c7423 */ /* 0x000fe4000001001c */
[----:B------:R-:W-:-:S02]  /*8b9f0*/  FFMA.FTZ R24, R23, R20, -0.16845393180847167969 ;  /* 0xbe2c7f3017187423 */ /* 0x000fc40000010014 */
[----:B------:R-:W-:Y:S02]  /*8ba00*/  FFMA.FTZ R28, R21, R28, -0.17900948226451873779 ;  /* 0xbe374e43151c7423 */ /* 0x000fe4000001001c */
[----:B------:R-:W-:Y:S02]  /*8ba10*/  FFMA.FTZ R24, R23, R24, 0.1716887056827545166 ;  /* 0x3e2fcf2a17187423 */ /* 0x000fe40000010018 */
[----:B------:R-:W-:Y:S02]  /*8ba20*/  FFMA.FTZ R28, R21, R28, 0.20512372255325317383 ;  /* 0x3e520bf4151c7423 */ /* 0x000fe4000001001c */
[----:B------:R-:W-:Y:S02]  /*8ba30*/  FFMA.FTZ R24, R23, R24, -0.17900948226451873779 ;  /* 0xbe374e4317187423 */ /* 0x000fe40000010018 */
[----:B------:R-:W-:Y:S02]  /*8ba40*/  FFMA.FTZ R28, R21, R28, -0.24046532809734344482 ;  /* 0xbe763c8b151c7423 */ /* 0x000fe4000001001c */
[----:B------:R-:W-:-:S02]  /*8ba50*/  FFMA.FTZ R24, R23, R24, 0.20512372255325317383 ;  /* 0x3e520bf417187423 */ /* 0x000fc40000010018 */
[----:B------:R-:W-:Y:S02]  /*8ba60*/  FFMA.FTZ R28, R21, R28, 0.28857114911079406738 ;  /* 0x3e93bf99151c7423 */ /* 0x000fe4000001001c */
[----:B------:R-:W-:Y:S02]  /*8ba70*/  FFMA.FTZ R24, R23, R24, -0.24046532809734344482 ;  /* 0xbe763c8b17187423 */ /* 0x000fe40000010018 */
[----:B------:R-:W-:Y:S02]  /*8ba80*/  FFMA.FTZ R28, R21, R28, -0.36067417263984680176 ;  /* 0xbeb8aa49151c7423 */ /* 0x000fe4000001001c */
[----:B------:R-:W-:Y:S02]  /*8ba90*/  FFMA.FTZ R24, R23, R24, 0.28857114911079406738 ;  /* 0x3e93bf9917187423 */ /* 0x000fe40000010018 */
[----:B------:R-:W-:Y:S02]  /*8baa0*/  FFMA.FTZ R28, R21, R28, 0.48089820146560668945 ;  /* 0x3ef6384a151c7423 */ /* 0x000fe4000001001c */
[----:B------:R-:W-:-:S02]  /*8bab0*/  FFMA.FTZ R24, R23, R24, -0.36067417263984680176 ;  /* 0xbeb8aa4917187423 */ /* 0x000fc40000010018 */
[----:B------:R-:W-:Y:S02]  /*8bac0*/  FFMA.FTZ R28, R21, R28, -0.72134751081466674805 ;  /* 0xbf38aa3b151c7423 */ /* 0x000fe4000001001c */
[----:B-1----:R-:W-:Y:S02]  /*8bad0*/  FFMA.FTZ R25, R23, R24, 0.48089820146560668945 ;  /* 0x3ef6384a17197423 */ /* 0x002fe40000010018 */
[----:B------:R-:W-:Y:S02]  /*8bae0*/  FFMA.FTZ R24, R27, R20, -0.16845393180847167969 ;  /* 0xbe2c7f301b187423 */ /* 0x000fe40000010014 */
[----:B------:R-:W-:Y:S02]  /*8baf0*/  FFMA.FTZ R25, R23, R25, -0.72134751081466674805 ;  /* 0xbf38aa3b17197423 */ /* 0x000fe40000010019 */
[----:B------:R-:W-:Y:S02]  /*8bb00*/  FMUL R28, R21, R28 ;  /* 0x0000001c151c7220 */ /* 0x000fe40000400000 */
[----:B------:R-:W-:-:S02]  /*8bb10*/  FMUL R25, R23, R25 ;  /* 0x0000001917197220 */ /* 0x000fc40000400000 */
[----:B------:R-:W-:Y:S02]  /*8bb20*/  FFMA.FTZ R24, R27, R24, 0.1716887056827545166 ;  /* 0x3e2fcf2a1b187423 */ /* 0x000fe40000010018 */
[----:B------:R-:W-:Y:S02]  /*8bb30*/  FMUL R28, R21, R28 ;  /* 0x0000001c151c7220 */ /* 0x000fe40000400000 */
[----:B------:R-:W-:Y:S02]  /*8bb40*/  FMUL R25, R23, R25 ;  /* 0x0000001917197220 */ /* 0x000fe40000400000 */
[----:B------:R-:W-:Y:S02]  /*8bb50*/  FFMA.FTZ R24, R27, R24, -0.17900948226451873779 ;  /* 0xbe374e431b187423 */ /* 0x000fe40000010018 */
[----:B------:R-:W-:Y:S02]  /*8bb60*/  FFMA.FTZ R28, R21, 1.4426950216293334961, R28 ;  /* 0x3fb8aa3b151c7823 */ /* 0x000fe4000001001c */
[----:B------:R-:W-:Y:S01]  /*8bb70*/  FFMA.FTZ R23, R23, 1.4426950216293334961, R25 ;  /* 0x3fb8aa3b17177823 */ /* 0x000fe20000010019 */
[----:B------:R-:W3:Y:S01]  /*8bb80*/  LDL R21, [R1+0xd4] ;  /* 0x0000d40001157983 */ /* 0x000ee20000100800 */
[----:B------:R-:W-:-:S03]  /*8bb90*/  FFMA.FTZ R24, R27, R24, 0.20512372255325317383 ;  /* 0x3e520bf41b187423 */ /* 0x000fc60000010018 */
[----:B------:R0:W-:Y:S04]  /*8bba0*/  STL [R1+0x1c], R28 ;  /* 0x00001c1c01007387 */ /* 0x0001e80000100800 */
[----:B0-----:R-:W4:Y:S04]  /*8bbb0*/  LDL.LU R28, [R1+0x40] ;  /* 0x00004000011c7983 */ /* 0x001f280000300800 */
[----:B------:R-:W3:Y:S04]  /*8bbc0*/  LDL.LU R25, [R1+0x44] ;  /* 0x0000440001197983 */ /* 0x000ee80000300800 */
[----:B------:R0:W-:Y:S02]  /*8bbd0*/  STL [R1+0x18], R23 ;  /* 0x0000181701007387 */ /* 0x0001e40000100800 */
[----:B0-----:R-:W-:-:S02]  /*8bbe0*/  FFMA.FTZ R23, R27, R24, -0.24046532809734344482 ;  /* 0xbe763c8b1b177423 */ /* 0x001fc40000010018 */
[----:B------:R-:W2:Y:S04]  /*8bbf0*/  LDL R24, [R1+0xdc] ;  /* 0x0000dc0001187983 */ /* 0x000ea80000100800 */
[----:B------:R-:W4:Y:S04]  /*8bc00*/  LDL.LU R22, [R1+0x48] ;  /* 0x0000480001167983 */ /* 0x000f280000300800 */
[----:B------:R0:W-:Y:S04]  /*8bc10*/  STL [R1+0x14], R26 ;  /* 0x0000141a01007387 */ /* 0x0001e80000100800 */
[----:B0-----:R-:W4:Y:S01]  /*8bc20*/  LDL R26, [R1+0xd8] ;  /* 0x0000d800011a7983 */ /* 0x001f220000100800 */
[----:B------:R-:W-:-:S04]  /*8bc30*/  FFMA.FTZ R23, R27, R23, 0.28857114911079406738 ;  /* 0x3e93bf991b177423 */ /* 0x000fc80000010017 */
[----:B------:R-:W-:-:S04]  /*8bc40*/  FFMA.FTZ R23, R27, R23, -0.36067417263984680176 ;  /* 0xbeb8aa491b177423 */ /* 0x000fc80000010017 */
[----:B------:R-:W-:-:S04]  /*8bc50*/  FFMA.FTZ R23, R27, R23, 0.48089820146560668945 ;  /* 0x3ef6384a1b177423 */ /* 0x000fc80000010017 */
[----:B------:R-:W-:-:S04]  /*8bc60*/  FFMA.FTZ R23, R27, R23, -0.72134751081466674805 ;  /* 0xbf38aa3b1b177423 */ /* 0x000fc80000010017 */
[----:B------:R-:W-:-:S04]  /*8bc70*/  FMUL R23, R27, R23 ;  /* 0x000000171b177220 */ /* 0x000fc80000400000 */
[----:B------:R-:W-:-:S04]  /*8bc80*/  FMUL R23, R27, R23 ;  /* 0x000000171b177220 */ /* 0x000fc80000400000 */
[----:B------:R-:W-:Y:S01]  /*8bc90*/  FFMA.FTZ R23, R27, 1.4426950216293334961, R23 ;  /* 0x3fb8aa3b1b177823 */ /* 0x000fe20000010017 */
[----:B---3--:R-:W-:Y:S01]  /*8bca0*/  IADD3 R25, R21, -R25, RZ ;  /* 0x8000001915197210 */ /* 0x008fe20007ffe0ff */
[----:B--2---:R-:W-:Y:S02]  /*8bcb0*/  IMAD.IADD R24, R24, 0x1, -R11 ;  /* 0x0000000118187824 */ /* 0x004fe400078e0a0b */
[----:B------:R-:W2:Y:S02]  /*8bcc0*/  LDL.LU R11, [R1+0x3104] ;  /* 0x00310400010b7983 */ /* 0x000ea40000300800 */
[----:B------:R-:W-:-:S04]  /*8bcd0*/  FADD R24, R24, -1 ;  /* 0xbf80000018187421 */ /* 0x000fc80000000000 */
[----:B------:R-:W-:Y:S01]  /*8bce0*/  FFMA.FTZ R21, R24, R20, -0.16845393180847167969 ;  /* 0xbe2c7f3018157423 */ /* 0x000fe20000010014 */
[----:B----4-:R-:W-:-:S03]  /*8bcf0*/  IADD3 R26, R26, -R22, RZ ;  /* 0x800000161a1a7210 */ /* 0x010fc60007ffe0ff */
[----:B------:R-:W-:Y:S02]  /*8bd00*/  FFMA.FTZ R21, R24, R21, 0.1716887056827545166 ;  /* 0x3e2fcf2a18157423 */ /* 0x000fe40000010015 */
[----:B------:R-:W-:Y:S02]  /*8bd10*/  FADD R26, R26, -1 ;  /* 0xbf8000001a1a7421 */ /* 0x000fe40000000000 */
[----:B------:R-:W-:Y:S02]  /*8bd20*/  IMAD.IADD R22, R29, 0x1, -R28 ;  /* 0x000000011d167824 */ /* 0x000fe400078e0a1c */
[----:B------:R-:W-:Y:S02]  /*8bd30*/  FFMA.FTZ R29, R26, R20, -0.16845393180847167969 ;  /* 0xbe2c7f301a1d7423 */ /* 0x000fe40000010014 */
[----:B------:R-:W-:Y:S02]  /*8bd40*/  FFMA.FTZ R21, R24, R21, -0.17900948226451873779 ;  /* 0xbe374e4318157423 */ /* 0x000fe40000010015 */
[----:B------:R-:W-:-:S02]  /*8bd50*/  FFMA.FTZ R29, R26, R29, 0.1716887056827545166 ;  /* 0x3e2fcf2a1a1d7423 */ /* 0x000fc4000001001d */
[----:B------:R-:W-:Y:S02]  /*8bd60*/  FFMA.FTZ R21, R24, R21, 0.20512372255325317383 ;  /* 0x3e520bf418157423 */ /* 0x000fe40000010015 */
[----:B------:R-:W-:Y:S02]  /*8bd70*/  FFMA.FTZ R29, R26, R29, -0.17900948226451873779 ;  /* 0xbe374e431a1d7423 */ /* 0x000fe4000001001d */
[----:B------:R-:W-:Y:S02]  /*8bd80*/  FFMA.FTZ R21, R24, R21, -0.24046532809734344482 ;  /* 0xbe763c8b18157423 */ /* 0x000fe40000010015 */
[----:B------:R-:W-:Y:S02]  /*8bd90*/  FFMA.FTZ R29, R26, R29, 0.20512372255325317383 ;  /* 0x3e520bf41a1d7423 */ /* 0x000fe4000001001d */
[----:B------:R-:W-:Y:S02]  /*8bda0*/  FFMA.FTZ R21, R24, R21, 0.28857114911079406738 ;  /* 0x3e93bf9918157423 */ /* 0x000fe40000010015 */
[----:B------:R-:W-:-:S02]  /*8bdb0*/  FFMA.FTZ R29, R26, R29, -0.24046532809734344482 ;  /* 0xbe763c8b1a1d7423 */ /* 0x000fc4000001001d */
[----:B------:R-:W-:Y:S02]  /*8bdc0*/  FFMA.FTZ R21, R24, R21, -0.36067417263984680176 ;  /* 0xbeb8aa4918157423 */ /* 0x000fe40000010015 */
[----:B------:R-:W-:Y:S02]  /*8bdd0*/  FFMA.FTZ R29, R26, R29, 0.28857114911079406738 ;  /* 0x3e93bf991a1d7423 */ /* 0x000fe4000001001d */
[----:B------:R-:W-:Y:S02]  /*8bde0*/  FFMA.FTZ R21, R24, R21, 0.48089820146560668945 ;  /* 0x3ef6384a18157423 */ /* 0x000fe40000010015 */
[----:B------:R-:W-:Y:S02]  /*8bdf0*/  FFMA.FTZ R29, R26, R29, -0.36067417263984680176 ;  /* 0xbeb8aa491a1d7423 */ /* 0x000fe4000001001d */
[----:B------:R-:W-:Y:S02]  /*8be00*/  FFMA.FTZ R21, R24, R21, -0.72134751081466674805 ;  /* 0xbf38aa3b18157423 */ /* 0x000fe40000010015 */
[----:B------:R-:W-:-:S02]  /*8be10*/  FFMA.FTZ R29, R26, R29, 0.48089820146560668945 ;  /* 0x3ef6384a1a1d7423 */ /* 0x000fc4000001001d */
[----:B------:R-:W-:Y:S02]  /*8be20*/  FMUL R21, R24, R21 ;  /* 0x0000001518157220 */ /* 0x000fe40000400000 */
[----:B------:R-:W-:Y:S02]  /*8be30*/  FFMA.FTZ R29, R26, R29, -0.72134751081466674805 ;  /* 0xbf38aa3b1a1d7423 */ /* 0x000fe4000001001d */
[----:B------:R-:W-:Y:S02]  /*8be40*/  FMUL R21, R24, R21 ;  /* 0x0000001518157220 */ /* 0x000fe40000400000 */
[----:B------:R-:W-:Y:S02]  /*8be50*/  FMUL R29, R26, R29 ;  /* 0x0000001d1a1d7220 */ /* 0x000fe40000400000 */
[----:B------:R-:W-:Y:S01]  /*8be60*/  FFMA.FTZ R24, R24, 1.4426950216293334961, R21 ;  /* 0x3fb8aa3b18187823 */ /* 0x000fe20000010015 */
[----:B------:R-:W-:Y:S01]  /*8be70*/  STL [R1+0x10], R23 ;  /* 0x0000101701007387 */ /* 0x000fe20000100800 */
[----:B------:R-:W-:-:S03]  /*8be80*/  FMUL R29, R26, R29 ;  /* 0x0000001d1a1d7220 */ /* 0x000fc60000400000 */
[----:B------:R-:W3:Y:S01]  /*8be90*/  LDL R27, [R1+0xb8] ;  /* 0x0000b800011b7983 */ /* 0x000ee20000100800 */
[----:B------:R-:W-:-:S03]  /*8bea0*/  FFMA.FTZ R29, R26, 1.4426950216293334961, R29 ;  /* 0x3fb8aa3b1a1d7823 */ /* 0x000fc6000001001d */
[----:B------:R-:W4:Y:S04]  /*8beb0*/  LDL R21, [R1+0xcc] ;  /* 0x0000cc0001157983 */ /* 0x000f280000100800 */
[----:B------:R0:W-:Y:S04]  /*8bec0*/  STL [R1+0xc], R24 ;  /* 0x00000c1801007387 */ /* 0x0001e80000100800 */
[----:B0-----:R-:W2:Y:S04]  /*8bed0*/  LDL R24, [R1+0xc0] ;  /* 0x0000c00001187983 */ /* 0x001ea80000100800 */
[----:B------:R-:W4:Y:S01]  /*8bee0*/  LDL.LU R26, [R1+0x10c] ;  /* 0x00010c00011a7983 */ /* 0x000f220000300800 */
[----:B------:R-:W-:-:S04]  /*8bef0*/  FADD R25, R25, -1 ;  /* 0xbf80000019197421 */ /* 0x000fc80000000000 */
[----:B------:R-:W-:-:S04]  /*8bf00*/  FFMA.FTZ R28, R25, R20, -0.16845393180847167969 ;  /* 0xbe2c7f30191c7423 */ /* 0x000fc80000010014 */
[----:B------:R-:W-:-:S04]  /*8bf10*/  FFMA.FTZ R28, R25, R28, 0.1716887056827545166 ;  /* 0x3e2fcf2a191c7423 */ /* 0x000fc8000001001c */
[----:B------:R-:W-:-:S04]  /*8bf20*/  FFMA.FTZ R28, R25, R28, -0.17900948226451873779 ;  /* 0xbe374e43191c7423 */ /* 0x000fc8000001001c */
[----:B------:R-:W-:-:S04]  /*8bf30*/  FFMA.FTZ R28, R25, R28, 0.20512372255325317383 ;  /* 0x3e520bf4191c7423 */ /* 0x000fc8000001001c */
[C---:B------:R-:W-:Y:S02]  /*8bf40*/  FFMA.FTZ R28, R25.reuse, R28, -0.24046532809734344482 ;  /* 0xbe763c8b191c7423 */ /* 0x040fe4000001001c */
[----:B------:R-:W-:Y:S02]  /*8bf50*/  FADD R22, R22, -1 ;  /* 0xbf80000016167421 */ /* 0x000fe40000000000 */
[C---:B------:R-:W-:Y:S02]  /*8bf60*/  FFMA.FTZ R28, R25.reuse, R28, 0.28857114911079406738 ;  /* 0x3e93bf99191c7423 */ /* 0x040fe4000001001c */
[C---:B------:R-:W-:Y:S02]  /*8bf70*/  FFMA.FTZ R23, R22.reuse, R20, -0.16845393180847167969 ;  /* 0xbe2c7f3016177423 */ /* 0x040fe40000010014 */
[----:B------:R-:W-:Y:S02]  /*8bf80*/  FFMA.FTZ R28, R25, R28, -0.36067417263984680176 ;  /* 0xbeb8aa49191c7423 */ /* 0x000fe4000001001c */
[----:B------:R-:W-:-:S02]  /*8bf90*/  FFMA.FTZ R23, R22, R23, 0.1716887056827545166 ;  /* 0x3e2fcf2a16177423 */ /* 0x000fc40000010017 */
[C---:B------:R-:W-:Y:S02]  /*8bfa0*/  FFMA.FTZ R28, R25.reuse, R28, 0.48089820146560668945 ;  /* 0x3ef6384a191c7423 */ /* 0x040fe4000001001c */
[C---:B------:R-:W-:Y:S02]  /*8bfb0*/  FFMA.FTZ R23, R22.reuse, R23, -0.17900948226451873779 ;  /* 0xbe374e4316177423 */ /* 0x040fe40000010017 */
[C---:B------:R-:W-:Y:S02]  /*8bfc0*/  FFMA.FTZ R28, R25.reuse, R28, -0.72134751081466674805 ;  /* 0xbf38aa3b191c7423 */ /* 0x040fe4000001001c */
[C---:B------:R-:W-:Y:S02]  /*8bfd0*/  FFMA.FTZ R23, R22.reuse, R23, 0.20512372255325317383 ;  /* 0x3e520bf416177423 */ /* 0x040fe40000010017 */
[----:B------:R-:W-:Y:S02]  /*8bfe0*/  FMUL R28, R25, R28 ;  /* 0x0000001c191c7220 */ /* 0x000fe40000400000 */
[----:B------:R-:W-:-:S02]  /*8bff0*/  FFMA.FTZ R23, R22, R23, -0.24046532809734344482 ;  /* 0xbe763c8b16177423 */ /* 0x000fc40000010017 */
[C---:B------:R-:W-:Y:S01]  /*8c000*/  FMUL R28, R25.reuse, R28 ;  /* 0x0000001c191c7220 */ /* 0x040fe20000400000 */
[----:B------:R0:W-:Y:S01]  /*8c010*/  STL [R1+0x8], R29 ;  /* 0x0000081d01007387 */ /* 0x0001e20000100800 */
[C---:B------:R-:W-:Y:S02]  /*8c020*/  FFMA.FTZ R23, R22.reuse, R23, 0.28857114911079406738 ;  /* 0x3e93bf9916177423 */ /* 0x040fe40000010017 */
[----:B------:R-:W-:Y:S01]  /*8c030*/  FFMA.FTZ R28, R25, 1.4426950216293334961, R28 ;  /* 0x3fb8aa3b191c7823 */ /* 0x000fe2000001001c */
[----:B0-----:R-:W3:Y:S04]  /*8c040*/  LDL.LU R29, [R1+0x100] ;  /* 0x00010000011d7983 */ /* 0x001ee80000300800 */
[----:B------:R-:W2:Y:S04]  /*8c050*/  LDL R25, [R1+0xbc] ;  /* 0x0000bc0001197983 */ /* 0x000ea80000100800 */
[----:B------:R0:W-:Y:S04]  /*8c060*/  STL [R1+0x7a4], R28 ;  /* 0x0007a41c01007387 */ /* 0x0001e80000100800 */
[----:B0-----:R-:W2:Y:S01]  /*8c070*/  LDL.LU R28, [R1+0x104] ;  /* 0x00010400011c7983 */ /* 0x001ea20000300800 */
[----:B----4-:R-:W-:Y:S01]  /*8c080*/  IADD3 R21, R21, -R26, RZ ;  /* 0x8000001a15157210 */ /* 0x010fe20007ffe0ff */
[----:B------:R-:W-:-:S02]  /*8c090*/  FFMA.FTZ R26, R22, R23, -0.36067417263984680176 ;  /* 0xbeb8aa49161a7423 */ /* 0x000fc40000010017 */
[----:B------:R-:W4:Y:S02]  /*8c0a0*/  LDL.LU R23, [R1+0x108] ;  /* 0x0001080001177983 */ /* 0x000f240000300800 */
[----:B------:R-:W-:Y:S02]  /*8c0b0*/  FADD R21, R21, -1 ;  /* 0xbf80000015157421 */ /* 0x000fe40000000000 */
[----:B------:R-:W-:-:S04]  /*8c0c0*/  FFMA.FTZ R26, R22, R26, 0.48089820146560668945 ;  /* 0x3ef6384a161a7423 */ /* 0x000fc8000001001a */
[----:B------:R-:W-:-:S04]  /*8c0d0*/  FFMA.FTZ R26, R22, R26, -0.72134751081466674805 ;  /* 0xbf38aa3b161a7423 */ /* 0x000fc8000001001a */
[----:B------:R-:W-:-:S04]  /*8c0e0*/  FMUL R26, R22, R26 ;  /* 0x0000001a161a7220 */ /* 0x000fc80000400000 */
[----:B------:R-:W-:-:S04]  /*8c0f0*/  FMUL R26, R22, R26 ;  /* 0x0000001a161a7220 */ /* 0x000fc80000400000 */
[----:B------:R-:W-:-:S05]  /*8c100*/  FFMA.FTZ R22, R22, 1.4426950216293334961, R26 ;  /* 0x3fb8aa3b16167823 */ /* 0x000fca000001001a */
[----:B------:R0:W-:Y:S01]  /*8c110*/  STL [R1], R22 ;  /* 0x0000001601007387 */ /* 0x0001e20000100800 */
[----:B--2---:R-:W-:-:S04]  /*8c120*/  IMAD.IADD R24, R24, 0x1, -R28 ;  /* 0x0000000118187824 */ /* 0x004fc800078e0a1c */
[----:B------:R-:W-:Y:S01]  /*8c130*/  FADD R24, R24, -1 ;  /* 0xbf80000018187421 */ /* 0x000fe20000000000 */
[----:B----4-:R-:W-:Y:S02]  /*8c140*/  IADD3 R25, R25, -R23, RZ ;  /* 0x8000001719197210 */ /* 0x010fe40007ffe0ff */
[----:B---3--:R-:W-:Y:S01]  /*8c150*/  IADD3 R23, R27, -R29, RZ ;  /* 0x8000001d1b177210 */ /* 0x008fe20007ffe0ff */
[-C--:B------:R-:W-:Y:S02]  /*8c160*/  FFMA.FTZ R27, R21, R20.reuse, -0.16845393180847167969 ;  /* 0xbe2c7f30151b7423 */ /* 0x080fe40000010014 */
[----:B------:R-:W-:Y:S02]  /*8c170*/  FADD R25, R25, -1 ;  /* 0xbf80000019197421 */ /* 0x000fe40000000000 */
[----:B------:R-:W-:Y:S02]  /*8c180*/  FFMA.FTZ R27, R21, R27, 0.1716887056827545166 ;  /* 0x3e2fcf2a151b7423 */ /* 0x000fe4000001001b */
[----:B------:R-:W-:-:S02]  /*8c190*/  FFMA.FTZ R28, R25, R20, -0.16845393180847167969 ;  /* 0xbe2c7f30191c7423 */ /* 0x000fc40000010014 */
[C---:B------:R-:W-:Y:S02]  /*8c1a0*/  FFMA.FTZ R29, R24.reuse, R20, -0.16845393180847167969 ;  /* 0xbe2c7f30181d7423 */ /* 0x040fe40000010014 */
[----:B------:R-:W-:Y:S02]  /*8c1b0*/  FFMA.FTZ R28, R25, R28, 0.1716887056827545166 ;  /* 0x3e2fcf2a191c7423 */ /* 0x000fe4000001001c */
[----:B------:R-:W-:Y:S02]  /*8c1c0*/  FFMA.FTZ R27, R21, R27, -0.17900948226451873779 ;  /* 0xbe374e43151b7423 */ /* 0x000fe4000001001b */
[----:B------:R-:W-:Y:S02]  /*8c1d0*/  FFMA.FTZ R29, R24, R29, 0.1716887056827545166 ;  /* 0x3e2fcf2a181d7423 */ /* 0x000fe4000001001d */
[----:B------:R-:W-:Y:S02]  /*8c1e0*/  FFMA.FTZ R28, R25, R28, -0.17900948226451873779 ;  /* 0xbe374e43191c7423 */ /* 0x000fe4000001001c */
[----:B------:R-:W-:-:S02]  /*8c1f0*/  FFMA.FTZ R27, R21, R27, 0.20512372255325317383 ;  /* 0x3e520bf4151b7423 */ /* 0x000fc4000001001b */
[C---:B------:R-:W-:Y:S02]  /*8c200*/  FFMA.FTZ R29, R24.reuse, R29, -0.17900948226451873779 ;  /* 0xbe374e43181d7423 */ /* 0x040fe4000001001d */
[----:B------:R-:W-:Y:S02]  /*8c210*/  FFMA.FTZ R28, R25, R28, 0.20512372255325317383 ;  /* 0x3e520bf4191c7423 */ /* 0x000fe4000001001c */
[----:B------:R-:W-:Y:S02]  /*8c220*/  FFMA.FTZ R27, R21, R27, -0.24046532809734344482 ;  /* 0xbe763c8b151b7423 */ /* 0x000fe4000001001b */
[----:B------:R-:W-:Y:S02]  /*8c230*/  FFMA.FTZ R29, R24, R29, 0.20512372255325317383 ;  /* 0x3e520bf4181d7423 */ /* 0x000fe4000001001d */
[----:B------:R-:W-:Y:S02]  /*8c240*/  FFMA.FTZ R28, R25, R28, -0.24046532809734344482 ;  /* 0xbe763c8b191c7423 */ /* 0x000fe4000001001c */
[----:B------:R-:W-:-:S02]  /*8c250*/  FFMA.FTZ R27, R21, R27, 0.28857114911079406738 ;  /* 0x3e93bf99151b7423 */ /* 0x000fc4000001001b */
[C---:B------:R-:W-:Y:S02]  /*8c260*/  FFMA.FTZ R29, R24.reuse, R29, -0.24046532809734344482 ;  /* 0xbe763c8b181d7423 */ /* 0x040fe4000001001d */
[----:B------:R-:W-:Y:S02]  /*8c270*/  FFMA.FTZ R28, R25, R28, 0.28857114911079406738 ;  /* 0x3e93bf99191c7423 */ /* 0x000fe4000001001c */
[----:B------:R-:W-:Y:S02]  /*8c280*/  FFMA.FTZ R27, R21, R27, -0.36067417263984680176 ;  /* 0xbeb8aa49151b7423 */ /* 0x000fe4000001001b */
[----:B------:R-:W-:Y:S02]  /*8c290*/  FFMA.FTZ R29, R24, R29, 0.28857114911079406738 ;  /* 0x3e93bf99181d7423 */ /* 0x000fe4000001001d */
[----:B------:R-:W-:Y:S02]  /*8c2a0*/  FFMA.FTZ R28, R25, R28, -0.36067417263984680176 ;  /* 0xbeb8aa49191c7423 */ /* 0x000fe4000001001c */
[----:B------:R-:W-:-:S02]  /*8c2b0*/  FFMA.FTZ R27, R21, R27, 0.48089820146560668945 ;  /* 0x3ef6384a151b7423 */ /* 0x000fc4000001001b */
[C---:B------:R-:W-:Y:S02]  /*8c2c0*/  FFMA.FTZ R29, R24.reuse, R29, -0.36067417263984680176 ;  /* 0xbeb8aa49181d7423 */ /* 0x040fe4000001001d */
[----:B------:R-:W-:Y:S02]  /*8c2d0*/  FFMA.FTZ R28, R25, R28, 0.48089820146560668945 ;  /* 0x3ef6384a191c7423 */ /* 0x000fe4000001001c */
[----:B------:R-:W-:Y:S02]  /*8c2e0*/  FFMA.FTZ R27, R21, R27, -0.72134751081466674805 ;  /* 0xbf38aa3b151b7423 */ /* 0x000fe4000001001b */
[----:B------:R-:W-:Y:S02]  /*8c2f0*/  FFMA.FTZ R29, R24, R29, 0.48089820146560668945 ;  /* 0x3ef6384a181d7423 */ /* 0x000fe4000001001d */
[----:B------:R-:W-:Y:S02]  /*8c300*/  FFMA.FTZ R28, R25, R28, -0.72134751081466674805 ;  /* 0xbf38aa3b191c7423 */ /* 0x000fe4000001001c */
[----:B------:R-:W-:-:S02]  /*8c310*/  FMUL R27, R21, R27 ;  /* 0x0000001b151b7220 */ /* 0x000fc40000400000 */
[C---:B------:R-:W-:Y:S02]  /*8c320*/  FFMA.FTZ R29, R24.reuse, R29, -0.72134751081466674805 ;  /* 0xbf38aa3b181d7423 */ /* 0x040fe4000001001d */
[----:B------:R-:W-:Y:S02]  /*8c330*/  FMUL R28, R25, R28 ;  /* 0x0000001c191c7220 */ /* 0x000fe40000400000 */
[----:B------:R-:W-:Y:S02]  /*8c340*/  FADD R23, R23, -1 ;  /* 0xbf80000017177421 */ /* 0x000fe40000000000 */
[----:B------:R-:W-:Y:S02]  /*8c350*/  FMUL R27, R21, R27 ;  /* 0x0000001b151b7220 */ /* 0x000fe40000400000 */
[----:B------:R-:W-:Y:S02]  /*8c360*/  FMUL R29, R24, R29 ;  /* 0x0000001d181d7220 */ /* 0x000fe40000400000 */
[----:B------:R-:W-:-:S02]  /*8c370*/  FMUL R28, R25, R28 ;  /* 0x0000001c191c7220 */ /* 0x000fc40000400000 */
[----:B0-----:R-:W-:Y:S01]  /*8c380*/  FFMA.FTZ R22, R23, R20, -0.16845393180847167969 ;  /* 0xbe2c7f3017167423 */ /* 0x001fe20000010014 */
[----:B------:R-:W-:Y:S01]  /*8c390*/  MOV R20, R6 ;  /* 0x0000000600147202 */ /* 0x000fe20000000f00 */
[----:B------:R-:W-:Y:S02]  /*8c3a0*/  FFMA.FTZ R27, R21, 1.4426950216293334961, R27 ;  /* 0x3fb8aa3b151b7823 */ /* 0x000fe4000001001b */
[C---:B------:R-:W-:Y:S02]  /*8c3b0*/  FMUL R29, R24.reuse, R29 ;  /* 0x0000001d181d7220 */ /* 0x040fe40000400000 */
[----:B------:R-:W-:Y:S02]  /*8c3c0*/  IMAD.MOV.U32 R6, RZ, RZ, R5 ;  /* 0x000000ffff067224 */ /* 0x000fe400078e0005 */
[----:B------:R-:W-:Y:S01]  /*8c3d0*/  FFMA.FTZ R28, R25, 1.4426950216293334961, R28 ;  /* 0x3fb8aa3b191c7823 */ /* 0x000fe2000001001c */
[----:B------:R-:W2:Y:S01]  /*8c3e0*/  LDL.LU R5, [R1+0x11c] ;  /* 0x00011c0001057983 */ /* 0x000ea20000300800 */
[----:B------:R-:W-:-:S03]  /*8c3f0*/  FFMA.FTZ R29, R24, 1.4426950216293334961, R29 ;  /* 0x3fb8aa3b181d7823 */ /* 0x000fc6000001001d */
[----:B------:R-:W3:Y:S04]  /*8c400*/  LDL R26, [R1+0xa8] ;  /* 0x0000a800011a7983 */ /* 0x000ee80000100800 */
[----:B------:R-:W2:Y:S04]  /*8c410*/  LDL R21, [R1+0xb4] ;  /* 0x0000b40001157983 */ /* 0x000ea80000100800 */
[----:B------:R0:W-:Y:S04]  /*8c420*/  STL [R1+0x7a0], R27 ;  /* 0x0007a01b01007387 */ /* 0x0001e80000100800 */
[----:B------:R-:W4:Y:S04]  /*8c430*/  LDL R25, [R1+0xb0] ;  /* 0x0000b00001197983 */ /* 0x000f280000100800 */
[----:B0-----:R-:W3:Y:S04]  /*8c440*/  LDL R27, [R1+0xac] ;  /* 0x0000ac00011b7983 */ /* 0x001ee80000100800 */
[----:B------:R0:W-:Y:S04]  /*8c450*/  STL [R1+0x79c], R28 ;  /* 0x00079c1c01007387 */ /* 0x0001e80000100800 */
[----:B0-----:R-:W3:Y:S04]  /*8c460*/  LDL.LU R28, [R1+0x110] ;  /* 0x00011000011c7983 */ /* 0x001ee80000300800 */
[----:B------:R-:W4:Y:S04]  /*8c470*/  LDL.LU R24, [R1+0x118] ;  /* 0x0001180001187983 */ /* 0x000f280000300800 */
[----:B------:R0:W-:Y:S04]  /*8c480*/  STL [R1+0x798], R29 ;  /* 0x0007981d01007387 */ /* 0x0001e80000100800 */
[----:B0-----:R-:W3:Y:S01]  /*8c490*/  LDL.LU R29, [R1+0x114] ;  /* 0x00011400011d7983 */ /* 0x001ee20000300800 */
[----:B------:R-:W-:-:S04]  /*8c4a0*/  FFMA.FTZ R22, R23, R22, 0.1716887056827545166 ;  /* 0x3e2fcf2a17167423 */ /* 0x000fc80000010016 */
[----:B------:R-:W-:-:S04]  /*8c4b0*/  FFMA.FTZ R22, R23, R22, -0.17900948226451873779 ;  /* 0xbe374e4317167423 */ /* 0x000fc80000010016 */
[----:B------:R-:W-:-:S04]  /*8c4c0*/  FFMA.FTZ R22, R23, R22, 0.20512372255325317383 ;  /* 0x3e520bf417167423 */ /* 0x000fc80000010016 */
[----:B------:R-:W-:-:S04]  /*8c4d0*/  FFMA.FTZ R22, R23, R22, -0.24046532809734344482 ;  /* 0xbe763c8b17167423 */ /* 0x000fc80000010016 */
[----:B------:R-:W-:-:S04]  /*8c4e0*/  FFMA.FTZ R22, R23, R22, 0.28857114911079406738 ;  /* 0x3e93bf9917167423 */ /* 0x000fc80000010016 */
[----:B------:R-:W-:-:S04]  /*8c4f0*/  FFMA.FTZ R22, R23, R22, -0.36067417263984680176 ;  /* 0xbeb8aa4917167423 */ /* 0x000fc80000010016 */
[----:B------:R-:W-:Y:S01]  /*8c500*/  FFMA.FTZ R22, R23, R22, 0.48089820146560668945 ;  /* 0x3ef6384a17167423 */ /* 0x000fe20000010016 */
[----:B--2---:R-:W-:Y:S02]  /*8c510*/  IADD3 R21, R21, -R5, RZ ;  /* 0x8000000515157210 */ /* 0x004fe40007ffe0ff */
[----:B------:R-:W2:Y:S03]  /*8c520*/  LDL.LU R5, [R1+0x3100] ;  /* 0x0031000001057983 */ /* 0x000ea60000300800 */
[----:B------:R-:W-:Y:S01]  /*8c530*/  FADD R21, R21, -1 ;  /* 0xbf80000015157421 */ /* 0x000fe20000000000 */
[----:B----4-:R-:W-:-:S05]  /*8c540*/  IADD3 R25, R25, -R24, RZ ;  /* 0x8000001819197210 */ /* 0x010fca0007ffe0ff */
[----:B------:R-:W-:Y:S02]  /*8c550*/  FADD R25, R25, -1 ;  /* 0xbf80000019197421 */ /* 0x000fe40000000000 */
[----:B---3--:R-:W-:Y:S02]  /*8c560*/  IMAD.IADD R24, R27, 0x1, -R29 ;  /* 0x000000011b187824 */ /* 0x008fe400078e0a1d */
[----:B------:R-:W-:Y:S01]  /*8c570*/  FFMA.FTZ R27, R23, R22, -0.72134751081466674805 ;  /* 0xbf38aa3b171b7423 */ /* 0x000fe20000010016 */
[----:B------:R-:W-:Y:S02]  /*8c580*/  IADD3 R22, R26, -R28, RZ ;  /* 0x8000001c1a167210 */ /* 0x000fe40007ffe0ff */
[----:B------:R-:W-:Y:S01]  /*8c590*/  MOV R28, 0x3dc6b27f ;  /* 0x3dc6b27f001c7802 */ /* 0x000fe20000000f00 */
[----:B------:R-:W-:-:S04]  /*8c5a0*/  FADD R24, R24, -1 ;  /* 0xbf80000018187421 */ /* 0x000fc80000000000 */
[-C--:B------:R-:W-:Y:S02]  /*8c5b0*/  FFMA.FTZ R29, R21, R28.reuse, -0.16845393180847167969 ;  /* 0xbe2c7f30151d7423 */ /* 0x080fe4000001001c */
[----:B------:R-:W-:Y:S02]  /*8c5c0*/  FFMA.FTZ R26, R25, R28, -0.16845393180847167969 ;  /* 0xbe2c7f30191a7423 */ /* 0x000fe4000001001c */
[----:B------:R-:W-:Y:S02]  /*8c5d0*/  FFMA.FTZ R29, R21, R29, 0.1716887056827545166 ;  /* 0x3e2fcf2a151d7423 */ /* 0x000fe4000001001d */
[----:B------:R-:W-:Y:S02]  /*8c5e0*/  FFMA.FTZ R26, R25, R26, 0.1716887056827545166 ;  /* 0x3e2fcf2a191a7423 */ /* 0x000fe4000001001a */
[----:B------:R-:W-:Y:S02]  /*8c5f0*/  FFMA.FTZ R28, R24, R28, -0.16845393180847167969 ;  /* 0xbe2c7f30181c7423 */ /* 0x000fe4000001001c */
[----:B------:R-:W-:-:S02]  /*8c600*/  FFMA.FTZ R29, R21, R29, -0.17900948226451873779 ;  /* 0xbe374e43151d7423 */ /* 0x000fc4000001001d */
[----:B------:R-:W-:Y:S02]  /*8c610*/  FFMA.FTZ R26, R25, R26, -0.17900948226451873779 ;  /* 0xbe374e43191a7423 */ /* 0x000fe4000001001a */
[C---:B------:R-:W-:Y:S02]  /*8c620*/  FFMA.FTZ R28, R24.reuse, R28, 0.1716887056827545166 ;  /* 0x3e2fcf2a181c7423 */ /* 0x040fe4000001001c */
[----:B------:R-:W-:Y:S02]  /*8c630*/  FFMA.FTZ R29, R21, R29, 0.20512372255325317383 ;  /* 0x3e520bf4151d7423 */ /* 0x000fe4000001001d */
[----:B------:R-:W-:Y:S02]  /*8c640*/  FFMA.FTZ R26, R25, R26, 0.20512372255325317383 ;  /* 0x3e520bf4191a7423 */ /* 0x000fe4000001001a */
[----:B------:R-:W-:Y:S02]  /*8c650*/  FFMA.FTZ R28, R24, R28, -0.17900948226451873779 ;  /* 0xbe374e43181c7423 */ /* 0x000fe4000001001c */
[----:B------:R-:W-:-:S02]  /*8c660*/  FFMA.FTZ R29, R21, R29, -0.24046532809734344482 ;  /* 0xbe763c8b151d7423 */ /* 0x000fc4000001001d */
[----:B------:R-:W-:Y:S02]  /*8c670*/  FFMA.FTZ R26, R25, R26, -0.24046532809734344482 ;  /* 0xbe763c8b191a7423 */ /* 0x000fe4000001001a */
[C---:B------:R-:W-:Y:S02]  /*8c680*/  FFMA.FTZ R28, R24.reuse, R28, 0.20512372255325317383 ;  /* 0x3e520bf4181c7423 */ /* 0x040fe4000001001c */
[----:B------:R-:W-:Y:S02]  /*8c690*/  FFMA.FTZ R29, R21, R29, 0.28857114911079406738 ;  /* 0x3e93bf99151d7423 */ /* 0x000fe4000001001d */
[----:B------:R-:W-:Y:S02]  /*8c6a0*/  FFMA.FTZ R26, R25, R26, 0.28857114911079406738 ;  /* 0x3e93bf99191a7423 */ /* 0x000fe4000001001a */
[----:B------:R-:W-:Y:S02]  /*8c6b0*/  FFMA.FTZ R28, R24, R28, -0.24046532809734344482 ;  /* 0xbe763c8b181c7423 */ /* 0x000fe4000001001c */
[----:B------:R-:W-:-:S02]  /*8c6c0*/  FFMA.FTZ R29, R21, R29, -0.36067417263984680176 ;  /* 0xbeb8aa49151d7423 */ /* 0x000fc4000001001d */
[----:B------:R-:W-:Y:S02]  /*8c6d0*/  FFMA.FTZ R26, R25, R26, -0.36067417263984680176 ;  /* 0xbeb8aa49191a7423 */ /* 0x000fe4000001001a */
[C---:B------:R-:W-:Y:S02]  /*8c6e0*/  FFMA.FTZ R28, R24.reuse, R28, 0.28857114911079406738 ;  /* 0x3e93bf99181c7423 */ /* 0x040fe4000001001c */
[----:B------:R-:W-:Y:S02]  /*8c6f0*/  FFMA.FTZ R29, R21, R29, 0.48089820146560668945 ;  /* 0x3ef6384a151d7423 */ /* 0x000fe4000001001d */
[----:B------:R-:W-:Y:S02]  /*8c700*/  FFMA.FTZ R26, R25, R26, 0.48089820146560668945 ;  /* 0x3ef6384a191a7423 */ /* 0x000fe4000001001a */
[----:B------:R-:W-:Y:S02]  /*8c710*/  FMUL R27, R23, R27 ;  /* 0x0000001b171b7220 */ /* 0x000fe40000400000 */
[----:B------:R-:W-:-:S02]  /*8c720*/  FFMA.FTZ R28, R24, R28, -0.36067417263984680176 ;  /* 0xbeb8aa49181c7423 */ /* 0x000fc4000001001c */
[----:B------:R-:W-:Y:S02]  /*8c730*/  FFMA.FTZ R29, R21, R29, -0.72134751081466674805 ;  /* 0xbf38aa3b151d7423 */ /* 0x000fe4000001001d */
[----:B------:R-:W-:Y:S02]  /*8c740*/  FFMA.FTZ R26, R25, R26, -0.72134751081466674805 ;  /* 0xbf38aa3b191a7423 */ /* 0x000fe4000001001a */
[----:B------:R-:W-:Y:S02]  /*8c750*/  FMUL R27, R23, R27 ;  /* 0x0000001b171b7220 */ /* 0x000fe40000400000 */
[----:B------:R-:W-:Y:S02]  /*8c760*/  FFMA.FTZ R28, R24, R28, 0.48089820146560668945 ;  /* 0x3ef6384a181c7423 */ /* 0x000fe4000001001c */
[----:B------:R-:W-:Y:S02]  /*8c770*/  FMUL R29, R21, R29 ;  /* 0x0000001d151d7220 */ /* 0x000fe40000400000 */
[----:B------:R-:W-:-:S02]  /*8c780*/  FMUL R26, R25, R26 ;  /* 0x0000001a191a7220 */ /* 0x000fc40000400000 */
[----:B------:R-:W-:Y:S02]  /*8c790*/  FFMA.FTZ R23, R23, 1.4426950216293334961, R27 ;  /* 0x3fb8aa3b17177823 */ /* 0x000fe4000001001b */
[----:B------:R-:W-:Y:S02]  /*8c7a0*/  FFMA.FTZ R28, R24, R28, -0.72134751081466674805 ;  /* 0xbf38aa3b181c7423 */ /* 0x000fe4000001001c */
[----:B------:R-:W-:Y:S02]  /*8c7b0*/  FMUL R29, R21, R29 ;  /* 0x0000001d151d7220 */ /* 0x000fe40000400000 */
[----:B------:R-:W-:Y:S02]  /*8c7c0*/  IMAD.MOV.U32 R27, RZ, RZ, 0x3dc6b27f ;  /* 0x3dc6b27fff1b7424 */ /* 0x000fe400078e00ff */
[----:B------:R-:W-:Y:S02]  /*8c7d0*/  FADD R22, R22, -1 ;  /* 0xbf80000016167421 */ /* 0x000fe40000000000 */
[----:B------:R-:W-:Y:S01]  /*8c7e0*/  FMUL R26, R25, R26 ;  /* 0x0000001a191a7220 */ /* 0x000fe20000400000 */
[----:B------:R0:W-:Y:S01]  /*8c7f0*/  STL [R1+0x10c], R23 ;  /* 0x00010c1701007387 */ /* 0x0001e20000100800 */
[----:B------:R-:W-:-:S02]  /*8c800*/  FMUL R28, R24, R28 ;  /* 0x0000001c181c7220 */ /* 0x000fc40000400000 */
[----:B------:R-:W-:Y:S01]  /*8c810*/  FFMA.FTZ R29, R21, 1.4426950216293334961, R29 ;  /* 0x3fb8aa3b151d7823 */ /* 0x000fe2000001001d */
[----:B------:R1:W-:Y:S01]  /*8c820*/  STL [R1+0x30fc], R14 ;  /* 0x0030fc0e01007387 */ /* 0x0003e20000100800 */
[----:B------:R-:W-:Y:S02]  /*8c830*/  FFMA.FTZ R26, R25, 1.4426950216293334961, R26 ;  /* 0x3fb8aa3b191a7823 */ /* 0x000fe4000001001a */
[----:B------:R-:W-:Y:S02]  /*8c840*/  FMUL R28, R24, R28 ;  /* 0x0000001c181c7220 */ /* 0x000fe40000400000 */
[----:B0-----:R-:W-:Y:S01]  /*8c850*/  FFMA.FTZ R23, R22, R27, -0.16845393180847167969 ;  /* 0xbe2c7f3016177423 */ /* 0x001fe2000001001b */
[----:B-1----:R-:W3:Y:S04]  /*8c860*/  LDL.LU R14, [R1+0x648] ;  /* 0x00064800010e7983 */ /* 0x002ee80000300800 */
[----:B------:R-:W4:Y:S04]  /*8c870*/  LDL R27, [R1+0x78] ;  /* 0x00007800011b7983 */ /* 0x000f280000100800 */
[----:B------:R-:W2:Y:S01]  /*8c880*/  LDL R21, [R1+0x80] ;  /* 0x0000800001157983 */ /* 0x000ea20000100800 */
[----:B------:R-:W-:-:S03]  /*8c890*/  FFMA.FTZ R28, R24, 1.4426950216293334961, R28 ;  /* 0x3fb8aa3b181c7823 */ /* 0x000fc6000001001c */
[----:B------:R0:W-:Y:S04]  /*8c8a0*/  STL [R1+0x108], R29 ;  /* 0x0001081d01007387 */ /* 0x0001e80000100800 */
[----:B0-----:R-:W4:Y:S04]  /*8c8b0*/  LDL.LU R29, [R1+0x138] ;  /* 0x00013800011d7983 */ /* 0x001f280000300800 */
[----:B------:R-:W2:Y:S04]  /*8c8c0*/  LDL.LU R25, [R1+0x628] ;  /* 0x0006280001197983 */ /* 0x000ea80000300800 */
[----:B------:R0:W-:Y:S04]  /*8c8d0*/  STL [R1+0x104], R26 ;  /* 0x0001041a01007387 */ /* 0x0001e80000100800 */
[----:B------:R-:W3:Y:S01]  /*8c8e0*/  LDL R24, [R1+0x98] ;  /* 0x0000980001187983 */ /* 0x000ee20000100800 */
[----:B------:R-:W-:-:S04]  /*8c8f0*/  FFMA.FTZ R23, R22, R23, 0.1716887056827545166 ;  /* 0x3e2fcf2a16177423 */ /* 0x000fc80000010017 */
[----:B------:R-:W-:-:S04]  /*8c900*/  FFMA.FTZ R23, R22, R23, -0.17900948226451873779 ;  /* 0xbe374e4316177423 */ /* 0x000fc80000010017 */
[----:B------:R-:W-:-:S04]  /*8c910*/  FFMA.FTZ R23, R22, R23, 0.20512372255325317383 ;  /* 0x3e520bf416177423 */ /* 0x000fc80000010017 */
[----:B------:R-:W-:-:S04]  /*8c920*/  FFMA.FTZ R23, R22, R23, -0.24046532809734344482 ;  /* 0xbe763c8b16177423 */ /* 0x000fc80000010017 */
[----:B------:R-:W-:-:S04]  /*8c930*/  FFMA.FTZ R23, R22, R23, 0.28857114911079406738 ;  /* 0x3e93bf9916177423 */ /* 0x000fc80000010017 */
[----:B------:R-:W-:-:S04]  /*8c940*/  FFMA.FTZ R23, R22, R23, -0.36067417263984680176 ;  /* 0xbeb8aa4916177423 */ /* 0x000fc80000010017 */
[----:B------:R-:W-:-:S04]  /*8c950*/  FFMA.FTZ R23, R22, R23, 0.48089820146560668945 ;  /* 0x3ef6384a16177423 */ /* 0x000fc80000010017 */
[C---:B0-----:R-:W-:Y:S02]  /*8c960*/  FFMA.FTZ R26, R22.reuse, R23, -0.72134751081466674805 ;  /* 0xbf38aa3b161a7423 */ /* 0x041fe40000010017 */
[----:B------:R-:W5:Y:S04]  /*8c970*/  LDL R23, [R1+0x7c] ;  /* 0x00007c0001177983 */ /* 0x000f680000100800 */
[----:B------:R0:W-:Y:S04]  /*8c980*/  STL [R1+0x100], R28 ;  /* 0x0001001c01007387 */ /* 0x0001e80000100800 */
[----:B0-----:R-:W5:Y:S01]  /*8c990*/  LDL.LU R28, [R1+0x63c] ;  /* 0x00063c00011c7983 */ /* 0x001f620000300800 */
[----:B------:R-:W-:-:S04]  /*8c9a0*/  FMUL R26, R22, R26 ;  /* 0x0000001a161a7220 */ /* 0x000fc80000400000 */
[----:B------:R-:W-:Y:S02]  /*8c9b0*/  FMUL R26, R22, R26 ;  /* 0x0000001a161a7220 */ /* 0x000fe40000400000 */
[----:B--2---:R-:W-:Y:S01]  /*8c9c0*/  IMAD.IADD R21, R21, 0x1, -R25 ;  /* 0x0000000115157824 */ /* 0x004fe200078e0a19 */
[----:B----4-:R-:W-:Y:S02]  /*8c9d0*/  IADD3 R25, R27, -R29, RZ ;  /* 0x8000001d1b197210 */ /* 0x010fe40007ffe0ff */
[----:B------:R-:W-:Y:S02]  /*8c9e0*/  MOV R29, 0x3dc6b27f ;  /* 0x3dc6b27f001d7802 */ /* 0x000fe40000000f00 */
[----:B---3--:R-:W-:Y:S02]  /*8c9f0*/  IADD3 R24, R24, -R14, RZ ;  /* 0x8000000e18187210 */ /* 0x008fe40007ffe0ff */
[----:B------:R-:W2:Y:S03]  /*8ca00*/  LDL.LU R14, [R1+0x30fc] ;  /* 0x0030fc00010e7983 */ /* 0x000ea60000300800 */
[----:B------:R-:W-:-:S04]  /*8ca10*/  FADD R24, R24, -1 ;  /* 0xbf80000018187421 */ /* 0x000fc80000000000 */
[----:B------:R-:W-:-:S04]  /*8ca20*/  FFMA.FTZ R27, R24, R29, -0.16845393180847167969 ;  /* 0xbe2c7f30181b7423 */ /* 0x000fc8000001001d */
[----:B------:R-:W-:-:S04]  /*8ca30*/  FFMA.FTZ R27, R24, R27, 0.1716887056827545166 ;  /* 0x3e2fcf2a181b7423 */ /* 0x000fc8000001001b */
[----:B------:R-:W-:-:S04]  /*8ca40*/  FFMA.FTZ R27, R24, R27, -0.17900948226451873779 ;  /* 0xbe374e43181b7423 */ /* 0x000fc8000001001b */
[----:B------:R-:W-:-:S04]  /*8ca50*/  FFMA.FTZ R27, R24, R27, 0.20512372255325317383 ;  /* 0x3e520bf4181b7423 */ /* 0x000fc8000001001b */
[----:B------:R-:W-:-:S04]  /*8ca60*/  FFMA.FTZ R27, R24, R27, -0.24046532809734344482 ;  /* 0xbe763c8b181b7423 */ /* 0x000fc8000001001b */
[----:B------:R-:W-:-:S04]  /*8ca70*/  FFMA.FTZ R27, R24, R27, 0.28857114911079406738 ;  /* 0x3e93bf99181b7423 */ /* 0x000fc8000001001b */
[----:B------:R-:W-:-:S04]  /*8ca80*/  FFMA.FTZ R27, R24, R27, -0.36067417263984680176 ;  /* 0xbeb8aa49181b7423 */ /* 0x000fc8000001001b */
[----:B------:R-:W-:-:S04]  /*8ca90*/  FFMA.FTZ R27, R24, R27, 0.48089820146560668945 ;  /* 0x3ef6384a181b7423 */ /* 0x000fc8000001001b */
[----:B------:R-:W-:Y:S01]  /*8caa0*/  FFMA.FTZ R27, R24, R27, -0.72134751081466674805 ;  /* 0xbf38aa3b181b7423 */ /* 0x000fe2000001001b */
[----:B-----5:R-:W-:-:S03]  /*8cab0*/  IADD3 R23, R23, -R28, RZ ;  /* 0x8000001c17177210 */ /* 0x020fc60007ffe0ff */
[----:B------:R-:W-:Y:S01]  /*8cac0*/  FMUL R27, R24, R27 ;  /* 0x0000001b181b7220 */ /* 0x000fe20000400000 */
[----:B------:R0:W-:Y:S01]  /*8cad0*/  STL [R1+0x30d4], R5 ;  /* 0x0030d40501007387 */ /* 0x0001e20000100800 */
[----:B------:R-:W-:Y:S02]  /*8cae0*/  FADD R23, R23, -1 ;  /* 0xbf80000017177421 */ /* 0x000fe40000000000 */
[----:B------:R-:W-:Y:S02]  /*8caf0*/  FADD R21, R21, -1 ;  /* 0xbf80000015157421 */ /* 0x000fe40000000000 */
[----:B------:R-:W-:Y:S02]  /*8cb00*/  FFMA.FTZ R28, R23, R29, -0.16845393180847167969 ;  /* 0xbe2c7f30171c7423 */ /* 0x000fe4000001001d */
[----:B0-----:R-:W-:Y:S02]  /*8cb10*/  FFMA.FTZ R5, R22, 1.4426950216293334961, R26 ;  /* 0x3fb8aa3b16057823 */ /* 0x001fe4000001001a */
[----:B------:R-:W-:-:S02]  /*8cb20*/  FADD R22, R25, -1 ;  /* 0xbf80000019167421 */ /* 0x000fc40000000000 */
[----:B------:R-:W-:Y:S01]  /*8cb30*/  FMUL R27, R24, R27 ;  /* 0x0000001b181b7220 */ /* 0x000fe20000400000 */
[----:B------:R0:W-:Y:S01]  /*8cb40*/  STL [R1+0x30d8], R5 ;  /* 0x0030d80501007387 */ /* 0x0001e20000100800 */
[----:B------:R-:W-:Y:S02]  /*8cb50*/  FFMA.FTZ R25, R23, R28, 0.1716887056827545166 ;  /* 0x3e2fcf2a17197423 */ /* 0x000fe4000001001c */
[-C--:B------:R-:W-:Y:S02]  /*8cb60*/  FFMA.FTZ R26, R21, R29.reuse, -0.16845393180847167969 ;  /* 0xbe2c7f30151a7423 */ /* 0x080fe4000001001d */
[----:B------:R-:W-:Y:S02]  /*8cb70*/  FFMA.FTZ R28, R22, R29, -0.16845393180847167969 ;  /* 0xbe2c7f30161c7423 */ /* 0x000fe4000001001d */
[----:B------:R-:W-:Y:S02]  /*8cb80*/  FFMA.FTZ R29, R24, 1.4426950216293334961, R27 ;  /* 0x3fb8aa3b181d7823 */ /* 0x000fe4000001001b */
[----:B0-----:R-:W-:-:S02]  /*8cb90*/  IMAD.MOV.U32 R5, RZ, RZ, R6 ;  /* 0x000000ffff057224 */ /* 0x001fc400078e0006 */
[----:B------:R-:W3:Y:S04]  /*8cba0*/  LDL.LU R6, [R1+0x788] ;  /* 0x0007880001067983 */ /* 0x000ee80000300800 */
[----:B------:R-:W3:Y:S01]  /*8cbb0*/  LDL R27, [R1+0x64] ;  /* 0x00006400011b7983 */ /* 0x000ee20000100800 */
[----:B------:R-:W-:Y:S02]  /*8cbc0*/  FFMA.FTZ R25, R23, R25, -0.17900948226451873779 ;  /* 0xbe374e4317197423 */ /* 0x000fe40000010019 */
[----:B------:R-:W-:Y:S01]  /*8cbd0*/  FFMA.FTZ R26, R21, R26, 0.1716887056827545166 ;  /* 0x3e2fcf2a151a7423 */ /* 0x000fe2000001001a */
[----:B------:R-:W4:Y:S01]  /*8cbe0*/  LDL R24, [R1+0xc4] ;  /* 0x0000c40001187983 */ /* 0x000f220000100800 */
[----:B------:R-:W-:Y:S02]  /*8cbf0*/  FFMA.FTZ R25, R23, R25, 0.20512372255325317383 ;  /* 0x3e520bf417197423 */ /* 0x000fe40000010019 */
[----:B------:R-:W-:-:S02]  /*8cc00*/  FFMA.FTZ R26, R21, R26, -0.17900948226451873779 ;  /* 0xbe374e43151a7423 */ /* 0x000fc4000001001a */
[----:B------:R-:W-:Y:S02]  /*8cc10*/  FFMA.FTZ R25, R23, R25, -0.24046532809734344482 ;  /* 0xbe763c8b17197423 */ /* 0x000fe40000010019 */
[----:B------:R-:W-:Y:S02]  /*8cc20*/  FFMA.FTZ R26, R21, R26, 0.20512372255325317383 ;  /* 0x3e520bf4151a7423 */ /* 0x000fe4000001001a */
[----:B------:R-:W-:Y:S02]  /*8cc30*/  FFMA.FTZ R25, R23, R25, 0.28857114911079406738 ;  /* 0x3e93bf9917197423 */ /* 0x000fe40000010019 */
[----:B------:R-:W-:Y:S02]  /*8cc40*/  FFMA.FTZ R26, R21, R26, -0.24046532809734344482 ;  /* 0xbe763c8b151a7423 */ /* 0x000fe4000001001a */
[----:B------:R-:W-:Y:S02]  /*8cc50*/  FFMA.FTZ R25, R23, R25, -0.36067417263984680176 ;  /* 0xbeb8aa4917197423 */ /* 0x000fe40000010019 */
[----:B------:R-:W-:-:S02]  /*8cc60*/  FFMA.FTZ R26, R21, R26, 0.28857114911079406738 ;  /* 0x3e93bf99151a7423 */ /* 0x000fc4000001001a */
[----:B------:R-:W-:Y:S02]  /*8cc70*/  FFMA.FTZ R25, R23, R25, 0.48089820146560668945 ;  /* 0x3ef6384a17197423 */ /* 0x000fe40000010019 */
[----:B------:R-:W-:Y:S02]  /*8cc80*/  FFMA.FTZ R26, R21, R26, -0.36067417263984680176 ;  /* 0xbeb8aa49151a7423 */ /* 0x000fe4000001001a */
[----:B------:R-:W-:Y:S02]  /*8cc90*/  FFMA.FTZ R25, R23, R25, -0.72134751081466674805 ;  /* 0xbf38aa3b17197423 */ /* 0x000fe40000010019 */
[----:B------:R-:W-:Y:S02]  /*8cca0*/  FFMA.FTZ R26, R21, R26, 0.48089820146560668945 ;  /* 0x3ef6384a151a7423 */ /* 0x000fe4000001001a */
[----:B------:R-:W-:Y:S02]  /*8ccb0*/  FMUL R25, R23, R25 ;  /* 0x0000001917197220 */ /* 0x000fe40000400000 */
[----:B------:R-:W-:-:S02]  /*8ccc0*/  FFMA.FTZ R26, R21, R26, -0.72134751081466674805 ;  /* 0xbf38aa3b151a7423 */ /* 0x000fc4000001001a */
[----:B------:R-:W-:Y:S02]  /*8ccd0*/  FMUL R25, R23, R25 ;  /* 0x0000001917197220 */ /* 0x000fe40000400000 */
[----:B------:R-:W-:Y:S02]  /*8cce0*/  FMUL R26, R21, R26 ;  /* 0x0000001a151a7220 */ /* 0x000fe40000400000 */
[----:B------:R-:W-:Y:S01]  /*8ccf0*/  FFMA.FTZ R23, R23, 1.4426950216293334961, R25 ;  /* 0x3fb8aa3b17177823 */ /* 0x000fe20000010019 */
[----:B------:R0:W-:Y:S01]  /*8cd00*/  STL [R1+0x30dc], R29 ;  /* 0x0030dc1d01007387 */ /* 0x0001e20000100800 */
[----:B------:R-:W-:-:S04]  /*8cd10*/  FMUL R26, R21, R26 ;  /* 0x0000001a151a7220 */ /* 0x000fc80000400000 */
[----:B------:R-:W-:Y:S01]  /*8cd20*/  FFMA.FTZ R26, R21, 1.4426950216293334961, R26 ;  /* 0x3fb8aa3b151a7823 */ /* 0x000fe2000001001a */
[----:B0-----:R-:W4:Y:S04]  /*8cd30*/  LDL.LU R29, [R1+0x4] ;  /* 0x00000400011d7983 */ /* 0x001f280000300800 */
[----:B------:R-:W5:Y:S04]  /*8cd40*/  LDL R25, [R1+0xa0] ;  /* 0x0000a00001197983 */ /* 0x000f680000100800 */
[----:B------:R0:W-:Y:S04]  /*8cd50*/  STL [R1+0x48], R23 ;  /* 0x0000481701007387 */ /* 0x0001e80000100800 */
[----:B0-----:R-:W2:Y:S04]  /*8cd60*/  LDL R23, [R1+0xa4] ;  /* 0x0000a40001177983 */ /* 0x001ea80000100800 */
[----:B------:R-:W5:Y:S04]  /*8cd70*/  LDL.LU R21, [R1+0x784] ;  /* 0x0007840001157983 */ /* 0x000f680000300800 */
[----:B------:R0:W-:Y:S04]  /*8cd80*/  STL [R1+0x44], R26 ;  /* 0x0000441a01007387 */ /* 0x0001e80000100800 */
[----:B0-----:R-:W2:Y:S01]  /*8cd90*/  LDL.LU R26, [R1+0x780] ;  /* 0x00078000011a7983 */ /* 0x001ea20000300800 */
[----:B---3--:R-:W-:-:S03]  /*8cda0*/  IADD3 R27, R27, -R6, RZ ;  /* 0x800000061b1b7210 */ /* 0x008fc60007ffe0ff */
[----:B------:R-:W3:Y:S01]  /*8cdb0*/  LDL.LU R6, [R1+0x30f8] ;  /* 0x0030f80001067983 */ /* 0x000ee20000300800 */
[----:B------:R-:W-:-:S04]  /*8cdc0*/  FFMA.FTZ R28, R22, R28, 0.1716887056827545166 ;  /* 0x3e2fcf2a161c7423 */ /* 0x000fc8000001001c */
[----:B------:R-:W-:-:S04]  /*8cdd0*/  FFMA.FTZ R28, R22, R28, -0.17900948226451873779 ;  /* 0xbe374e43161c7423 */ /* 0x000fc8000001001c */
[----:B------:R-:W-:-:S04]  /*8cde0*/  FFMA.FTZ R28, R22, R28, 0.20512372255325317383 ;  /* 0x3e520bf4161c7423 */ /* 0x000fc8000001001c */
[----:B------:R-:W-:-:S04]  /*8cdf0*/  FFMA.FTZ R28, R22, R28, -0.24046532809734344482 ;  /* 0xbe763c8b161c7423 */ /* 0x000fc8000001001c */
[----:B------:R-:W-:-:S04]  /*8ce00*/  FFMA.FTZ R28, R22, R28, 0.28857114911079406738 ;  /* 0x3e93bf99161c7423 */ /* 0x000fc8000001001c */
[----:B------:R-:W-:-:S04]  /*8ce10*/  FFMA.FTZ R28, R22, R28, -0.36067417263984680176 ;  /* 0xbeb8aa49161c7423 */ /* 0x000fc8000001001c */
[----:B------:R-:W-:-:S04]  /*8ce20*/  FFMA.FTZ R28, R22, R28, 0.48089820146560668945 ;  /* 0x3ef6384a161c7423 */ /* 0x000fc8000001001c */
[----:B------:R-:W-:-:S04]  /*8ce30*/  FFMA.FTZ R28, R22, R28, -0.72134751081466674805 ;  /* 0xbf38aa3b161c7423 */ /* 0x000fc8000001001c */
[C---:B------:R-:W-:Y:S02]  /*8ce40*/  FMUL R28, R22.reuse, R28 ;  /* 0x0000001c161c7220 */ /* 0x040fe40000400000 */
[----:B------:R-:W-:Y:S02]  /*8ce50*/  FADD R27, R27, -1 ;  /* 0xbf8000001b1b7421 */ /* 0x000fe40000000000 */
[----:B------:R-:W-:Y:S01]  /*8ce60*/  FMUL R28, R22, R28 ;  /* 0x0000001c161c7220 */ /* 0x000fe20000400000 */
[----:B-----5:R-:W-:Y:S02]  /*8ce70*/  IADD3 R25, R25, -R21, RZ ;  /* 0x8000001519197210 */ /* 0x020fe40007ffe0ff */
[----:B----4-:R-:W-:Y:S02]  /*8ce80*/  IADD3 R21, R24, -R29, RZ ;  /* 0x8000001d18157210 */ /* 0x010fe40007ffe0ff */
[----:B------:R-:W-:Y:S01]  /*8ce90*/  MOV R29, 0x3dc6b27f ;  /* 0x3dc6b27f001d7802 */ /* 0x000fe20000000f00 */
[----:B------:R-:W-:-:S02]  /*8cea0*/  FADD R25, R25, -1 ;  /* 0xbf80000019197421 */ /* 0x000fc40000000000 */
[----:B--2---:R-:W-:Y:S02]  /*8ceb0*/  IMAD.IADD R23, R23, 0x1, -R26 ;  /* 0x0000000117177824 */ /* 0x004fe400078e0a1a */
        /* <DEDUP_REMOVED lines=8> */
[----:B------:R-:W-:Y:S02]  /*8cf40*/  FFMA.FTZ R26, R25, R26, -0.72134751081466674805 ;  /* 0xbf38aa3b191a7423 */ /* 0x000fe4000001001a */
[----:B------:R-:W-:Y:S02]  /*8cf50*/  FADD R23, R23, -1 ;  /* 0xbf80000017177421 */ /* 0x000fe40000000000 */
[----:B------:R-:W-:Y:S02]  /*8cf60*/  FADD R21, R21, -1 ;  /* 0xbf80000015157421 */ /* 0x000fe40000000000 */
[----:B------:R-:W-:Y:S02]  /*8cf70*/  FMUL R26, R25, R26 ;  /* 0x0000001a191a7220 */ /* 0x000fe40000400000 */
[----:B------:R-:W-:Y:S02]  /*8cf80*/  FFMA.FTZ R24, R23, R29, -0.16845393180847167969 ;  /* 0xbe2c7f3017187423 */ /* 0x000fe4000001001d */
[----:B------:R-:W-:Y:S01]  /*8cf90*/  FMUL R26, R25, R26 ;  /* 0x0000001a191a7220 */ /* 0x000fe20000400000 */
[----:B---3--:R0:W-:Y:S02]  /*8cfa0*/  STL [R1+0x30c8], R6 ;  /* 0x0030c80601007387 */ /* 0x0081e40000100800 */
[----:B0-----:R-:W-:-:S02]  /*8cfb0*/  FFMA.FTZ R6, R22, 1.4426950216293334961, R28 ;  /* 0x3fb8aa3b16067823 */ /* 0x001fc4000001001c */
        /* <DEDUP_REMOVED lines=9> */
[C---:B------:R-:W-:Y:S01]  /*8d050*/  FMUL R28, R27.reuse, R28 ;  /* 0x0000001c1b1c7220 */ /* 0x040fe20000400000 */
[----:B------:R0:W-:Y:S03]  /*8d060*/  STL [R1+0x34], R6 ;  /* 0x0000340601007387 */ /* 0x0001e60000100800 */
[----:B------:R-:W-:Y:S02]  /*8d070*/  FMUL R28, R27, R28 ;  /* 0x0000001c1b1c7220 */ /* 0x000fe40000400000 */
[----:B------:R-:W-:Y:S02]  /*8d080*/  FFMA.FTZ R22, R21, R29, -0.16845393180847167969 ;  /* 0xbe2c7f3015167423 */ /* 0x000fe4000001001d */
[----:B------:R-:W2:Y:S01]  /*8d090*/  LDL.LU R29, [R1+0x8ec] ;  /* 0x0008ec00011d7983 */ /* 0x000ea20000300800 */
[----:B0-----:R-:W-:-:S03]  /*8d0a0*/  FFMA.FTZ R6, R27, 1.4426950216293334961, R28 ;  /* 0x3fb8aa3b1b067823 */ /* 0x001fc6000001001c */
[----:B------:R-:W3:Y:S04]  /*8d0b0*/  LDL.LU R27, [R1+0x8f0] ;  /* 0x0008f000011b7983 */ /* 0x000ee80000300800 */
[----:B------:R-:W2:Y:S04]  /*8d0c0*/  LDL.LU R28, [R1+0x24] ;  /* 0x00002400011c7983 */ /* 0x000ea80000300800 */
[----:B------:R0:W-:Y:S02]  /*8d0d0*/  STL [R1+0x30], R6 ;  /* 0x0000300601007387 */ /* 0x0001e40000100800 */
[----:B0-----:R-:W-:-:S02]  /*8d0e0*/  FFMA.FTZ R6, R25, 1.4426950216293334961, R26 ;  /* 0x3fb8aa3b19067823 */ /* 0x001fc4000001001a */
[----:B------:R-:W4:Y:S04]  /*8d0f0*/  LDL.LU R25, [R1+0x8f4] ;  /* 0x0008f40001197983 */ /* 0x000f280000300800 */
[----:B------:R-:W3:Y:S04]  /*8d100*/  LDL.LU R26, [R1+0x28] ;  /* 0x00002800011a7983 */ /* 0x000ee80000300800 */
[----:B------:R0:W-:Y:S04]  /*8d110*/  STL [R1+0x30cc], R6 ;  /* 0x0030cc0601007387 */ /* 0x0001e80000100800 */
[----:B0-----:R-:W4:Y:S01]  /*8d120*/  LDL.LU R6, [R1+0x2c] ;  /* 0x00002c0001067983 */ /* 0x001f220000300800 */
[----:B------:R-:W-:-:S02]  /*8d130*/  FFMA.FTZ R24, R23, R24, 0.1716887056827545166 ;  /* 0x3e2fcf2a17187423 */ /* 0x000fc40000010018 */
[----:B------:R-:W-:Y:S02]  /*8d140*/  FFMA.FTZ R22, R21, R22, 0.1716887056827545166 ;  /* 0x3e2fcf2a15167423 */ /* 0x000fe40000010016 */
[----:B------:R-:W-:Y:S02]  /*8d150*/  FFMA.FTZ R24, R23, R24, -0.17900948226451873779 ;  /* 0xbe374e4317187423 */ /* 0x000fe40000010018 */
[----:B------:R-:W-:Y:S02]  /*8d160*/  FFMA.FTZ R22, R21, R22, -0.17900948226451873779 ;  /* 0xbe374e4315167423 */ /* 0x000fe40000010016 */
[----:B------:R-:W-:Y:S02]  /*8d170*/  FFMA.FTZ R24, R23, R24, 0.20512372255325317383 ;  /* 0x3e520bf417187423 */ /* 0x000fe40000010018 */
[----:B------:R-:W-:Y:S02]  /*8d180*/  FFMA.FTZ R22, R21, R22, 0.20512372255325317383 ;  /* 0x3e520bf415167423 */ /* 0x000fe40000010016 */
[----:B------:R-:W-:-:S02]  /*8d190*/  FFMA.FTZ R24, R23, R24, -0.24046532809734344482 ;  /* 0xbe763c8b17187423 */ /* 0x000fc40000010018 */
[----:B------:R-:W-:Y:S02]  /*8d1a0*/  FFMA.FTZ R22, R21, R22, -0.24046532809734344482 ;  /* 0xbe763c8b15167423 */ /* 0x000fe40000010016 */
[----:B------:R-:W-:Y:S02]  /*8d1b0*/  FFMA.FTZ R24, R23, R24, 0.28857114911079406738 ;  /* 0x3e93bf9917187423 */ /* 0x000fe40000010018 */
[----:B------:R-:W-:Y:S02]  /*8d1c0*/  FFMA.FTZ R22, R21, R22, 0.28857114911079406738 ;  /* 0x3e93bf9915167423 */ /* 0x000fe40000010016 */
[----:B------:R-:W-:Y:S02]  /*8d1d0*/  FFMA.FTZ R24, R23, R24, -0.36067417263984680176 ;  /* 0xbeb8aa4917187423 */ /* 0x000fe40000010018 */
[----:B------:R-:W-:Y:S02]  /*8d1e0*/  FFMA.FTZ R22, R21, R22, -0.36067417263984680176 ;  /* 0xbeb8aa4915167423 */ /* 0x000fe40000010016 */
[----:B------:R-:W-:-:S02]  /*8d1f0*/  FFMA.FTZ R24, R23, R24, 0.48089820146560668945 ;  /* 0x3ef6384a17187423 */ /* 0x000fc40000010018 */
[----:B------:R-:W-:Y:S02]  /*8d200*/  FFMA.FTZ R22, R21, R22, 0.48089820146560668945 ;  /* 0x3ef6384a15167423 */ /* 0x000fe40000010016 */
[----:B------:R-:W-:Y:S02]  /*8d210*/  FFMA.FTZ R24, R23, R24, -0.72134751081466674805 ;  /* 0xbf38aa3b17187423 */ /* 0x000fe40000010018 */
[----:B------:R-:W-:Y:S02]  /*8d220*/  FFMA.FTZ R22, R21, R22, -0.72134751081466674805 ;  /* 0xbf38aa3b15167423 */ /* 0x000fe40000010016 */
[----:B------:R-:W-:Y:S02]  /*8d230*/  FMUL R24, R23, R24 ;  /* 0x0000001817187220 */ /* 0x000fe40000400000 */
[----:B------:R-:W-:Y:S02]  /*8d240*/  FMUL R22, R21, R22 ;  /* 0x0000001615167220 */ /* 0x000fe40000400000 */
[----:B------:R-:W-:-:S02]  /*8d250*/  FMUL R24, R23, R24 ;  /* 0x0000001817187220 */ /* 0x000fc40000400000 */
[----:B------:R-:W-:Y:S02]  /*8d260*/  FMUL R22, R21, R22 ;  /* 0x0000001615167220 */ /* 0x000fe40000400000 */
[----:B------:R-:W-:Y:S02]  /*8d270*/  FFMA.FTZ R24, R23, 1.4426950216293334961, R24 ;  /* 0x3fb8aa3b17187823 */ /* 0x000fe40000010018 */
[----:B------:R-:W-:-:S03]  /*8d280*/  FFMA.FTZ R23, R21, 1.4426950216293334961, R22 ;  /* 0x3fb8aa3b15177823 */ /* 0x000fc60000010016 */
[----:B------:R-:W-:Y:S04]  /*8d290*/  STL [R1+0x3c], R24 ;  /* 0x00003c1801007387 */ /* 0x000fe80000100800 */
[----:B------:R-:W-:Y:S01]  /*8d2a0*/  STL [R1+0x38], R23 ;  /* 0x0000381701007387 */ /* 0x000fe20000100800 */
[----:B---3--:R-:W-:Y:S02]  /*8d2b0*/  FADD R21, R27, R26 ;  /* 0x0000001a1b157221 */ /* 0x008fe40000000000 */
[----:B----4-:R-:W-:Y:S02]  /*8d2c0*/  FADD R22, R25, R6 ;  /* 0x0000000619167221 */ /* 0x010fe40000000000 */
[----:B--2---:R-:W-:-:S03]  /*8d2d0*/  FADD R6, R29, R28 ;  /* 0x0000001c1d067221 */ /* 0x004fc60000000000 */
[----:B------:R-:W-:Y:S04]  /*8d2e0*/  STL [R1+0x2c], R22 ;  /* 0x00002c1601007387 */ /* 0x000fe80000100800 */
[----:B------:R-:W-:Y:S04]  /*8d2f0*/  STL [R1+0x28], R21 ;  /* 0x0000281501007387 */ /* 0x000fe80000100800 */
[----:B------:R-:W-:Y:S04]  /*8d300*/  STL [R1+0x24], R6 ;  /* 0x0000240601007387 */ /* 0x000fe80000100800 */
[----:B------:R-:W2:Y:S04]  /*8d310*/  LDL.LU R25, [R1+0x20] ;  /* 0x0000200001197983 */ /* 0x000ea80000300800 */
[----:B------:R-:W2:Y:S04]  /*8d320*/  LDL.LU R27, [R1+0x8e8] ;  /* 0x0008e800011b7983 */ /* 0x000ea80000300800 */
[----:B------:R0:W-:Y:S04]  /*8d330*/  STL [R1+0x30e0], R10 ;  /* 0x0030e00a01007387 */ /* 0x0001e80000100800 */
[----:B0-----:R-:W3:Y:S04]  /*8d340*/  LDL.LU R10, [R1+0x8dc] ;  /* 0x0008dc00010a7983 */ /* 0x001ee80000300800 */
[----:B---3--:R0:W-:Y:S04]  /*8d350*/  STL [R1+0x30e8], R10 ;  /* 0x0030e80a01007387 */ /* 0x0081e80000100800 */
[----:B0-----:R-:W3:Y:S04]  /*8d360*/  LDL.LU R10, [R1+0x8e0] ;  /* 0x0008e000010a7983 */ /* 0x001ee80000300800 */
[----:B---3--:R0:W-:Y:S04]  /*8d370*/  STL [R1+0x30f0], R10 ;  /* 0x0030f00a01007387 */ /* 0x0081e80000100800 */
[----:B0-----:R-:W3:Y:S04]  /*8d380*/  LDL.LU R10, [R1+0x8e4] ;  /* 0x0008e400010a7983 */ /* 0x001ee80000300800 */
[----:B------:R-:W4:Y:S04]  /*8d390*/  LDL.LU R26, [R1+0x10] ;  /* 0x00001000011a7983 */ /* 0x000f280000300800 */
[----:B----4-:R0:W-:Y:S04]  /*8d3a0*/  STL [R1+0x30e4], R26 ;  /* 0x0030e41a01007387 */ /* 0x0101e80000100800 */
[----:B0-----:R-:W4:Y:S04]  /*8d3b0*/  LDL.LU R26, [R1+0x14] ;  /* 0x00001400011a7983 */ /* 0x001f280000300800 */
[----:B----4-:R0:W-:Y:S04]  /*8d3c0*/  STL [R1+0x30ec], R26 ;  /* 0x0030ec1a01007387 */ /* 0x0101e80000100800 */
[----:B0-----:R-:W4:Y:S01]  /*8d3d0*/  LDL.LU R26, [R1+0x18] ;  /* 0x00001800011a7983 */ /* 0x001f220000300800 */
[----:B--2---:R-:W-:-:S03]  /*8d3e0*/  FADD R25, R27, R25 ;  /* 0x000000191b197221 */ /* 0x004fc60000000000 */
[----:B----4-:R0:W-:Y:S04]  /*8d3f0*/  STL [R1+0x30f4], R26 ;  /* 0x0030f41a01007387 */ /* 0x0101e80000100800 */
[----:B0-----:R-:W3:Y:S04]  /*8d400*/  LDL.LU R26, [R1+0x1c] ;  /* 0x00001c00011a7983 */ /* 0x001ee80000300800 */
[----:B------:R-:W2:Y:S04]  /*8d410*/  LDL.LU R28, [R1+0x8d8] ;  /* 0x0008d800011c7983 */ /* 0x000ea80000300800 */
[----:B------:R-:W4:Y:S04]  /*8d420*/  LDL.LU R21, [R1+0xc] ;  /* 0x00000c0001157983 */ /* 0x000f280000300800 */
[----:B------:R-:W4:Y:S04]  /*8d430*/  LDL.LU R22, [R1+0x8d4] ;  /* 0x0008d40001167983 */ /* 0x000f280000300800 */
[----:B------:R-:W5:Y:S04]  /*8d440*/  LDL.LU R23, [R1+0x8] ;  /* 0x0000080001177983 */ /* 0x000f680000300800 */
[----:B------:R-:W5:Y:S04]  /*8d450*/  LDL.LU R24, [R1+0x8d0] ;  /* 0x0008d00001187983 */ /* 0x000f680000300800 */
[----:B------:R-:W2:Y:S04]  /*8d460*/  LDL.LU R6, [R1+0x7a4] ;  /* 0x0007a40001067983 */ /* 0x000ea80000300800 */
[----:B------:R-:W2:Y:S04]  /*8d470*/  LDL.LU R29, [R1+0x8c8] ;  /* 0x0008c800011d7983 */ /* 0x000ea80000300800 */
[----:B------:R0:W-:Y:S04]  /*8d480*/  STL [R1+0x20], R25 ;  /* 0x0000201901007387 */ /* 0x0001e80000100800 */
[----:B------:R-:W2:Y:S01]  /*8d490*/  LDL.LU R27, [R1] ;  /* 0x00000000011b7983 */ /* 0x000ea20000300800 */
[----:B0-----:R-:W-:-:S03]  /*8d4a0*/  IMAD.MOV.U32 R25, RZ, RZ, R5 ;  /* 0x000000ffff197224 */ /* 0x001fc600078e0005 */
[----:B------:R-:W2:Y:S01]  /*8d4b0*/  LDL.LU R5, [R1+0x8c4] ;  /* 0x0008c40001057983 */ /* 0x000ea20000300800 */
[----:B---3--:R-:W-:-:S03]  /*8d4c0*/  FADD R10, R10, R26 ;  /* 0x0000001a0a0a7221 */ /* 0x008fc60000000000 */
[----:B------:R-:W3:Y:S04]  /*8d4d0*/  LDL.LU R26, [R1+0x30f4] ;  /* 0x0030f400011a7983 */ /* 0x000ee80000300800 */
[----:B------:R0:W-:Y:S04]  /*8d4e0*/  STL [R1+0x1c], R10 ;  /* 0x00001c0a01007387 */ /* 0x0001e80000100800 */
[----:B0-----:R-:W3:Y:S02]  /*8d4f0*/  LDL.LU R10, [R1+0x30f0] ;  /* 0x0030f000010a7983 */ /* 0x001ee40000300800 */
[----:B---3--:R-:W-:-:S02]  /*8d500*/  FADD R10, R10, R26 ;  /* 0x0000001a0a0a7221 */ /* 0x008fc40000000000 */
[----:B------:R-:W3:Y:S04]  /*8d510*/  LDL.LU R26, [R1+0x30ec] ;  /* 0x0030ec00011a7983 */ /* 0x000ee80000300800 */
[----:B------:R0:W-:Y:S04]  /*8d520*/  STL [R1+0x18], R10 ;  /* 0x0000180a01007387 */ /* 0x0001e80000100800 */
[----:B0-----:R-:W3:Y:S02]  /*8d530*/  LDL.LU R10, [R1+0x30e8] ;  /* 0x0030e800010a7983 */ /* 0x001ee40000300800 */
[----:B---3--:R-:W-:-:S02]  /*8d540*/  FADD R10, R10, R26 ;  /* 0x0000001a0a0a7221 */ /* 0x008fc40000000000 */
[----:B------:R-:W3:Y:S01]  /*8d550*/  LDL.LU R26, [R1+0x30e4] ;  /* 0x0030e400011a7983 */ /* 0x000ee20000300800 */
[----:B----4-:R-:W-:-:S03]  /*8d560*/  FADD R22, R22, R21 ;  /* 0x0000001516167221 */ /* 0x010fc60000000000 */
[----:B------:R0:W-:Y:S01]  /*8d570*/  STL [R1+0x14], R10 ;  /* 0x0000140a01007387 */ /* 0x0001e20000100800 */
[----:B-----5:R-:W-:Y:S02]  /*8d580*/  FADD R21, R24, R23 ;  /* 0x0000001718157221 */ /* 0x020fe40000000000 */
[----:B--2---:R-:W-:Y:S01]  /*8d590*/  FADD R6, R29, R6 ;  /* 0x000000061d067221 */ /* 0x004fe20000000000 */
[----:B0-----:R-:W2:Y:S01]  /*8d5a0*/  LDL.LU R10, [R1+0x30e0] ;  /* 0x0030e000010a7983 */ /* 0x001ea20000300800 */
[----:B---3--:R-:W-:-:S03]  /*8d5b0*/  FADD R28, R28, R26 ;  /* 0x0000001a1c1c7221 */ /* 0x008fc60000000000 */
[----:B------:R-:W3:Y:S04]  /*8d5c0*/  LDL.LU R26, [R1+0x7a0] ;  /* 0x0007a000011a7983 */ /* 0x000ee80000300800 */
[----:B------:R0:W-:Y:S04]  /*8d5d0*/  STL [R1+0x10], R28 ;  /* 0x0000101c01007387 */ /* 0x0001e80000100800 */
[----:B0-----:R-:W3:Y:S04]  /*8d5e0*/  LDL.LU R28, [R1+0x80c] ;  /* 0x00080c00011c7983 */ /* 0x001ee80000300800 */
[----:B------:R0:W-:Y:S04]  /*8d5f0*/  STL [R1+0xc], R22 ;  /* 0x00000c1601007387 */ /* 0x0001e80000100800 */
[----:B------:R-:W4:Y:S04]  /*8d600*/  LDL.LU R29, [R1+0x79c] ;  /* 0x00079c00011d7983 */ /* 0x000f280000300800 */
[----:B------:R-:W-:Y:S04]  /*8d610*/  STL [R1+0x8], R21 ;  /* 0x0000081501007387 */ /* 0x000fe80000100800 */
[----:B0-----:R-:W4:Y:S01]  /*8d620*/  LDL.LU R22, [R1+0x808] ;  /* 0x0008080001167983 */ /* 0x001f220000300800 */
[----:B------:R-:W-:-:S03]  /*8d630*/  FADD R5, R5, R27 ;  /* 0x0000001b05057221 */ /* 0x000fc60000000000 */
[----:B------:R0:W-:Y:S04]  /*8d640*/  STL [R1+0x4], R6 ;  /* 0x0000040601007387 */ /* 0x0001e80000100800 */
[----:B------:R-:W5:Y:S04]  /*8d650*/  LDL.LU R23, [R1+0x7f8] ;  /* 0x0007f80001177983 */ /* 0x000f680000300800 */
[----:B------:R-:W2:Y:S01]  /*8d660*/  LDL.LU R24, [R1+0x10c] ;  /* 0x00010c0001187983 */ /* 0x000ea20000300800 */
[----:B0-----:R-:W-:-:S03]  /*8d670*/  MOV R6, R25 ;  /* 0x0000001900067202 */ /* 0x001fc60000000f00 */
[----:B------:R0:W-:Y:S04]  /*8d680*/  STL [R1], R5 ;  /* 0x0000000501007387 */ /* 0x0001e80000100800 */
[----:B------:R-:W2:Y:S04]  /*8d690*/  LDL.LU R25, [R1+0x7f4] ;  /* 0x0007f40001197983 */ /* 0x000ea80000300800 */
[----:B------:R-:W5:Y:S04]  /*8d6a0*/  LDL.LU R27, [R1+0x108] ;  /* 0x00010800011b7983 */ /* 0x000f680000300800 */
[----:B0-----:R-:W5:Y:S01]  /*8d6b0*/  LDL.LU R5, [R1+0x7e8] ;  /* 0x0007e80001057983 */ /* 0x001f620000300800 */
[----:B---3--:R-:W-:-:S03]  /*8d6c0*/  FADD R21, R28, R26 ;  /* 0x0000001a1c157221 */ /* 0x008fc60000000000 */
[----:B------:R-:W3:Y:S04]  /*8d6d0*/  LDL.LU R26, [R1+0x104] ;  /* 0x00010400011a7983 */ /* 0x000ee80000300800 */
[----:B------:R-:W3:Y:S04]  /*8d6e0*/  LDL.LU R28, [R1+0x7e4] ;  /* 0x0007e400011c7983 */ /* 0x000ee80000300800 */
[----:B------:R0:W-:Y:S01]  /*8d6f0*/  STL [R1+0x3088], R21 ;  /* 0x0030881501007387 */ /* 0x0001e20000100800 */
[----:B----4-:R-:W-:-:S03]  /*8d700*/  FADD R22, R22, R29 ;  /* 0x0000001d16167221 */ /* 0x010fc60000000000 */
[----:B0-----:R-:W4:Y:S04]  /*8d710*/  LDL R21, [R1+0xf8] ;  /* 0x0000f80001157983 */ /* 0x001f280000100800 */
[----:B------:R-:W3:Y:S04]  /*8d720*/  LDL.LU R29, [R1+0x30dc] ;  /* 0x0030dc00011d7983 */ /* 0x000ee80000300800 */
[----:B------:R0:W-:Y:S04]  /*8d730*/  STL [R1+0x3080], R22 ;  /* 0x0030801601007387 */ /* 0x0001e80000100800 */
[----:B0-----:R-:W3:Y:S01]  /*8d740*/  LDL.LU R22, [R1+0x798] ;  /* 0x0007980001167983 */ /* 0x001ee20000300800 */
[----:B--2---:R-:W-:-:S02]  /*8d750*/  FADD R24, R25, R24 ;  /* 0x0000001819187221 */ /* 0x004fc40000000000 */
[----:B-----5:R-:W-:Y:S02]  /*8d760*/  FADD R25, R5, R27 ;  /* 0x0000001b05197221 */ /* 0x020fe40000000000 */
[----:B---3--:R-:W-:-:S05]  /*8d770*/  FADD R23, R23, R22 ;  /* 0x0000001617177221 */ /* 0x008fca0000000000 */
[----:B------:R-:W-:Y:S04]  /*8d780*/  STL [R1+0x307c], R23 ;  /* 0x00307c1701007387 */ /* 0x000fe80000100800 */
[----:B------:R-:W-:Y:S04]  /*8d790*/  STL [R1+0x3074], R24 ;  /* 0x0030741801007387 */ /* 0x000fe80000100800 */
[----:B------:R-:W2:Y:S04]  /*8d7a0*/  LDL.LU R5, [R1+0x100] ;  /* 0x0001000001057983 */ /* 0x000ea80000300800 */
[----:B------:R-:W2:Y:S01]  /*8d7b0*/  LDL.LU R27, [R1+0x7dc] ;  /* 0x0007dc00011b7983 */ /* 0x000ea20000300800 */
[----:B------:R-:W-:-:S03]  /*8d7c0*/  FADD R26, R28, R26 ;  /* 0x0000001a1c1a7221 */ /* 0x000fc60000000000 */
[----:B------:R-:W-:Y:S01]  /*8d7d0*/  STL [R1+0x3070], R25 ;  /* 0x0030701901007387 */ /* 0x000fe20000100800 */
[----:B----4-:R-:W-:-:S03]  /*8d7e0*/  ISETP.GE.U32.AND P1, PT, R21, 0x7f800000, PT ;  /* 0x7f8000001500780c */ /* 0x010fc60003f26070 */
[----:B------:R-:W3:Y:S01]  /*8d7f0*/  LDL.LU R28, [R1+0x7d8] ;  /* 0x0007d800011c7983 */ /* 0x000ee20000300800 */
[----:B------:R-:W-:-:S03]  /*8d800*/  MOV R21, R6 ;  /* 0x0000000600157202 */ /* 0x000fc60000000f00 */
[----:B------:R0:W-:Y:S01]  /*8d810*/  STL [R1+0x30d0], R10 ;  /* 0x0030d00a01007387 */ /* 0x0001e20000100800 */
[----:B------:R-:W-:-:S03]  /*8d820*/  IMAD.MOV.U32 R22, RZ, RZ, R20 ;  /* 0x000000ffff167224 */ /* 0x000fc600078e0014 */
[----:B0-----:R-:W4:Y:S04]  /*8d830*/  LDL.LU R10, [R1+0x7d4] ;  /* 0x0007d400010a7983 */ /* 0x001f280000300800 */
[----:B------:R-:W5:Y:S04]  /*8d840*/  LDL.LU R25, [R1+0x44] ;  /* 0x0000440001197983 */ /* 0x000f680000300800 */
[----:B------:R-:W5:Y:S04]  /*8d850*/  LDL.LU R24, [R1+0x7bc] ;  /* 0x0007bc0001187983 */ /* 0x000f680000300800 */
[----:B------:R-:W3:Y:S04]  /*8d860*/  LDL.LU R6, [R1+0x34] ;  /* 0x0000340001067983 */ /* 0x000ee80000300800 */
[----:B------:R-:W3:Y:S04]  /*8d870*/  LDL.LU R20, [R1+0x7b8] ;  /* 0x0007b80001147983 */ /* 0x000ee80000300800 */
[----:B------:R-:W3:Y:S04]  /*8d880*/  LDL.LU R23, [R1+0xf4] ;  /* 0x0000f40001177983 */ /* 0x000ee80000300800 */
[----:B------:R0:W-:Y:S04]  /*8d890*/  STL [R1+0x3068], R26 ;  /* 0x0030681a01007387 */ /* 0x0001e80000100800 */
[----:B0-----:R-:W3:Y:S01]  /*8d8a0*/  LDL R26, [R1+0xf0] ;  /* 0x0000f000011a7983 */ /* 0x001ee20000100800 */
[----:B--2---:R-:W-:-:S03]  /*8d8b0*/  FADD R27, R27, R5 ;  /* 0x000000051b1b7221 */ /* 0x004fc60000000000 */
[----:B------:R-:W3:Y:S04]  /*8d8c0*/  LDL.LU R5, [R1+0x30d8] ;  /* 0x0030d80001057983 */ /* 0x000ee80000300800 */
[----:B------:R0:W-:Y:S04]  /*8d8d0*/  STL [R1+0x3064], R27 ;  /* 0x0030641b01007387 */ /* 0x0001e80000100800 */
[----:B0-----:R-:W2:Y:S01]  /*8d8e0*/  LDL.LU R27, [R1+0x7d0] ;  /* 0x0007d000011b7983 */ /* 0x001ea20000300800 */
[----:B---3--:R-:W-:-:S03]  /*8d8f0*/  FADD R28, R28, R5 ;  /* 0x000000051c1c7221 */ /* 0x008fc60000000000 */
[----:B------:R-:W3:Y:S01]  /*8d900*/  LDL.LU R5, [R1+0x30d4] ;  /* 0x0030d40001057983 */ /* 0x000ee20000300800 */
[----:B----4-:R-:W-:-:S03]  /*8d910*/  FADD R29, R10, R29 ;  /* 0x0000001d0a1d7221 */ /* 0x010fc60000000000 */
[----:B------:R0:W-:Y:S04]  /*8d920*/  STL [R1+0x3060], R28 ;  /* 0x0030601c01007387 */ /* 0x0001e80000100800 */
[----:B0-----:R-:W2:Y:S04]  /*8d930*/  LDL.LU R28, [R1+0x48] ;  /* 0x00004800011c7983 */ /* 0x001ea80000300800 */
[----:B------:R-:W4:Y:S04]  /*8d940*/  LDL.LU R10, [R1+0x30d0] ;  /* 0x0030d000010a7983 */ /* 0x000f280000300800 */
[----:B---3--:R0:W-:Y:S04]  /*8d950*/  STL [R1+0x306c], R5 ;  /* 0x00306c0501007387 */ /* 0x0081e80000100800 */
[----:B0-----:R-:W3:Y:S01]  /*8d960*/  LDL R5, [R1+0xfc] ;  /* 0x0000fc0001057983 */ /* 0x001ee20000100800 */
[----:B--2---:R-:W-:-:S03]  /*8d970*/  FADD R27, R27, R28 ;  /* 0x0000001c1b1b7221 */ /* 0x004fc60000000000 */
[----:B------:R-:W-:Y:S01]  /*8d980*/  STL [R1+0x305c], R29 ;  /* 0x00305c1d01007387 */ /* 0x000fe20000100800 */
[----:B------:R-:W-:-:S03]  /*8d990*/  FADD R20, R20, R6 ;  /* 0x0000000614147221 */ /* 0x000fc60000000000 */
[----:B------:R-:W-:Y:S01]  /*8d9a0*/  STL [R1+0x48], R27 ;  /* 0x0000481b01007387 */ /* 0x000fe20000100800 */
[----:B------:R-:W-:Y:S02]  /*8d9b0*/  ISETP.GE.U32.AND P4, PT, R26, 0x7f800000, PT ;  /* 0x7f8000001a00780c */ /* 0x000fe40003f86070 */
[----:B---3--:R-:W-:Y:S01]  /*8d9c0*/  ISETP.GE.U32.AND P0, PT, R5, 0x7f800000, PT ;  /* 0x7f8000000500780c */ /* 0x008fe20003f06070 */
[----:B-----5:R-:W-:-:S05]  /*8d9d0*/  FADD R5, R24, R25 ;  /* 0x0000001918057221 */ /* 0x020fca0000000000 */
[----:B------:R0:W-:Y:S04]  /*8d9e0*/  STL [R1+0x4c], R5 ;  /* 0x00004c0501007387 */ /* 0x0001e80000100800 */
[----:B------:R-:W2:Y:S04]  /*8d9f0*/  LDL.LU R6, [R1+0x30] ;  /* 0x0000300001067983 */ /* 0x000ea80000300800 */
[----:B0-----:R-:W2:Y:S04]  /*8da00*/  LDL.LU R5, [R1+0x7b4] ;  /* 0x0007b40001057983 */ /* 0x001ea80000300800 */
[----:B------:R-:W3:Y:S04]  /*8da10*/  LDL.LU R29, [R1+0x3c] ;  /* 0x00003c00011d7983 */ /* 0x000ee80000300800 */
[----:B------:R-:W3:Y:S04]  /*8da20*/  LDL.LU R28, [R1+0x7ac] ;  /* 0x0007ac00011c7983 */ /* 0x000ee80000300800 */
[----:B------:R-:W5:Y:S04]  /*8da30*/  LDL.LU R26, [R1+0x38] ;  /* 0x00003800011a7983 */ /* 0x000f680000300800 */
[----:B------:R-:W5:Y:S04]  /*8da40*/  LDL.LU R25, [R1+0x7a8] ;  /* 0x0007a80001197983 */ /* 0x000f680000300800 */
[----:B------:R-:W2:Y:S04]  /*8da50*/  LDL.LU R24, [R1+0xf8] ;  /* 0x0000f80001187983 */ /* 0x000ea80000300800 */
[----:B------:R-:W2:Y:S04]  /*8da60*/  LDL.LU R27, [R1+0xdc] ;  /* 0x0000dc00011b7983 */ /* 0x000ea80000300800 */
[----:B--2---:R0:W-:Y:S04]  /*8da70*/  STL [R1+0x30b4], R27 ;  /* 0x0030b41b01007387 */ /* 0x0041e80000100800 */
[----:B0-----:R-:W2:Y:S04]  /*8da80*/  LDL.LU R27, [R1+0x2c] ;  /* 0x00002c00011b7983 */ /* 0x001ea80000300800 */
[----:B------:R0:W-:Y:S04]  /*8da90*/  STL [R1+0x3054], R20 ;  /* 0x0030541401007387 */ /* 0x0001e80000100800 */
[----:B0-----:R-:W2:Y:S01]  /*8daa0*/  LDL.LU R20, [R1+0xe8] ;  /* 0x0000e80001147983 */ /* 0x001ea20000300800 */
[----:B------:R-:W-:-:S03]  /*8dab0*/  FADD R5, R5, R6 ;  /* 0x0000000605057221 */ /* 0x000fc60000000000 */
[----:B--2---:R0:W-:Y:S04]  /*8dac0*/  STL [R1+0x30b8], R20 ;  /* 0x0030b81401007387 */ /* 0x0041e80000100800 */
[----:B0-----:R-:W2:Y:S04]  /*8dad0*/  LDL.LU R20, [R1+0x7b0] ;  /* 0x0007b00001147983 */ /* 0x001ea80000300800 */
[----:B------:R-:W2:Y:S04]  /*8dae0*/  LDL.LU R6, [R1+0x30cc] ;  /* 0x0030cc0001067983 */ /* 0x000ea80000300800 */
[----:B------:R-:W-:Y:S01]  /*8daf0*/  STL [R1+0x30], R5 ;  /* 0x0000300501007387 */ /* 0x000fe20000100800 */
[----:B--2---:R-:W-:-:S03]  /*8db00*/  FADD R20, R20, R6 ;  /* 0x0000000614147221 */ /* 0x004fc60000000000 */
[----:B------:R-:W2:Y:S04]  /*8db10*/  LDL.LU R6, [R1+0x30c8] ;  /* 0x0030c80001067983 */ /* 0x000ea80000300800 */
[----:B------:R3:W-:Y:S02]  /*8db20*/  STL [R1+0x8f0], R20 ;  /* 0x0008f01401007387 */ /* 0x0007e40000100800 */
[----:B---3--:R-:W-:-:S05]  /*8db30*/  FADD R20, R28, R29 ;  /* 0x0000001d1c147221 */ /* 0x008fca0000000000 */
[----:B------:R-:W-:Y:S04]  /*8db40*/  STL [R1+0x12a0], R20 ;  /* 0x0012a01401007387 */ /* 0x000fe80000100800 */
[----:B--2---:R0:W-:Y:S04]  /*8db50*/  STL [R1+0x3048], R6 ;  /* 0x0030480601007387 */ /* 0x0041e80000100800 */
[----:B0-----:R-:W2:Y:S04]  /*8db60*/  LDL.LU R6, [R1+0xe4] ;  /* 0x0000e40001067983 */ /* 0x001ea80000300800 */
[----:B------:R-:W3:Y:S01]  /*8db70*/  LDL.LU R28, [R1+0x18] ;  /* 0x00001800011c7983 */ /* 0x000ee20000300800 */
[----:B------:R-:W-:Y:S01]  /*8db80*/  @P1 MOV R5, 0x7f800000 ;  /* 0x7f80000000051802 */ /* 0x000fe20000000f00 */
[----:B-----5:R-:W-:-:S04]  /*8db90*/  FADD R20, R25, R26 ;  /* 0x0000001a19147221 */ /* 0x020fc80000000000 */
[C---:B------:R-:W-:Y:S01]  /*8dba0*/  @P1 FFMA.FTZ R27, R24.reuse, R5, +INF ;  /* 0x7f800000181b1423 */ /* 0x040fe20000010005 */
[----:B------:R-:W-:Y:S01]  /*8dbb0*/  FSETP.NEU.AND P5, PT, R24, RZ, PT ;  /* 0x000000ff1800720b */ /* 0x000fe20003fad000 */
[----:B---3--:R-:W-:Y:S04]  /*8dbc0*/  STL [R1+0x30bc], R28 ;  /* 0x0030bc1c01007387 */ /* 0x008fe80000100800 */
[----:B------:R-:W-:Y:S04]  /*8dbd0*/  STL [R1+0x12a4], R20 ;  /* 0x0012a41401007387 */ /* 0x000fe80000100800 */
[----:B------:R0:W-:Y:S04]  /*8dbe0*/  STL [R1+0x30c0], R27 ;  /* 0x0030c01b01007387 */ /* 0x0001e80000100800 */
[----:B----4-:R1:W-:Y:S04]  /*8dbf0*/  STL [R1+0x30c4], R10 ;  /* 0x0030c40a01007387 */ /* 0x0103e80000100800 */
[----:B0-----:R-:W3:Y:S04]  /*8dc00*/  LDL.LU R27, [R1+0xfc] ;  /* 0x0000fc00011b7983 */ /* 0x001ee80000300800 */
[----:B------:R-:W4:Y:S04]  /*8dc10*/  LDL.LU R20, [R1+0xf0] ;  /* 0x0000f00001147983 */ /* 0x000f280000300800 */
[----:B------:R-:W5:Y:S04]  /*8dc20*/  LDL.LU R26, [R1+0x28] ;  /* 0x00002800011a7983 */ /* 0x000f680000300800 */
[----:B------:R-:W2:Y:S04]  /*8dc30*/  LDL.LU R24, [R1+0x24] ;  /* 0x0000240001187983 */ /* 0x000ea80000300800 */
[----:B------:R-:W2:Y:S04]  /*8dc40*/  LDL R25, [R1+0xe0] ;  /* 0x0000e00001197983 */ /* 0x000ea80000100800 */
[----:B------:R-:W2:Y:S04]  /*8dc50*/  LDL.LU R5, [R1+0x1c] ;  /* 0x00001c0001057983 */ /* 0x000ea80000300800 */
[----:B------:R-:W2:Y:S01]  /*8dc60*/  LDL.LU R29, [R1+0xd8] ;  /* 0x0000d800011d7983 */ /* 0x000ea20000300800 */
[----:B-1----:R-:W-:-:S02]  /*8dc70*/  @P0 MOV R10, 0x7f800000 ;  /* 0x7f800000000a0802 */ /* 0x002fc40000000f00 */
[----:B---3--:R-:W-:-:S03]  /*8dc80*/  FSETP.NEU.AND P1, PT, R27, RZ, PT ;  /* 0x000000ff1b00720b */ /* 0x008fc60003f2d000 */
[----:B-----5:R-:W-:Y:S01]  /*8dc90*/  @P0 FFMA.FTZ R26, R27, R10, +INF ;  /* 0x7f8000001b1a0423 */ /* 0x020fe2000001000a */
[----:B--2---:R0:W-:Y:S04]  /*8dca0*/  STL [R1+0x30b0], R29 ;  /* 0x0030b01d01007387 */ /* 0x0041e80000100800 */
[----:B0-----:R-:W2:Y:S04]  /*8dcb0*/  LDL.LU R29, [R1+0xec] ;  /* 0x0000ec00011d7983 */ /* 0x001ea80000300800 */
[----:B------:R-:W3:Y:S04]  /*8dcc0*/  LDL.LU R10, [R1+0x30c4] ;  /* 0x0030c400010a7983 */ /* 0x000ee80000300800 */
[----:B------:R-:W5:Y:S01]  /*8dcd0*/  LDL.LU R27, [R1+0x30c0] ;  /* 0x0030c000011b7983 */ /* 0x000f620000300800 */
[----:B------:R-:W-:Y:S01]  /*8dce0*/  @P4 IMAD.MOV.U32 R28, RZ, RZ, 0x7f800000 ;  /* 0x7f800000ff1c4424 */ /* 0x000fe200078e00ff */
[----:B----4-:R-:W-:-:S03]  /*8dcf0*/  FSETP.NEU.AND P0, PT, R20, RZ, PT ;  /* 0x000000ff1400720b */ /* 0x010fc60003f0d000 */
[----:B------:R-:W-:Y:S01]  /*8dd00*/  @P4 FFMA.FTZ R24, R20, R28, +INF ;  /* 0x7f80000014184423 */ /* 0x000fe2000001001c */
[----:B------:R-:W-:Y:S01]  /*8dd10*/  FSEL R26, R26, -INF , P1 ;  /* 0xff8000001a1a7808 */ /* 0x000fe20000800000 */
[----:B------:R-:W4:Y:S04]  /*8dd20*/  LDL.LU R28, [R1+0x30bc] ;  /* 0x0030bc00011c7983 */ /* 0x000f280000300800 */
[----:B------:R-:W2:Y:S01]  /*8dd30*/  LDL.LU R20, [R1+0x30b8] ;  /* 0x0030b80001147983 */ /* 0x000ea20000300800 */
[----:B-----5:R-:W-:Y:S02]  /*8dd40*/  FSEL R27, R27, -INF , P5 ;  /* 0xff8000001b1b7808 */ /* 0x020fe40002800000 */
[----:B------:R-:W-:Y:S02]  /*8dd50*/  ISETP.GE.U32.AND P5, PT, R25, 0x7f800000, PT ;  /* 0x7f8000001900780c */ /* 0x000fe40003fa6070 */
[----:B------:R-:W-:Y:S01]  /*8dd60*/  FSEL R25, R24, -INF , P0 ;  /* 0xff80000018197808 */ /* 0x000fe20000000000 */
[----:B------:R0:W-:Y:S04]  /*8dd70*/  STL [R1+0x1030], R27 ;  /* 0x0010301b01007387 */ /* 0x0001e80000100800 */
[----:B0-----:R-:W5:Y:S04]  /*8dd80*/  LDL.LU R27, [R1+0x30b4] ;  /* 0x0030b400011b7983 */ /* 0x001f680000300800 */
[----:B------:R0:W-:Y:S04]  /*8dd90*/  STL [R1+0x1038], R26 ;  /* 0x0010381a01007387 */ /* 0x0001e80000100800 */
[----:B0-----:R-:W2:Y:S04]  /*8dda0*/  LDL.LU R26, [R1+0x20] ;  /* 0x00002000011a7983 */ /* 0x001ea80000300800 */
[----:B------:R0:W-:Y:S02]  /*8ddb0*/  STL [R1+0x1040], R25 ;  /* 0x0010401901007387 */ /* 0x0001e40000100800 */
[----:B0-----:R-:W-:-:S02]  /*8ddc0*/  MOV R25, R21 ;  /* 0x0000001500197202 */ /* 0x001fc40000000f00 */
[----:B------:R-:W2:Y:S01]  /*8ddd0*/  LDL.LU R21, [R1+0xd0] ;  /* 0x0000d00001157983 */ /* 0x000ea20000300800 */
[----:B------:R-:W-:Y:S02]  /*8dde0*/  MOV R24, R22 ;  /* 0x0000001600187202 */ /* 0x000fe40000000f00 */
[C---:B------:R-:W-:Y:S01]  /*8ddf0*/  ISETP.GE.U32.AND P2, PT, R23.reuse, 0x7f800000, PT ;  /* 0x7f8000001700780c */ /* 0x040fe20003f46070 */
[----:B--2---:R-:W-:Y:S04]  /*8de00*/  STL [R1+0x30a0], R21 ;  /* 0x0030a01501007387 */ /* 0x004fe80000100800 */
[----:B------:R-:W2:Y:S01]  /*8de10*/  LDL.LU R22, [R1+0xcc] ;  /* 0x0000cc0001167983 */ /* 0x000ea20000300800 */
[----:B------:R-:W-:-:S03]  /*8de20*/  FSETP.NEU.AND P4, PT, R23, RZ, PT ;  /* 0x000000ff1700720b */ /* 0x000fc60003f8d000 */
[----:B--2---:R0:W-:Y:S04]  /*8de30*/  STL [R1+0x30a4], R22 ;  /* 0x0030a41601007387 */ /* 0x0041e80000100800 */
[----:B-----5:R-:W-:Y:S01]  /*8de40*/  STL [R1+0x30a8], R27 ;  /* 0x0030a81b01007387 */ /* 0x020fe20000100800 */
[----:B0-----:R-:W-:-:S04]  /*8de50*/  @P2 IMAD.MOV.U32 R22, RZ, RZ, 0x7f800000 ;  /* 0x7f800000ff162424 */ /* 0x001fc800078e00ff */
[----:B------:R-:W-:Y:S02]  /*8de60*/  @P2 FFMA.FTZ R26, R23, R22, +INF ;  /* 0x7f800000171a2423 */ /* 0x000fe40000010016 */
[----:B------:R-:W2:Y:S01]  /*8de70*/  LDL.LU R23, [R1+0xbc] ;  /* 0x0000bc0001177983 */ /* 0x000ea20000300800 */
[----:B------:R-:W-:Y:S02]  /*8de80*/  ISETP.GE.U32.AND P6, PT, R29, 0x7f800000, PT ;  /* 0x7f8000001d00780c */ /* 0x000fe40003fc6070 */
[----:B------:R-:W-:Y:S01]  /*8de90*/  ISETP.GE.U32.AND P3, PT, R6, 0x7f800000, PT ;  /* 0x7f8000000600780c */ /* 0x000fe20003f66070 */
[----:B--2---:R0:W-:Y:S04]  /*8dea0*/  STL [R1+0x309c], R23 ;  /* 0x00309c1701007387 */ /* 0x0041e80000100800 */
[----:B0-----:R-:W2:Y:S06]  /*8deb0*/  LDL.LU R23, [R1+0x10] ;  /* 0x0000100001177983 */ /* 0x001eac0000300800 */
[----:B------:R-:W-:-:S02]  /*8dec0*/  @P6 MOV R22, 0x7f800000 ;  /* 0x7f80000000166802 */ /* 0x000fc40000000f00 */
[----:B------:R-:W-:-:S03]  /*8ded0*/  @P3 MOV R21, 0x7f800000 ;  /* 0x7f80000000153802 */ /* 0x000fc60000000f00 */
[C---:B------:R-:W-:Y:S01]  /*8dee0*/  @P6 FFMA.FTZ R5, R29.reuse, R22, +INF ;  /* 0x7f8000001d056423 */ /* 0x040fe20000010016 */
[C---:B------:R-:W-:Y:S01]  /*8def0*/  FSETP.NEU.AND P6, PT, R6.reuse, RZ, PT ;  /* 0x000000ff0600720b */ /* 0x040fe20003fcd000 */
[----:B----4-:R-:W-:Y:S01]  /*8df00*/  @P3 FFMA.FTZ R28, R6, R21, +INF ;  /* 0x7f800000061c3423 */ /* 0x010fe20000010015 */
[----:B------:R-:W-:Y:S02]  /*8df10*/  FSEL R6, R26, -INF , P4 ;  /* 0xff8000001a067808 */ /* 0x000fe40002000000 */
[----:B------:R-:W-:Y:S01]  /*8df20*/  FSETP.NEU.AND P2, PT, R29, RZ, PT ;  /* 0x000000ff1d00720b */ /* 0x000fe20003f4d000 */
[----:B------:R-:W-:Y:S01]  /*8df30*/  IMAD.MOV.U32 R26, RZ, RZ, R25 ;  /* 0x000000ffff1a7224 */ /* 0x000fe200078e0019 */
[----:B------:R-:W-:Y:S01]  /*8df40*/  MOV R25, R24 ;  /* 0x0000001800197202 */ /* 0x000fe20000000f00 */
[----:B--2---:R-:W-:Y:S04]  /*8df50*/  STL [R1+0x30ac], R23 ;  /* 0x0030ac1701007387 */ /* 0x004fe80000100800 */
[----:B------:R-:W2:Y:S04]  /*8df60*/  LDL.LU R29, [R1+0x30b0] ;  /* 0x0030b000011d7983 */ /* 0x000ea80000300800 */
[----:B------:R-:W-:Y:S04]  /*8df70*/  STL [R1+0x103c], R6 ;  /* 0x00103c0601007387 */ /* 0x000fe80000100800 */
[----:B------:R-:W4:Y:S04]  /*8df80*/  LDL.LU R22, [R1+0xe0] ;  /* 0x0000e00001167983 */ /* 0x000f280000300800 */
[----:B------:R-:W5:Y:S04]  /*8df90*/  LDL.LU R24, [R1+0xc0] ;  /* 0x0000c00001187983 */ /* 0x000f680000300800 */
[----:B-----5:R0:W-:Y:S04]  /*8dfa0*/  STL [R1+0x3090], R24 ;  /* 0x0030901801007387 */ /* 0x0201e80000100800 */
[----:B0-----:R-:W5:Y:S04]  /*8dfb0*/  LDL.LU R24, [R1+0xc] ;  /* 0x00000c0001187983 */ /* 0x001f680000300800 */
[----:B------:R-:W2:Y:S01]  /*8dfc0*/  LDL.LU R6, [R1+0xb8] ;  /* 0x0000b80001067983 */ /* 0x000ea20000300800 */
[----:B------:R-:W-:-:S03]  /*8dfd0*/  FSEL R21, R5, -INF , P2 ;  /* 0xff80000005157808 */ /* 0x000fc60001000000 */
[----:B--2---:R0:W-:Y:S04]  /*8dfe0*/  STL [R1+0x3094], R6 ;  /* 0x0030940601007387 */ /* 0x0041e80000100800 */
[----:B0-----:R-:W2:Y:S04]  /*8dff0*/  LDL.LU R6, [R1+0xd4] ;  /* 0x0000d40001067983 */ /* 0x001ea80000300800 */
[----:B------:R-:W2:Y:S01]  /*8e000*/  LDL.LU R5, [R1+0xb4] ;  /* 0x0000b40001057983 */ /* 0x000ea20000300800 */
[----:B------:R-:W-:-:S03]  /*8e010*/  ISETP.GE.U32.AND P1, PT, R20, 0x7f800000, PT ;  /* 0x7f8000001400780c */ /* 0x000fc60003f26070 */
[----:B--2---:R0:W-:Y:S04]  /*8e020*/  STL [R1+0x3098], R5 ;  /* 0x0030980501007387 */ /* 0x0041e80000100800 */
[----:B------:R1:W-:Y:S04]  /*8e030*/  STL [R1+0x1044], R21 ;  /* 0x0010441501007387 */ /* 0x0003e80000100800 */
[----:B0-----:R-:W2:Y:S02]  /*8e040*/  LDL.LU R5, [R1+0x14] ;  /* 0x0000140001057983 */ /* 0x001ea40000300800 */
[----:B------:R-:W-:-:S02]  /*8e050*/  @P1 MOV R23, 0x7f800000 ;  /* 0x7f80000000171802 */ /* 0x000fc40000000f00 */
[----:B------:R-:W-:Y:S01]  /*8e060*/  ISETP.GE.U32.AND P0, PT, R27, 0x7f800000, PT ;  /* 0x7f8000001b00780c */ /* 0x000fe20003f06070 */
[----:B------:R-:W-:Y:S02]  /*8e070*/  @P5 IMAD.MOV.U32 R27, RZ, RZ, 0x7f800000 ;  /* 0x7f800000ff1b5424 */ /* 0x000fe400078e00ff */
[C---:B--2---:R-:W-:Y:S02]  /*8e080*/  @P1 FFMA.FTZ R5, R20.reuse, R23, +INF ;  /* 0x7f80000014051423 */ /* 0x044fe40000010017 */
[----:B------:R-:W4:Y:S01]  /*8e090*/  LDL.LU R23, [R1+0x30ac] ;  /* 0x0030ac0001177983 */ /* 0x000f220000300800 */
[----:B------:R-:W-:Y:S02]  /*8e0a0*/  FSETP.NEU.AND P2, PT, R20, RZ, PT ;  /* 0x000000ff1400720b */ /* 0x000fe40003f4d000 */
[----:B------:R-:W-:Y:S02]  /*8e0b0*/  MOV R20, R25 ;  /* 0x0000001900147202 */ /* 0x000fe40000000f00 */
[----:B------:R-:W2:Y:S01]  /*8e0c0*/  LDL.LU R25, [R1] ;  /* 0x0000000001197983 */ /* 0x000ea20000300800 */
[----:B----4-:R-:W-:-:S03]  /*8e0d0*/  @P5 FFMA.FTZ R23, R22, R27, +INF ;  /* 0x7f80000016175423 */ /* 0x010fc6000001001b */
[----:B------:R-:W5:Y:S01]  /*8e0e0*/  LDL.LU R27, [R1+0x30a8] ;  /* 0x0030a800011b7983 */ /* 0x000f620000300800 */
[----:B-1----:R-:W-:Y:S02]  /*8e0f0*/  @P0 MOV R21, 0x7f800000 ;  /* 0x7f80000000150802 */ /* 0x002fe40000000f00 */
[----:B------:R-:W-:Y:S02]  /*8e100*/  FSETP.NEU.AND P1, PT, R22, RZ, PT ;  /* 0x000000ff1600720b */ /* 0x000fe40003f2d000 */
[----:B------:R-:W4:Y:S01]  /*8e110*/  LDL.LU R22, [R1+0x30a4] ;  /* 0x0030a40001167983 */ /* 0x000f220000300800 */
[C---:B-----5:R-:W-:Y:S01]  /*8e120*/  @P0 FFMA.FTZ R24, R27.reuse, R21, +INF ;  /* 0x7f8000001b180423 */ /* 0x060fe20000010015 */
[----:B------:R-:W-:Y:S02]  /*8e130*/  FSETP.NEU.AND P5, PT, R27, RZ, PT ;  /* 0x000000ff1b00720b */ /* 0x000fe40003fad000 */
[----:B------:R-:W5:Y:S01]  /*8e140*/  LDL.LU R21, [R1+0x30a0] ;  /* 0x0030a00001157983 */ /* 0x000f620000300800 */
[----:B------:R-:W2:Y:S01]  /*8e150*/  LDL.LU R27, [R1+0xb0] ;  /* 0x0000b000011b7983 */ /* 0x000ea20000300800 */
[----:B------:R-:W-:-:S02]  /*8e160*/  FSEL R28, R28, -INF , P6 ;  /* 0xff8000001c1c7808 */ /* 0x000fc40003000000 */
[----:B------:R-:W-:Y:S01]  /*8e170*/  ISETP.GE.U32.AND P3, PT, R29, 0x7f800000, PT ;  /* 0x7f8000001d00780c */ /* 0x000fe20003f66070 */
[----:B--2---:R0:W-:Y:S04]  /*8e180*/  STL [R1+0x3084], R27 ;  /* 0x0030841b01007387 */ /* 0x0041e80000100800 */
[----:B0-----:R-:W2:Y:S01]  /*8e190*/  LDL.LU R27, [R1+0x8] ;  /* 0x00000800011b7983 */ /* 0x001ea20000300800 */
[----:B------:R0:W-:Y:S03]  /*8e1a0*/  STL [R1+0x1048], R28 ;  /* 0x0010481c01007387 */ /* 0x0001e60000100800 */
[----:B0-----:R-:W2:Y:S01]  /*8e1b0*/  LDL.LU R28, [R1+0xac] ;  /* 0x0000ac00011c7983 */ /* 0x001ea20000300800 */
[----:B------:R-:W-:-:S02]  /*8e1c0*/  FSEL R5, R5, -INF , P2 ;  /* 0xff80000005057808 */ /* 0x000fc40001000000 */
[----:B------:R-:W-:Y:S01]  /*8e1d0*/  FSEL R23, R23, -INF , P1 ;  /* 0xff80000017177808 */ /* 0x000fe20000800000 */
[C---:B------:R-:W-:Y:S01]  /*8e1e0*/  FSETP.NEU.AND P1, PT, R29.reuse, RZ, PT ;  /* 0x000000ff1d00720b */ /* 0x040fe20003f2d000 */
[----:B--2---:R-:W-:Y:S01]  /*8e1f0*/  STL [R1+0x308c], R28 ;  /* 0x00308c1c01007387 */ /* 0x004fe20000100800 */
[----:B------:R0:W-:Y:S02]  /*8e200*/  STL [R1+0x104c], R5 ;  /* 0x00104c0501007387 */ /* 0x0001e40000100800 */
[----:B------:R1:W-:Y:S02]  /*8e210*/  STL [R1+0x12ac], R23 ;  /* 0x0012ac1701007387 */ /* 0x0003e40000100800 */
[----:B0-----:R-:W-:Y:S01]  /*8e220*/  @P3 IMAD.MOV.U32 R5, RZ, RZ, 0x7f800000 ;  /* 0x7f800000ff053424 */ /* 0x001fe200078e00ff */
[----:B-1----:R-:W2:Y:S03]  /*8e230*/  LDL.LU R23, [R1+0x309c] ;  /* 0x00309c0001177983 */ /* 0x002ea60000300800 */
[----:B------:R-:W-:-:S02]  /*8e240*/  @P3 FFMA.FTZ R27, R29, R5, +INF ;  /* 0x7f8000001d1b3423 */ /* 0x000fc40000010005 */
[----:B------:R-:W2:Y:S01]  /*8e250*/  LDL.LU R5, [R1+0x3098] ;  /* 0x0030980001057983 */ /* 0x000ea20000300800 */
[----:B------:R-:W2:Y:S01]  /*8e260*/  LDL.LU R29, [R1+0xa8] ;  /* 0x0000a800011d7983 */ /* 0x000ea20000300800 */
[----:B------:R-:W-:Y:S02]  /*8e270*/  ISETP.GE.U32.AND P4, PT, R6, 0x7f800000, PT ;  /* 0x7f8000000600780c */ /* 0x000fe40003f86070 */
[----:B-----5:R-:W-:Y:S01]  /*8e280*/  ISETP.GE.U32.AND P0, PT, R21, 0x7f800000, PT ;  /* 0x7f8000001500780c */ /* 0x020fe20003f06070 */
[----:B--2---:R0:W-:Y:S04]  /*8e290*/  STL [R1+0x3078], R29 ;  /* 0x0030781d01007387 */ /* 0x0041e80000100800 */
[----:B0-----:R-:W2:Y:S06]  /*8e2a0*/  LDL.LU R29, [R1+0x4] ;  /* 0x00000400011d7983 */ /* 0x001eac0000300800 */
[----:B------:R-:W-:-:S02]  /*8e2b0*/  @P4 MOV R28, 0x7f800000 ;  /* 0x7f800000001c4802 */ /* 0x000fc40000000f00 */
[----:B------:R-:W-:Y:S02]  /*8e2c0*/  FSETP.NEU.AND P3, PT, R6, RZ, PT ;  /* 0x000000ff0600720b */ /* 0x000fe40003f6d000 */
[----:B------:R-:W-:Y:S02]  /*8e2d0*/  FSEL R27, R27, -INF , P1 ;  /* 0xff8000001b1b7808 */ /* 0x000fe40000800000 */
[----:B----4-:R-:W-:Y:S01]  /*8e2e0*/  ISETP.GE.U32.AND P6, PT, R22, 0x7f800000, PT ;  /* 0x7f8000001600780c */ /* 0x010fe20003fc6070 */
[----:B--2---:R-:W-:Y:S01]  /*8e2f0*/  @P4 FFMA.FTZ R29, R6, R28, +INF ;  /* 0x7f800000061d4423 */ /* 0x004fe2000001001c */
[----:B------:R-:W-:Y:S01]  /*8e300*/  FSEL R28, R24, -INF , P5 ;  /* 0xff800000181c7808 */ /* 0x000fe20002800000 */
[----:B------:R-:W2:Y:S01]  /*8e310*/  LDL.LU R6, [R1+0x3094] ;  /* 0x0030940001067983 */ /* 0x000ea20000300800 */
[----:B------:R-:W4:Y:S02]  /*8e320*/  LDL.LU R24, [R1+0x3090] ;  /* 0x0030900001187983 */ /* 0x000f240000300800 */
[----:B------:R-:W-:Y:S01]  /*8e330*/  FSEL R29, R29, -INF , P3 ;  /* 0xff8000001d1d7808 */ /* 0x000fe20001800000 */
[----:B------:R0:W-:Y:S01]  /*8e340*/  STL [R1+0x12b0], R28 ;  /* 0x0012b01c01007387 */ /* 0x0001e20000100800 */
[----:B------:R1:W-:Y:S01]  /*8e350*/  STL [R1+0x12b4], R27 ;  /* 0x0012b41b01007387 */ /* 0x0003e20000100800 */
[----:B------:R-:W-:-:S02]  /*8e360*/  FSETP.NEU.AND P4, PT, R21, RZ, PT ;  /* 0x000000ff1500720b */ /* 0x000fc40003f8d000 */
[----:B------:R5:W-:Y:S01]  /*8e370*/  STL [R1+0x12bc], R29 ;  /* 0x0012bc1d01007387 */ /* 0x000be20000100800 */
[----:B0-----:R-:W-:-:S05]  /*8e380*/  @P0 MOV R28, 0x7f800000 ;  /* 0x7f800000001c0802 */ /* 0x001fca0000000f00 */
[----:B------:R-:W-:Y:S02]  /*8e390*/  @P0 FFMA.FTZ R25, R21, R28, +INF ;  /* 0x7f80000015190423 */ /* 0x000fe4000001001c */
[----:B------:R-:W2:Y:S01]  /*8e3a0*/  LDL.LU R28, [R1+0x308c] ;  /* 0x00308c00011c7983 */ /* 0x000ea20000300800 */
[----:B------:R-:W2:Y:S02]  /*8e3b0*/  LDL.LU R21, [R1+0x3088] ;  /* 0x0030880001157983 */ /* 0x000ea40000300800 */
[----:B-1----:R-:W-:Y:S01]  /*8e3c0*/  @P6 IMAD.MOV.U32 R27, RZ, RZ, 0x7f800000 ;  /* 0x7f800000ff1b6424 */ /* 0x002fe200078e00ff */
[C---:B------:R-:W-:Y:S02]  /*8e3d0*/  FSETP.NEU.AND P0, PT, R22.reuse, RZ, PT ;  /* 0x000000ff1600720b */ /* 0x040fe40003f0d000 */
[----:B------:R-:W-:Y:S01]  /*8e3e0*/  ISETP.GE.U32.AND P2, PT, R23, 0x7f800000, PT ;  /* 0x7f8000001700780c */ /* 0x000fe20003f46070 */
[----:B--2---:R-:W-:Y:S02]  /*8e3f0*/  @P6 FFMA.FTZ R21, R22, R27, +INF ;  /* 0x7f80000016156423 */ /* 0x004fe4000001001b */
[----:B------:R-:W2:Y:S01]  /*8e400*/  LDL.LU R27, [R1+0x3084] ;  /* 0x00308400011b7983 */ /* 0x000ea20000300800 */
[----:B------:R-:W2:Y:S09]  /*8e410*/  LDL.LU R22, [R1+0x3080] ;  /* 0x0030800001167983 */ /* 0x000eb20000300800 */
[----:B-----5:R-:W-:-:S02]  /*8e420*/  @P2 MOV R29, 0x7f800000 ;  /* 0x7f800000001d2802 */ /* 0x020fc40000000f00 */
[----:B------:R-:W-:Y:S02]  /*8e430*/  FSETP.NEU.AND P6, PT, R23, RZ, PT ;  /* 0x000000ff1700720b */ /* 0x000fe40003fcd000 */
[----:B----4-:R-:W-:Y:S02]  /*8e440*/  ISETP.GE.U32.AND P1, PT, R24, 0x7f800000, PT ;  /* 0x7f8000001800780c */ /* 0x010fe40003f26070 */
[----:B------:R-:W-:Y:S01]  /*8e450*/  FSEL R25, R25, -INF , P4 ;  /* 0xff80000019197808 */ /* 0x000fe20002000000 */
[----:B--2---:R-:W-:Y:S02]  /*8e460*/  @P2 FFMA.FTZ R22, R23, R29, +INF ;  /* 0x7f80000017162423 */ /* 0x004fe4000001001d */
[----:B------:R-:W2:Y:S08]  /*8e470*/  LDL.LU R23, [R1+0x307c] ;  /* 0x00307c0001177983 */ /* 0x000eb00000300800 */
[----:B------:R-:W-:-:S02]  /*8e480*/  @P1 MOV R29, 0x7f800000 ;  /* 0x7f800000001d1802 */ /* 0x000fc40000000f00 */
[----:B------:R-:W-:Y:S01]  /*8e490*/  FSEL R21, R21, -INF , P0 ;  /* 0xff80000015157808 */ /* 0x000fe20000000000 */
[----:B------:R0:W-:Y:S01]  /*8e4a0*/  STL [R1+0x12b8], R25 ;  /* 0x0012b81901007387 */ /* 0x0001e20000100800 */
[----:B------:R-:W-:-:S03]  /*8e4b0*/  FSETP.NEU.AND P2, PT, R24, RZ, PT ;  /* 0x000000ff1800720b */ /* 0x000fc60003f4d000 */
[----:B------:R1:W-:Y:S01]  /*8e4c0*/  STL [R1+0x12c0], R21 ;  /* 0x0012c01501007387 */ /* 0x0003e20000100800 */
[----:B------:R-:W-:Y:S01]  /*8e4d0*/  ISETP.GE.U32.AND P5, PT, R6, 0x7f800000, PT ;  /* 0x7f8000000600780c */ /* 0x000fe20003fa6070 */
[----:B--2---:R-:W-:Y:S02]  /*8e4e0*/  @P1 FFMA.FTZ R23, R24, R29, +INF ;  /* 0x7f80000018171423 */ /* 0x004fe4000001001d */
[----:B------:R-:W2:Y:S01]  /*8e4f0*/  LDL.LU R29, [R1+0x3078] ;  /* 0x00307800011d7983 */ /* 0x000ea20000300800 */
[----:B------:R-:W4:Y:S09]  /*8e500*/  LDL.LU R24, [R1+0x3074] ;  /* 0x0030740001187983 */ /* 0x000f320000300800 */
[----:B0-----:R-:W-:Y:S01]  /*8e510*/  @P5 IMAD.MOV.U32 R25, RZ, RZ, 0x7f800000 ;  /* 0x7f800000ff195424 */ /* 0x001fe200078e00ff */
[----:B------:R-:W-:-:S02]  /*8e520*/  FSETP.NEU.AND P1, PT, R6, RZ, PT ;  /* 0x000000ff0600720b */ /* 0x000fc40003f2d000 */
[----:B------:R-:W-:Y:S01]  /*8e530*/  ISETP.GE.U32.AND P3, PT, R5, 0x7f800000, PT ;  /* 0x7f8000000500780c */ /* 0x000fe20003f66070 */
[----:B----4-:R-:W-:Y:S02]  /*8e540*/  @P5 FFMA.FTZ R24, R6, R25, +INF ;  /* 0x7f80000006185423 */ /* 0x010fe40000010019 */
[----:B------:R-:W4:Y:S01]  /*8e550*/  LDL.LU R25, [R1+0x3070] ;  /* 0x0030700001197983 */ /* 0x000f220000300800 */
[----:B------:R-:W-:Y:S01]  /*8e560*/  MOV R6, R20 ;  /* 0x0000001400067202 */ /* 0x000fe20000000f00 */
[----:B------:R-:W-:Y:S02]  /*8e570*/  IMAD.MOV.U32 R20, RZ, RZ, R26 ;  /* 0x000000ffff147224 */ /* 0x000fe400078e001a */
[----:B------:R-:W5:Y:S06]  /*8e580*/  LDL R26, [R1+0x7c] ;  /* 0x00007c00011a7983 */ /* 0x000f6c0000100800 */
[----:B-1----:R-:W-:-:S02]  /*8e590*/  @P3 MOV R21, 0x7f800000 ;  /* 0x7f80000000153802 */ /* 0x002fc40000000f00 */
[----:B------:R-:W-:Y:S02]  /*8e5a0*/  FSEL R22, R22, -INF , P6 ;  /* 0xff80000016167808 */ /* 0x000fe40003000000 */
[----:B------:R-:W-:Y:S02]  /*8e5b0*/  FSETP.NEU.AND P5, PT, R5, RZ, PT ;  /* 0x000000ff0500720b */ /* 0x000fe40003fad000 */
[----:B------:R-:W-:Y:S02]  /*8e5c0*/  FSEL R23, R23, -INF , P2 ;  /* 0xff80000017177808 */ /* 0x000fe40001000000 */
[----:B------:R-:W-:Y:S02]  /*8e5d0*/  FSEL R24, R24, -INF , P1 ;  /* 0xff80000018187808 */ /* 0x000fe40000800000 */
[----:B------:R-:W-:Y:S01]  /*8e5e0*/  ISETP.GE.U32.AND P4, PT, R27, 0x7f800000, PT ;  /* 0x7f8000001b00780c */ /* 0x000fe20003f86070 */
[----:B----4-:R-:W-:Y:S02]  /*8e5f0*/  @P3 FFMA.FTZ R25, R5, R21, +INF ;  /* 0x7f80000005193423 */ /* 0x010fe40000010015 */
[----:B------:R-:W4:Y:S01]  /*8e600*/  LDL.LU R5, [R1+0x306c] ;  /* 0x00306c0001057983 */ /* 0x000f220000300800 */
[----:B------:R-:W2:Y:S02]  /*8e610*/  LDL R21, [R1+0x98] ;  /* 0x0000980001157983 */ /* 0x000ea40000100800 */
[----:B------:R0:W-:Y:S01]  /*8e620*/  STL [R1+0x12c4], R22 ;  /* 0x0012c41601007387 */ /* 0x0001e20000100800 */
[----:B-----5:R-:W-:Y:S01]  /*8e630*/  ISETP.GE.U32.AND P2, PT, R26, 0x7f800000, PT ;  /* 0x7f8000001a00780c */ /* 0x020fe20003f46070 */
[----:B0-----:R-:W5:Y:S01]  /*8e640*/  LDL R22, [R1+0x84] ;  /* 0x0000840001167983 */ /* 0x001f620000100800 */
[----:B------:R-:W-:Y:S02]  /*8e650*/  STL [R1+0x12d4], R23 ;  /* 0x0012d41701007387 */ /* 0x000fe40000100800 */
[----:B------:R0:W-:Y:S02]  /*8e660*/  STL [R1+0x12d8], R24 ;  /* 0x0012d81801007387 */ /* 0x0001e40000100800 */
[----:B0-----:R-:W3:Y:S01]  /*8e670*/  LDL R24, [R1+0x64] ;  /* 0x0000640001187983 */ /* 0x001ee20000100800 */
[----:B------:R-:W3:Y:S01]  /*8e680*/  LDL.LU R26, [R1+0x3068] ;  /* 0x00306800011a7983 */ /* 0x000ee20000300800 */
[----:B------:R-:W-:-:S02]  /*8e690*/  FSETP.NEU.AND P1, PT, R27, RZ, PT ;  /* 0x000000ff1b00720b */ /* 0x000fc40003f2d000 */
[----:B--2---:R-:W-:Y:S01]  /*8e6a0*/  ISETP.GE.U32.AND P3, PT, R21, 0x7f800000, PT ;  /* 0x7f8000001500780c */ /* 0x004fe20003f66070 */
[----:B------:R-:W-:-:S05]  /*8e6b0*/  @P4 MOV R21, 0x7f800000 ;  /* 0x7f80000000154802 */ /* 0x000fca0000000f00 */
[----:B---3--:R-:W-:Y:S02]  /*8e6c0*/  @P4 FFMA.FTZ R26, R27, R21, +INF ;  /* 0x7f8000001b1a4423 */ /* 0x008fe40000010015 */
[----:B------:R-:W2:Y:S01]  /*8e6d0*/  LDL.LU R27, [R1+0x3064] ;  /* 0x00306400011b7983 */ /* 0x000ea20000300800 */
[C---:B------:R-:W-:Y:S02]  /*8e6e0*/  ISETP.GE.U32.AND P0, PT, R28.reuse, 0x7f800000, PT ;  /* 0x7f8000001c00780c */ /* 0x040fe40003f06070 */
[----:B-----5:R-:W-:Y:S01]  /*8e6f0*/  MOV R23, R22 ;  /* 0x0000001600177202 */ /* 0x020fe20000000f00 */
[----:B------:R-:W3:Y:S01]  /*8e700*/  LDL R21, [R1+0x78] ;  /* 0x0000780001157983 */ /* 0x000ee20000100800 */
[----:B------:R-:W-:-:S09]  /*8e710*/  FSETP.NEU.AND P4, PT, R28, RZ, PT ;  /* 0x000000ff1c00720b */ /* 0x000fd20003f8d000 */
[----:B------:R-:W-:-:S04]  /*8e720*/  @P0 IMAD.MOV.U32 R22, RZ, RZ, 0x7f800000 ;  /* 0x7f800000ff160424 */ /* 0x000fc800078e00ff */
[----:B--2---:R-:W-:Y:S02]  /*8e730*/  @P0 FFMA.FTZ R27, R28, R22, +INF ;  /* 0x7f8000001c1b0423 */ /* 0x004fe40000010016 */
[----:B------:R-:W2:Y:S01]  /*8e740*/  LDL.LU R28, [R1+0x3060] ;  /* 0x00306000011c7983 */ /* 0x000ea20000300800 */
[----:B------:R-:W5:Y:S01]  /*8e750*/  LDL R22, [R1+0x80] ;  /* 0x0000800001167983 */ /* 0x000f620000100800 */
[----:B------:R-:W-:Y:S02]  /*8e760*/  ISETP.GE.U32.AND P6, PT, R29, 0x7f800000, PT ;  /* 0x7f8000001d00780c */ /* 0x000fe40003fc6070 */
[----:B------:R-:W-:Y:S01]  /*8e770*/  FSEL R25, R25, -INF , P5 ;  /* 0xff80000019197808 */ /* 0x000fe20002800000 */
[----:B------:R-:W-:-:S04]  /*8e780*/  ISETP.GE.U32.AND P5, PT, R24, 0x7f800000, PT ;  /* 0x7f8000001800780c */ /* 0x000fc80003fa6070 */
[----:B------:R0:W-:Y:S01]  /*8e790*/  STL [R1+0x12dc], R25 ;  /* 0x0012dc1901007387 */ /* 0x0001e20000100800 */
[----:B------:R-:W-:Y:S01]  /*8e7a0*/  MOV R24, R6 ;  /* 0x0000000600187202 */ /* 0x000fe20000000f00 */
[----:B------:R-:W-:Y:S01]  /*8e7b0*/  IMAD.MOV.U32 R6, RZ, RZ, R20 ;  /* 0x000000ffff067224 */ /* 0x000fe200078e0014 */
[----:B0-----:R-:W-:Y:S01]  /*8e7c0*/  MOV R25, R23 ;  /* 0x0000001700197202 */ /* 0x001fe20000000f00 */
[----:B------:R-:W-:Y:S01]  /*8e7d0*/  FSEL R23, R27, -INF , P4 ;  /* 0xff8000001b177808 */ /* 0x000fe20002000000 */
[----:B------:R-:W-:Y:S02]  /*8e7e0*/  FSETP.NEU.AND P4, PT, R29, RZ, PT ;  /* 0x000000ff1d00720b */ /* 0x000fe40003f8d000 */
[----:B-----5:R-:W-:Y:S01]  /*8e7f0*/  ISETP.GE.U32.AND P0, PT, R22, 0x7f800000, PT ;  /* 0x7f8000001600780c */ /* 0x020fe20003f06070 */
[----:B------:R-:W-:Y:S02]  /*8e800*/  FSEL R22, R26, -INF , P1 ;  /* 0xff8000001a167808 */ /* 0x000fe40000800000 */
[----:B------:R-:W5:Y:S03]  /*8e810*/  LDL.LU R26, [R1+0x98] ;  /* 0x00009800011a7983 */ /* 0x000f660000300800 */
[----:B------:R0:W-:Y:S02]  /*8e820*/  STL [R1+0x12e0], R22 ;  /* 0x0012e01601007387 */ /* 0x0001e40000100800 */
[----:B------:R-:W4:Y:S02]  /*8e830*/  LDL R20, [R1+0x48] ;  /* 0x0000480001147983 */ /* 0x000f240000100800 */
[----:B------:R-:W4:Y:S01]  /*8e840*/  LDL.LU R27, [R1+0x7c] ;  /* 0x00007c00011b7983 */ /* 0x000f220000300800 */
[----:B------:R1:W-:Y:S01]  /*8e850*/  STL [R1+0x12ec], R23 ;  /* 0x0012ec1701007387 */ /* 0x0003e20000100800 */
[----:B0-----:R-:W-:-:S05]  /*8e860*/  @P6 MOV R22, 0x7f800000 ;  /* 0x7f80000000166802 */ /* 0x001fca0000000f00 */
[----:B--2---:R-:W-:Y:S02]  /*8e870*/  @P6 FFMA.FTZ R28, R29, R22, +INF ;  /* 0x7f8000001d1c6423 */ /* 0x004fe40000010016 */
[----:B------:R-:W2:Y:S01]  /*8e880*/  LDL.LU R29, [R1+0x305c] ;  /* 0x00305c00011d7983 */ /* 0x000ea20000300800 */
[----:B---3--:R-:W-:Y:S01]  /*8e890*/  ISETP.GE.U32.AND P1, PT, R21, 0x7f800000, PT ;  /* 0x7f8000001500780c */ /* 0x008fe20003f26070 */
[----:B------:R-:W-:Y:S02]  /*8e8a0*/  @P3 MOV R21, 0x7f800000 ;  /* 0x7f80000000153802 */ /* 0x000fe40000000f00 */
[----:B-1----:R-:W-:Y:S01]  /*8e8b0*/  @P2 IMAD.MOV.U32 R23, RZ, RZ, 0x7f800000 ;  /* 0x7f800000ff172424 */ /* 0x002fe200078e00ff */
[----:B-----5:R-:W-:-:S03]  /*8e8c0*/  FSETP.NEU.AND P6, PT, R26, RZ, PT ;  /* 0x000000ff1a00720b */ /* 0x020fc60003fcd000 */
[C---:B----4-:R-:W-:Y:S02]  /*8e8d0*/  @P2 FFMA.FTZ R20, R27.reuse, R23, +INF ;  /* 0x7f8000001b142423 */ /* 0x050fe40000010017 */
[----:B--2---:R-:W-:Y:S02]  /*8e8e0*/  @P3 FFMA.FTZ R29, R26, R21, +INF ;  /* 0x7f8000001a1d3423 */ /* 0x004fe40000010015 */
[----:B------:R-:W2:Y:S03]  /*8e8f0*/  LDL R26, [R1+0xa0] ;  /* 0x0000a000011a7983 */ /* 0x000ea60000100800 */
[----:B------:R-:W-:Y:S02]  /*8e900*/  STL [R1+0x304c], R29 ;  /* 0x00304c1d01007387 */ /* 0x000fe40000100800 */
[----:B------:R-:W-:Y:S02]  /*8e910*/  STL [R1+0x2d30], R5 ;  /* 0x002d300501007387 */ /* 0x000fe40000100800 */
[----:B------:R0:W-:Y:S01]  /*8e920*/  @P2 STL [R1+0x48], R20 ;  /* 0x0000481401002387 */ /* 0x0001e20000100800 */
[----:B------:R-:W-:Y:S01]  /*8e930*/  FSETP.NEU.AND P3, PT, R27, RZ, PT ;  /* 0x000000ff1b00720b */ /* 0x000fe20003f6d000 */
[----:B0-----:R-:W3:Y:S01]  /*8e940*/  LDL R20, [R1+0x4c] ;  /* 0x00004c0001147983 */ /* 0x001ee20000100800 */
[----:B------:R-:W4:Y:S01]  /*8e950*/  LDL.LU R27, [R1+0x78] ;  /* 0x00007800011b7983 */ /* 0x000f220000300800 */
[----:B------:R-:W-:-:S02]  /*8e960*/  FSEL R5, R28, -INF , P4 ;  /* 0xff8000001c057808 */ /* 0x000fc40002000000 */
[----:B------:R-:W-:Y:S01]  /*8e970*/  @P0 MOV R21, 0x7f800000 ;  /* 0x7f80000000150802 */ /* 0x000fe20000000f00 */
[----:B----4-:R0:W-:Y:S02]  /*8e980*/  STL [R1+0x3058], R27 ;  /* 0x0030581b01007387 */ /* 0x0101e40000100800 */
[----:B------:R1:W-:Y:S02]  /*8e990*/  STL [R1+0x12e8], R5 ;  /* 0x0012e80501007387 */ /* 0x0003e40000100800 */
[----:B0-----:R-:W3:Y:S01]  /*8e9a0*/  LDL.LU R27, [R1+0x80] ;  /* 0x00008000011b7983 */ /* 0x001ee20000300800 */
[----:B--2---:R-:W-:Y:S01]  /*8e9b0*/  ISETP.GE.U32.AND P4, PT, R26, 0x7f800000, PT ;  /* 0x7f8000001a00780c */ /* 0x004fe20003f86070 */
[----:B------:R-:W-:Y:S02]  /*8e9c0*/  MOV R26, R25 ;  /* 0x00000019001a7202 */ /* 0x000fe40000000f00 */
[----:B------:R-:W-:Y:S01]  /*8e9d0*/  IMAD.MOV.U32 R25, RZ, RZ, R24 ;  /* 0x000000ffff197224 */ /* 0x000fe200078e0018 */
[----:B------:R-:W-:Y:S01]  /*8e9e0*/  MOV R24, R6 ;  /* 0x0000000600187202 */ /* 0x000fe20000000f00 */
[----:B------:R-:W2:Y:S01]  /*8e9f0*/  LDL.LU R29, [R1+0x64] ;  /* 0x00006400011d7983 */ /* 0x000ea20000300800 */
[----:B------:R-:W2:Y:S02]  /*8ea00*/  LDL R6, [R1+0x30] ;  /* 0x0000300001067983 */ /* 0x000ea40000100800 */
[----:B------:R-:W4:Y:S02]  /*8ea10*/  LDL.LU R28, [R1+0x78c] ;  /* 0x00078c00011c7983 */ /* 0x000f240000300800 */
[----:B-1----:R-:W4:Y:S02]  /*8ea20*/  LDL R5, [R1+0x5c] ;  /* 0x00005c0001057983 */ /* 0x002f240000100800 */
[C---:B---3--:R-:W-:Y:S01]  /*8ea30*/  @P0 FFMA.FTZ R20, R27.reuse, R21, +INF ;  /* 0x7f8000001b140423 */ /* 0x048fe20000010015 */
[----:B------:R-:W-:-:S02]  /*8ea40*/  FSETP.NEU.AND P2, PT, R27, RZ, PT ;  /* 0x000000ff1b00720b */ /* 0x000fc40003f4d000 */
[----:B------:R-:W3:Y:S02]  /*8ea50*/  LDL.LU R27, [R1+0x3058] ;  /* 0x00305800011b7983 */ /* 0x000ee40000300800 */
[----:B------:R0:W-:Y:S02]  /*8ea60*/  @P0 STL [R1+0x4c], R20 ;  /* 0x00004c1401000387 */ /* 0x0001e40000100800 */
[----:B0-----:R-:W5:Y:S01]  /*8ea70*/  LDL.LU R20, [R1+0x3054] ;  /* 0x0030540001147983 */ /* 0x001f620000300800 */
[----:B------:R-:W-:Y:S01]  /*8ea80*/  @P1 MOV R22, 0x7f800000 ;  /* 0x7f80000000161802 */ /* 0x000fe20000000f00 */
[----:B------:R-:W-:Y:S02]  /*8ea90*/  @P5 IMAD.MOV.U32 R23, RZ, RZ, 0x7f800000 ;  /* 0x7f800000ff175424 */ /* 0x000fe400078e00ff */
[----:B------:R-:W4:Y:S02]  /*8eaa0*/  LDL R21, [R1+0xc8] ;  /* 0x0000c80001157983 */ /* 0x000f240000100800 */
[----:B--2---:R-:W-:Y:S01]  /*8eab0*/  @P5 FFMA.FTZ R6, R29, R23, +INF ;  /* 0x7f8000001d065423 */ /* 0x004fe20000010017 */
[C---:B---3--:R-:W-:Y:S01]  /*8eac0*/  FSETP.NEU.AND P0, PT, R27.reuse, RZ, PT ;  /* 0x000000ff1b00720b */ /* 0x048fe20003f0d000 */
[----:B-----5:R-:W-:Y:S01]  /*8ead0*/  @P1 FFMA.FTZ R20, R27, R22, +INF ;  /* 0x7f8000001b141423 */ /* 0x020fe20000010016 */
[----:B------:R-:W-:-:S04]  /*8eae0*/  FSETP.NEU.AND P1, PT, R29, RZ, PT ;  /* 0x000000ff1d00720b */ /* 0x000fc80003f2d000 */
[----:B------:R0:W-:Y:S04]  /*8eaf0*/  STL [R1+0x44], R20 ;  /* 0x0000441401007387 */ /* 0x0001e80000100800 */
[----:B0-----:R-:W2:Y:S01]  /*8eb00*/  LDL.LU R20, [R1+0x3050] ;  /* 0x0030500001147983 */ /* 0x001ea20000300800 */
[----:B------:R-:W3:Y:S02]  /*8eb10*/  LDL R27, [R1+0xa4] ;  /* 0x0000a400011b7983 */ /* 0x000ee40000100800 */
[----:B------:R-:W5:Y:S02]  /*8eb20*/  LDL.LU R29, [R1+0x304c] ;  /* 0x00304c00011d7983 */ /* 0x000f640000300800 */
[----:B------:R0:W-:Y:S02]  /*8eb30*/  @P5 STL [R1+0x30], R6 ;  /* 0x0000300601005387 */ /* 0x0001e40000100800 */
[----:B0-----:R-:W3:Y:S01]  /*8eb40*/  LDL.LU R6, [R1+0x3048] ;  /* 0x0030480001067983 */ /* 0x001ee20000300800 */
[----:B------:R-:W4:Y:S03]  /*8eb50*/  LDL.LU R23, [R1+0x794] ;  /* 0x0007940001177983 */ /* 0x000f260000300800 */
[----:B--2---:R-:W-:Y:S01]  /*8eb60*/  STL [R1+0x3030], R20 ;  /* 0x0030301401007387 */ /* 0x004fe20000100800 */
[----:B------:R0:W-:Y:S03]  /*8eb70*/  STL [R1+0x3044], R7 ;  /* 0x0030440701007387 */ /* 0x0001e60000100800 */
[----:B0-----:R-:W2:Y:S01]  /*8eb80*/  LDL.LU R7, [R1+0xa0] ;  /* 0x0000a00001077983 */ /* 0x001ea20000300800 */
[----:B----4-:R-:W-:Y:S01]  /*8eb90*/  IADD3 R21, R21, -R23, RZ ;  /* 0x8000001715157210 */ /* 0x010fe20007ffe0ff */
[----:B------:R-:W-:Y:S01]  /*8eba0*/  IMAD.IADD R23, R5, 0x1, -R28 ;  /* 0x0000000105177824 */ /* 0x000fe200078e0a1c */
[----:B-----5:R-:W-:-:S02]  /*8ebb0*/  FSEL R5, R29, -INF , P6 ;  /* 0xff8000001d057808 */ /* 0x020fc40003000000 */
[----:B------:R-:W4:Y:S01]  /*8ebc0*/  LDL R29, [R1+0x8f0] ;  /* 0x0008f000011d7983 */ /* 0x000f220000100800 */
[----:B------:R-:W-:Y:S01]  /*8ebd0*/  IMAD.MOV.U32 R28, RZ, RZ, R24 ;  /* 0x000000ffff1c7224 */ /* 0x000fe200078e0018 */
[----:B------:R-:W-:Y:S01]  /*8ebe0*/  @P4 MOV R24, 0x7f800000 ;  /* 0x7f80000000184802 */ /* 0x000fe20000000f00 */
[----:B------:R-:W-:Y:S01]  /*8ebf0*/  STL [R1+0x12e4], R5 ;  /* 0x0012e40501007387 */ /* 0x000fe20000100800 */
[----:B--2---:R-:W-:-:S03]  /*8ec00*/  FSETP.NEU.AND P6, PT, R7, RZ, PT ;  /* 0x000000ff0700720b */ /* 0x004fc60003fcd000 */
[----:B----4-:R-:W-:Y:S02]  /*8ec10*/  @P4 FFMA.FTZ R29, R7, R24, +INF ;  /* 0x7f800000071d4423 */ /* 0x010fe40000010018 */
[----:B------:R-:W2:Y:S01]  /*8ec20*/  LDL.LU R7, [R1+0x3044] ;  /* 0x0030440001077983 */ /* 0x000ea20000300800 */
[----:B------:R-:W-:-:S04]  /*8ec30*/  IADD3 R22, R20, -0x3f3504f3, RZ ;  /* 0xc0cafb0d14167810 */ /* 0x000fc80007ffe0ff */
[----:B------:R-:W-:-:S04]  /*8ec40*/  LOP3.LUT R22, R22, 0xff800000, RZ, 0xc0, !PT ;  /* 0xff80000016167812 */ /* 0x000fc800078ec0ff */
[----:B------:R-:W-:Y:S01]  /*8ec50*/  IADD3 R22, R20, -R22, RZ ;  /* 0x8000001614167210 */ /* 0x000fe20007ffe0ff */
[----:B------:R-:W-:Y:S01]  /*8ec60*/  MOV R20, R26 ;  /* 0x0000001a00147202 */ /* 0x000fe20000000f00 */
[----:B---3--:R-:W-:Y:S01]  /*8ec70*/  ISETP.GE.U32.AND P5, PT, R27, 0x7f800000, PT ;  /* 0x7f8000001b00780c */ /* 0x008fe20003fa6070 */
[----:B--2---:R-:W-:Y:S01]  /*8ec80*/  STL [R1+0x303c], R7 ;  /* 0x00303c0701007387 */ /* 0x004fe20000100800 */
[----:B------:R-:W-:Y:S02]  /*8ec90*/  @P4 STL [R1+0x8f0], R29 ;  /* 0x0008f01d01004387 */ /* 0x000fe40000100800 */
[----:B------:R0:W-:Y:S02]  /*8eca0*/  STL [R1+0x3040], R14 ;  /* 0x0030400e01007387 */ /* 0x0001e40000100800 */
[----:B0-----:R-:W2:Y:S01]  /*8ecb0*/  LDL.LU R14, [R1+0xa4] ;  /* 0x0000a400010e7983 */ /* 0x001ea20000300800 */
[----:B------:R-:W2:Y:S02]  /*8ecc0*/  LDL R7, [R1+0x12a0] ;  /* 0x0012a00001077983 */ /* 0x000ea40000100800 */
[----:B------:R-:W-:-:S02]  /*8ecd0*/  IMAD.MOV.U32 R29, RZ, RZ, R20 ;  /* 0x000000ffff1d7224 */ /* 0x000fc400078e0014 */
[----:B------:R-:W3:Y:S02]  /*8ece0*/  LDL.LU R20, [R1+0x48] ;  /* 0x0000480001147983 */ /* 0x000ee40000300800 */
[----:B------:R-:W-:Y:S02]  /*8ecf0*/  @P5 MOV R24, 0x7f800000 ;  /* 0x7f80000000185802 */ /* 0x000fe40000000f00 */
[----:B------:R-:W-:-:S03]  /*8ed00*/  MOV R5, R25 ;  /* 0x0000001900057202 */ /* 0x000fc60000000f00 */
[C---:B--2---:R-:W-:Y:S01]  /*8ed10*/  @P5 FFMA.FTZ R7, R14.reuse, R24, +INF ;  /* 0x7f8000000e075423 */ /* 0x044fe20000010018 */
[----:B------:R-:W-:Y:S02]  /*8ed20*/  FSETP.NEU.AND P4, PT, R14, RZ, PT ;  /* 0x000000ff0e00720b */ /* 0x000fe40003f8d000 */
[----:B------:R-:W2:Y:S02]  /*8ed30*/  LDL.LU R14, [R1+0x3040] ;  /* 0x00304000010e7983 */ /* 0x000ea40000300800 */
[----:B------:R0:W-:Y:S02]  /*8ed40*/  @P5 STL [R1+0x12a0], R7 ;  /* 0x0012a00701005387 */ /* 0x0001e40000100800 */
[----:B0-----:R-:W4:Y:S01]  /*8ed50*/  LDL.LU R7, [R1+0x303c] ;  /* 0x00303c0001077983 */ /* 0x001f220000300800 */
[----:B------:R-:W5:Y:S02]  /*8ed60*/  LDL R24, [R1+0x564] ;  /* 0x0005640001187983 */ /* 0x000f640000100800 */
[----:B------:R0:W-:Y:S02]  /*8ed70*/  STL [R1+0x3034], R10 ;  /* 0x0030340a01007387 */ /* 0x0001e40000100800 */
[----:B0-----:R-:W2:Y:S01]  /*8ed80*/  LDL R10, [R1+0xc4] ;  /* 0x0000c400010a7983 */ /* 0x001ea20000100800 */
[----:B------:R0:W-:Y:S03]  /*8ed90*/  STL [R1+0x3038], R5 ;  /* 0x0030380501007387 */ /* 0x0001e60000100800 */
[----:B0-----:R-:W4:Y:S01]  /*8eda0*/  LDL.LU R5, [R1+0x4c] ;  /* 0x00004c0001057983 */ /* 0x001f220000300800 */
[----:B------:R3:W-:Y:S02]  /*8edb0*/  STL [R1+0x2f78], R6 ;  /* 0x002f780601007387 */ /* 0x0007e40000100800 */
[----:B---3--:R-:W-:-:S02]  /*8edc0*/  FSEL R6, R20, -INF , P3 ;  /* 0xff80000014067808 */ /* 0x008fc40001800000 */
[----:B------:R-:W3:Y:S03]  /*8edd0*/  LDL.LU R20, [R1+0x44] ;  /* 0x0000440001147983 */ /* 0x000ee60000300800 */
[----:B------:R0:W-:Y:S02]  /*8ede0*/  STL [R1+0x12cc], R6 ;  /* 0x0012cc0601007387 */ /* 0x0001e40000100800 */
[----:B0-----:R-:W5:Y:S01]  /*8edf0*/  LDL R6, [R1+0xc8] ;  /* 0x0000c80001067983 */ /* 0x001f620000100800 */
[C---:B--2---:R-:W-:Y:S02]  /*8ee00*/  ISETP.GE.U32.AND P5, PT, R10.reuse, 0x7f800000, PT ;  /* 0x7f8000000a00780c */ /* 0x044fe40003fa6070 */
[----:B------:R-:W-:Y:S02]  /*8ee10*/  FSETP.NEU.AND P3, PT, R10, RZ, PT ;  /* 0x000000ff0a00720b */ /* 0x000fe40003f6d000 */
[----:B----4-:R-:W-:-:S05]  /*8ee20*/  FSEL R5, R5, -INF , P2 ;  /* 0xff80000005057808 */ /* 0x010fca0001000000 */
[----:B------:R0:W-:Y:S01]  /*8ee30*/  STL [R1+0x12c8], R5 ;  /* 0x0012c80501007387 */ /* 0x0001e20000100800 */
[----:B---3--:R-:W-:-:S03]  /*8ee40*/  FSEL R20, R20, -INF , P0 ;  /* 0xff80000014147808 */ /* 0x008fc60000000000 */
[----:B0-----:R-:W2:Y:S01]  /*8ee50*/  LDL.LU R5, [R1+0x3038] ;  /* 0x0030380001057983 */ /* 0x001ea20000300800 */
[----:B------:R-:W3:Y:S02]  /*8ee60*/  LDL.LU R10, [R1+0x3034] ;  /* 0x00303400010a7983 */ /* 0x000ee40000300800 */
[----:B------:R0:W-:Y:S02]  /*8ee70*/  STL [R1+0x12d0], R20 ;  /* 0x0012d01401007387 */ /* 0x0001e40000100800 */
[----:B0-----:R-:W4:Y:S01]  /*8ee80*/  LDL.LU R20, [R1+0x3030] ;  /* 0x0030300001147983 */ /* 0x001f220000300800 */
[----:B------:R-:W-:Y:S02]  /*8ee90*/  STL [R1+0x3024], R9 ;  /* 0x0030240901007387 */ /* 0x000fe40000100800 */
[----:B------:R-:W-:Y:S02]  /*8eea0*/  STL [R1+0x3028], R16 ;  /* 0x0030281001007387 */ /* 0x000fe40000100800 */
[----:B------:R0:W-:Y:S02]  /*8eeb0*/  STL [R1+0x302c], R7 ;  /* 0x00302c0701007387 */ /* 0x0001e40000100800 */
[----:B0-----:R-:W2:Y:S01]  /*8eec0*/  LDL.LU R7, [R1+0xc4] ;  /* 0x0000c40001077983 */ /* 0x001ea20000300800 */
[----:B------:R-:W2:Y:S02]  /*8eed0*/  LDL R16, [R1+0x12a4] ;  /* 0x0012a40001107983 */ /* 0x000ea40000100800 */
[----:B------:R-:W3:Y:S01]  /*8eee0*/  LDL R9, [R1+0x5c] ;  /* 0x00005c0001097983 */ /* 0x000ee20000100800 */
[----:B------:R-:W-:Y:S01]  /*8eef0*/  MOV R27, 0x3dc6b27f ;  /* 0x3dc6b27f001b7802 */ /* 0x000fe20000000f00 */
[----:B------:R-:W-:-:S02]  /*8ef00*/  FADD R21, R21, -1 ;  /* 0xbf80000015157421 */ /* 0x000fc40000000000 */
[----:B------:R-:W-:Y:S02]  /*8ef10*/  FADD R22, R22, -1 ;  /* 0xbf80000016167421 */ /* 0x000fe40000000000 */
[----:B------:R-:W-:Y:S02]  /*8ef20*/  FADD R23, R23, -1 ;  /* 0xbf80000017177421 */ /* 0x000fe40000000000 */
[-C--:B------:R-:W-:Y:S02]  /*8ef30*/  FFMA.FTZ R25, R21, R27.reuse, -0.16845393180847167969 ;  /* 0xbe2c7f3015197423 */ /* 0x080fe4000001001b */
[-C--:B------:R-:W-:Y:S02]  /*8ef40*/  FFMA.FTZ R26, R22, R27.reuse, -0.16845393180847167969 ;  /* 0xbe2c7f30161a7423 */ /* 0x080fe4000001001b */
[----:B------:R-:W-:Y:S02]  /*8ef50*/  FFMA.FTZ R27, R23, R27, -0.16845393180847167969 ;  /* 0xbe2c7f30171b7423 */ /* 0x000fe4000001001b */
        /* <DEDUP_REMOVED lines=10> */
[----:B------:R-:W-:Y:S01]  /*8f000*/  FFMA.FTZ R25, R21, R25, -0.36067417263984680176 ;  /* 0xbeb8aa4915197423 */ /* 0x000fe20000010019 */
[----:B-----5:R-:W-:Y:S01]  /*8f010*/  ISETP.GE.U32.AND P0, PT, R6, 0x7f800000, PT ;  /* 0x7f8000000600780c */ /* 0x020fe20003f06070 */
[----:B------:R-:W-:Y:S02]  /*8f020*/  FFMA.FTZ R27, R23, R27, -0.36067417263984680176 ;  /* 0xbeb8aa49171b7423 */ /* 0x000fe4000001001b */
[----:B------:R-:W-:Y:S01]  /*8f030*/  FFMA.FTZ R25, R21, R25, 0.48089820146560668945 ;  /* 0x3ef6384a15197423 */ /* 0x000fe20000010019 */
[----:B------:R-:W-:Y:S01]  /*8f040*/  MOV R6, R24 ;  /* 0x0000001800067202 */ /* 0x000fe20000000f00 */
[----:B------:R-:W-:-:S02]  /*8f050*/  @P5 IMAD.MOV.U32 R24, RZ, RZ, 0x7f800000 ;  /* 0x7f800000ff185424 */ /* 0x000fc400078e00ff */
[----:B------:R-:W-:Y:S02]  /*8f060*/  FFMA.FTZ R25, R21, R25, -0.72134751081466674805 ;  /* 0xbf38aa3b15197423 */ /* 0x000fe40000010019 */
[----:B------:R-:W-:Y:S02]  /*8f070*/  FFMA.FTZ R27, R23, R27, 0.48089820146560668945 ;  /* 0x3ef6384a171b7423 */ /* 0x000fe4000001001b */
[----:B------:R-:W-:Y:S02]  /*8f080*/  FMUL R25, R21, R25 ;  /* 0x0000001915197220 */ /* 0x000fe40000400000 */
[----:B------:R-:W-:Y:S02]  /*8f090*/  FFMA.FTZ R27, R23, R27, -0.72134751081466674805 ;  /* 0xbf38aa3b171b7423 */ /* 0x000fe4000001001b */
[----:B------:R-:W-:Y:S02]  /*8f0a0*/  FMUL R25, R21, R25 ;  /* 0x0000001915197220 */ /* 0x000fe40000400000 */
[----:B------:R-:W-:-:S02]  /*8f0b0*/  FMUL R27, R23, R27 ;  /* 0x0000001b171b7220 */ /* 0x000fc40000400000 */
[----:B------:R-:W-:Y:S02]  /*8f0c0*/  FFMA.FTZ R25, R21, 1.4426950216293334961, R25 ;  /* 0x3fb8aa3b15197823 */ /* 0x000fe40000010019 */
[----:B------:R-:W-:-:S04]  /*8f0d0*/  FMUL R27, R23, R27 ;  /* 0x0000001b171b7220 */ /* 0x000fc80000400000 */
[----:B------:R-:W-:Y:S02]  /*8f0e0*/  FFMA.FTZ R27, R23, 1.4426950216293334961, R27 ;  /* 0x3fb8aa3b171b7823 */ /* 0x000fe4000001001b */
[----:B--2---:R-:W-:Y:S02]  /*8f0f0*/  @P5 FFMA.FTZ R16, R7, R24, +INF ;  /* 0x7f80000007105423 */ /* 0x004fe40000010018 */
[----:B------:R-:W2:Y:S03]  /*8f100*/  LDL.LU R7, [R1+0x302c] ;  /* 0x00302c0001077983 */ /* 0x000ea60000300800 */
[----:B------:R0:W-:Y:S01]  /*8f110*/  @P5 STL [R1+0x12a4], R16 ;  /* 0x0012a41001005387 */ /* 0x0001e20000100800 */
[----:B---3--:R-:W-:Y:S01]  /*8f120*/  ISETP.GE.U32.AND P5, PT, R9, 0x7f800000, PT ;  /* 0x7f8000000900780c */ /* 0x008fe20003fa6070 */
[----:B0-----:R-:W3:Y:S01]  /*8f130*/  LDL.LU R16, [R1+0x3028] ;  /* 0x0030280001107983 */ /* 0x001ee20000300800 */
[----:B------:R-:W5:Y:S02]  /*8f140*/  LDL R24, [R1+0x518] ;  /* 0x0005180001187983 */ /* 0x000f640000100800 */
[----:B------:R-:W2:Y:S02]  /*8f150*/  LDL.LU R9, [R1+0x3024] ;  /* 0x0030240001097983 */ /* 0x000ea40000300800 */
[----:B------:R-:W2:Y:S01]  /*8f160*/  LDL R21, [R1+0x488] ;  /* 0x0004880001157983 */ /* 0x000ea20000100800 */
        /* <DEDUP_REMOVED lines=9> */
[----:B------:R-:W-:-:S04]  /*8f200*/  FMUL R26, R22, R26 ;  /* 0x0000001a161a7220 */ /* 0x000fc80000400000 */
[----:B------:R-:W-:-:S04]  /*8f210*/  FMUL R26, R22, R26 ;  /* 0x0000001a161a7220 */ /* 0x000fc80000400000 */
[----:B------:R-:W-:Y:S01]  /*8f220*/  FFMA.FTZ R26, R22, 1.4426950216293334961, R26 ;  /* 0x3fb8aa3b161a7823 */ /* 0x000fe2000001001a */
[----:B------:R3:W-:Y:S01]  /*8f230*/  STL [R1+0x3018], R27 ;  /* 0x0030181b01007387 */ /* 0x0007e20000100800 */
[----:B--2---:R-:W-:Y:S01]  /*8f240*/  MOV R22, R21 ;  /* 0x0000001500167202 */ /* 0x004fe20000000f00 */
[----:B------:R-:W-:Y:S02]  /*8f250*/  @P0 MOV R21, 0x7f800000 ;  /* 0x7f80000000150802 */ /* 0x000fe40000000f00 */
[----:B---3--:R-:W-:Y:S02]  /*8f260*/  FADD R27, R23, R25 ;  /* 0x00000019171b7221 */ /* 0x008fe40000000000 */
[----:B------:R-:W-:Y:S01]  /*8f270*/  IMAD.MOV.U32 R23, RZ, RZ, R28 ;  /* 0x000000ffff177224 */ /* 0x000fe200078e001c */
[----:B------:R0:W-:Y:S04]  /*8f280*/  STL [R1+0x3020], R21 ;  /* 0x0030201501007387 */ /* 0x0001e80000100800 */
[----:B0-----:R-:W2:Y:S01]  /*8f290*/  LDL.LU R21, [R1+0x7fc] ;  /* 0x0007fc0001157983 */ /* 0x001ea20000300800 */
[----:B------:R-:W3:Y:S01]  /*8f2a0*/  LDL.LU R28, [R1+0x1318] ;  /* 0x00131800011c7983 */ /* 0x000ee20000300800 */
[----:B----4-:R-:W-:-:S02]  /*8f2b0*/  ISETP.GE.U32.AND P2, PT, R20, 0x7f800000, PT ;  /* 0x7f8000001400780c */ /* 0x010fc40003f46070 */
[----:B------:R-:W-:-:S11]  /*8f2c0*/  MOV R25, R22 ;  /* 0x0000001600197202 */ /* 0x000fd60000000f00 */
[----:B------:R-:W-:Y:S01]  /*8f2d0*/  @P2 MOV R22, 0x7f800000 ;  /* 0x7f80000000162802 */ /* 0x000fe20000000f00 */
[----:B---3--:R0:W-:Y:S01]  /*8f2e0*/  STL [R1+0x301c], R28 ;  /* 0x00301c1c01007387 */ /* 0x0081e20000100800 */
[----:B--2---:R-:W-:-:S03]  /*8f2f0*/  FADD R26, R21, R26 ;  /* 0x0000001a151a7221 */ /* 0x004fc60000000000 */
[----:B0-----:R-:W2:Y:S01]  /*8f300*/  LDL R28, [R1+0xc8] ;  /* 0x0000c800011c7983 */ /* 0x001ea20000100800 */
[----:B------:R0:W-:Y:S03]  /*8f310*/  STL [R1+0x3014], R22 ;  /* 0x0030141601007387 */ /* 0x0001e60000100800 */
[----:B0-----:R-:W3:Y:S01]  /*8f320*/  LDL.LU R22, [R1+0x7ec] ;  /* 0x0007ec0001167983 */ /* 0x001ee20000300800 */
[----:B------:R-:W2:Y:S02]  /*8f330*/  LDL.LU R21, [R1+0x3020] ;  /* 0x0030200001157983 */ /* 0x000ea40000300800 */
[----:B------:R0:W-:Y:S02]  /*8f340*/  STL [R1+0x1298], R26 ;  /* 0x0012981a01007387 */ /* 0x0001e40000100800 */
[----:B0-----:R-:W4:Y:S01]  /*8f350*/  LDL R26, [R1+0x4f8] ;  /* 0x0004f800011a7983 */ /* 0x001f220000100800 */
[----:B------:R0:W-:Y:S03]  /*8f360*/  STL [R1+0x3010], R23 ;  /* 0x0030101701007387 */ /* 0x0001e60000100800 */
[----:B0-----:R-:W3:Y:S01]  /*8f370*/  LDL R23, [R1+0x1298] ;  /* 0x0012980001177983 */ /* 0x001ee20000100800 */
[----:B--2---:R-:W-:-:S03]  /*8f380*/  @P0 FFMA.FTZ R27, R28, R21, +INF ;  /* 0x7f8000001c1b0423 */ /* 0x004fc60000010015 */
[----:B------:R-:W2:Y:S02]  /*8f390*/  LDL.LU R28, [R1+0x301c] ;  /* 0x00301c00011c7983 */ /* 0x000ea40000300800 */
[----:B------:R0:W-:Y:S02]  /*8f3a0*/  STL [R1+0x129c], R27 ;  /* 0x00129c1b01007387 */ /* 0x0001e40000100800 */
[----:B0-----:R-:W3:Y:S01]  /*8f3b0*/  LDL.LU R27, [R1+0x3018] ;  /* 0x00301800011b7983 */ /* 0x001ee20000300800 */
[----:B------:R-:W2:Y:S02]  /*8f3c0*/  LDL R21, [R1+0x4e0] ;  /* 0x0004e00001157983 */ /* 0x000ea40000100800 */
[----:B---3--:R-:W-:Y:S02]  /*8f3d0*/  FADD R27, R22, R27 ;  /* 0x0000001b161b7221 */ /* 0x008fe40000000000 */
[----:B------:R-:W3:Y:S03]  /*8f3e0*/  LDL.LU R22, [R1+0x3014] ;  /* 0x0030140001167983 */ /* 0x000ee60000300800 */
[----:B------:R0:W-:Y:S02]  /*8f3f0*/  STL [R1+0x1294], R27 ;  /* 0x0012941b01007387 */ /* 0x0001e40000100800 */
[----:B0-----:R-:W2:Y:S01]  /*8f400*/  LDL R27, [R1+0x9c] ;  /* 0x00009c00011b7983 */ /* 0x001ea20000100800 */
[----:B---3--:R-:W-:-:S05]  /*8f410*/  @P2 FFMA.FTZ R23, R20, R22, +INF ;  /* 0x7f80000014172423 */ /* 0x008fca0000010016 */
[----:B------:R0:W-:Y:S04]  /*8f420*/  @P2 STL [R1+0x1298], R23 ;  /* 0x0012981701002387 */ /* 0x0001e80000100800 */
[----:B0-----:R-:W3:Y:S01]  /*8f430*/  LDL.LU R23, [R1+0x3010] ;  /* 0x0030100001177983 */ /* 0x001ee20000300800 */
[----:B------:R2:W-:Y:S02]  /*8f440*/  STL [R1+0x2934], R20 ;  /* 0x0029341401007387 */ /* 0x0005e40000100800 */
[----:B--2---:R-:W-:-:S05]  /*8f450*/  IMAD.MOV.U32 R20, RZ, RZ, R27 ;  /* 0x000000ffff147224 */ /* 0x004fca00078e001b */
[----:B------:R0:W-:Y:S04]  /*8f460*/  STL [R1+0x3000], R20 ;  /* 0x0030001401007387 */ /* 0x0001e80000100800 */
[----:B0-----:R-:W2:Y:S04]  /*8f470*/  LDL R20, [R1+0x1294] ;  /* 0x0012940001147983 */ /* 0x001ea80000100800 */
[----:B--2---:R0:W-:Y:S04]  /*8f480*/  STL [R1+0x3008], R20 ;  /* 0x0030081401007387 */ /* 0x0041e80000100800 */
[----:B0-----:R-:W2:Y:S01]  /*8f490*/  LDL.LU R20, [R1+0xc8] ;  /* 0x0000c80001147983 */ /* 0x001ea20000300800 */
[----:B------:R-:W-:-:S03]  /*8f4a0*/  MOV R27, R21 ;  /* 0x00000015001b7202 */ /* 0x000fc60000000f00 */
[----:B--2---:R0:W-:Y:S04]  /*8f4b0*/  STL [R1+0x300c], R20 ;  /* 0x00300c1401007387 */ /* 0x0041e80000100800 */
[----:B0-----:R-:W2:Y:S01]  /*8f4c0*/  LDL.LU R20, [R1+0x30] ;  /* 0x0000300001147983 */ /* 0x001ea20000300800 */
[----:B------:R0:W-:Y:S03]  /*8f4d0*/  STL [R1+0x3004], R27 ;  /* 0x0030041b01007387 */ /* 0x0001e60000100800 */
[----:B0-----:R-:W3:Y:S01]  /*8f4e0*/  LDL R27, [R1+0x5c] ;  /* 0x00005c00011b7983 */ /* 0x001ee20000100800 */
[----:B--2---:R-:W-:-:S05]  /*8f4f0*/  FSEL R20, R20, -INF , P1 ;  /* 0xff80000014147808 */ /* 0x004fca0000800000 */
[----:B------:R0:W-:Y:S04]  /*8f500*/  STL [R1+0x12a8], R20 ;  /* 0x0012a81401007387 */ /* 0x0001e80000100800 */
[----:B0-----:R-:W2:Y:S01]  /*8f510*/  LDL.LU R20, [R1+0x300c] ;  /* 0x00300c0001147983 */ /* 0x001ea20000300800 */
[----:B------:R-:W-:Y:S02]  /*8f520*/  @P5 MOV R21, 0x7f800000 ;  /* 0x7f80000000155802 */ /* 0x000fe40000000f00 */
[----:B--2---:R-:W-:Y:S02]  /*8f530*/  FSETP.NEU.AND P2, PT, R20, RZ, PT ;  /* 0x000000ff1400720b */ /* 0x004fe40003f4d000 */
[----:B------:R-:W3:Y:S02]  /*8f540*/  LDL.LU R20, [R1+0x3008] ;  /* 0x0030080001147983 */ /* 0x000ee40000300800 */
[----:B---3--:R-:W-:-:S02]  /*8f550*/  @P5 FFMA.FTZ R20, R27, R21, +INF ;  /* 0x7f8000001b145423 */ /* 0x008fc40000010015 */
[----:B------:R-:W2:Y:S03]  /*8f560*/  LDL.LU R27, [R1+0x3004] ;  /* 0x00300400011b7983 */ /* 0x000ea60000300800 */
[----:B------:R0:W-:Y:S02]  /*8f570*/  @P5 STL [R1+0x1294], R20 ;  /* 0x0012941401005387 */ /* 0x0001e40000100800 */
[----:B0-----:R-:W3:Y:S01]  /*8f580*/  LDL.LU R20, [R1+0x3000] ;  /* 0x0030000001147983 */ /* 0x001ee20000300800 */
[----:B------:R0:W-:Y:S03]  /*8f590*/  STL [R1+0x2ffc], R17 ;  /* 0x002ffc1101007387 */ /* 0x0001e60000100800 */
[----:B0-----:R-:W3:Y:S01]  /*8f5a0*/  LDL R17, [R1+0xf7c] ;  /* 0x000f7c0001117983 */ /* 0x001ee20000100800 */
[----:B--2---:R-:W-:Y:S01]  /*8f5b0*/  IMAD.MOV.U32 R21, RZ, RZ, R27 ;  /* 0x000000ffff157224 */ /* 0x004fe200078e001b */
[----:B----4-:R-:W-:Y:S01]  /*8f5c0*/  MOV R27, R26 ;  /* 0x0000001a001b7202 */ /* 0x010fe20000000f00 */
[----:B------:R-:W-:-:S02]  /*8f5d0*/  MOV R26, R6 ;  /* 0x00000006001a7202 */ /* 0x000fc40000000f00 */
[----:B------:R-:W2:Y:S01]  /*8f5e0*/  LDL.LU R6, [R1+0x4c8] ;  /* 0x0004c80001067983 */ /* 0x000ea20000300800 */
[C---:B------:R-:W-:Y:S01]  /*8f5f0*/  FMUL R22, R28.reuse, 8388608 ;  /* 0x4b0000001c167820 */ /* 0x040fe20000400000 */
[C---:B------:R-:W-:Y:S02]  /*8f600*/  FSETP.GEU.AND P1, PT, R28.reuse, 1.175494350822287508e-38, PT ;  /* 0x008000001c00780b */ /* 0x040fe40003f2e000 */
[C---:B------:R-:W-:Y:S02]  /*8f610*/  FSETP.GT.AND P0, PT, |R28|.reuse, 8.50705917302346158658e+37, PT ;  /* 0x7e8000001c00780b */ /* 0x040fe40003f04200 */
[----:B------:R-:W-:Y:S01]  /*8f620*/  FSETP.GEU.AND P5, PT, |R28|, 1.175494350822287508e-38, PT ;  /* 0x008000001c00780b */ /* 0x000fe20003fae200 */
[----:B--2---:R0:W-:Y:S01]  /*8f630*/  STL [R1+0x2fa0], R6 ;  /* 0x002fa00601007387 */ /* 0x0041e20000100800 */
[----:B------:R1:W-:Y:S02]  /*8f640*/  STL [R1+0x2fdc], R28 ;  /* 0x002fdc1c01007387 */ /* 0x0003e40000100800 */
[----:B0-----:R-:W-:Y:S01]  /*8f650*/  IMAD.MOV.U32 R6, RZ, RZ, R21 ;  /* 0x000000ffff067224 */ /* 0x001fe200078e0015 */
[----:B------:R-:W-:Y:S01]  /*8f660*/  FSEL R21, R22, R28, !P1 ;  /* 0x0000001c16157208 */ /* 0x000fe20004800000 */
[----:B------:R-:W-:Y:S01]  /*8f670*/  FSEL R22, RZ, -23, P1 ;  /* 0xc1b80000ff167808 */ /* 0x000fe20000800000 */
[----:B-1----:R-:W2:Y:S01]  /*8f680*/  LDL R28, [R1+0x88] ;  /* 0x00008800011c7983 */ /* 0x002ea20000100800 */
[----:B---3--:R-:W-:-:S03]  /*8f690*/  FSETP.GEU.AND P1, PT, |R20|, 1.175494350822287508e-38, PT ;  /* 0x008000001400780b */ /* 0x008fc60003f2e200 */
[----:B------:R0:W-:Y:S04]  /*8f6a0*/  STL [R1+0x289c], R22 ;  /* 0x00289c1601007387 */ /* 0x0001e80000100800 */
[----:B0-----:R-:W3:Y:S01]  /*8f6b0*/  LDL R22, [R1+0x47c] ;  /* 0x00047c0001167983 */ /* 0x001ee20000100800 */
[----:B------:R0:W-:Y:S03]  /*8f6c0*/  STL [R1+0x2fe0], R20 ;  /* 0x002fe01401007387 */ /* 0x0001e60000100800 */
[----:B0-----:R-:W4:Y:S01]  /*8f6d0*/  LDL R20, [R1+0xf84] ;  /* 0x000f840001147983 */ /* 0x001f220000100800 */
[----:B------:R-:W-:Y:S02]  /*8f6e0*/  STL [R1+0xf58], R21 ;  /* 0x000f581501007387 */ /* 0x000fe40000100800 */
[----:B------:R0:W-:Y:S02]  /*8f6f0*/  STL [R1+0x28b0], R21 ;  /* 0x0028b01501007387 */ /* 0x0001e40000100800 */
[----:B0-----:R-:W2:Y:S01]  /*8f700*/  LDL R21, [R1+0xf80] ;  /* 0x000f800001157983 */ /* 0x001ea20000100800 */
[----:B------:R-:W-:-:S05]  /*8f710*/  @P0 FMUL R17, R17, 0.25 ;  /* 0x3e80000011110820 */ /* 0x000fca0000400000 */
[----:B------:R0:W-:Y:S04]  /*8f720*/  @P0 STL [R1+0xf7c], R17 ;  /* 0x000f7c1101000387 */ /* 0x0001e80000100800 */
[----:B0-----:R-:W3:Y:S01]  /*8f730*/  LDL.LU R17, [R1+0x2ffc] ;  /* 0x002ffc0001117983 */ /* 0x001ee20000300800 */
[----:B----4-:R-:W-:Y:S02]  /*8f740*/  @P0 FMUL R20, R20, 0.25 ;  /* 0x3e80000014140820 */ /* 0x010fe40000400000 */
[----:B--2---:R-:W-:-:S05]  /*8f750*/  @P0 FMUL R21, R21, 0.25 ;  /* 0x3e80000015150820 */ /* 0x004fca0000400000 */
[----:B------:R0:W-:Y:S01]  /*8f760*/  @P0 STL [R1+0xf80], R21 ;  /* 0x000f801501000387 */ /* 0x0001e20000100800 */
[----:B------:R-:W-:Y:S03]  /*8f770*/  @P0 STL [R1+0xf84], R20 ;  /* 0x000f841401000387 */ /* 0x000fe60000100800 */
[----:B0-----:R-:W2:Y:S04]  /*8f780*/  LDL R21, [R1+0xf98] ;  /* 0x000f980001157983 */ /* 0x001ea80000100800 */
[----:B--2---:R0:W-:Y:S04]  /*8f790*/  STL [R1+0x2ff4], R21 ;  /* 0x002ff41501007387 */ /* 0x0041e80000100800 */
[----:B0-----:R-:W2:Y:S04]  /*8f7a0*/  LDL R21, [R1+0xf8c] ;  /* 0x000f8c0001157983 */ /* 0x001ea80000100800 */
[----:B--2---:R0:W-:Y:S01]  /*8f7b0*/  STL [R1+0x2ff8], R21 ;  /* 0x002ff81501007387 */ /* 0x0041e20000100800 */
[----:B------:R-:W2:Y:S03]  /*8f7c0*/  LDL R20, [R1+0xf9c] ;  /* 0x000f9c0001147983 */ /* 0x000ea60000100800 */
[----:B0-----:R-:W4:Y:S02]  /*8f7d0*/  LDL R21, [R1+0xf88] ;  /* 0x000f880001157983 */ /* 0x001f240000100800 */
[----:B----4-:R-:W-:-:S05]  /*8f7e0*/  @P0 FMUL R21, R21, 0.25 ;  /* 0x3e80000015150820 */ /* 0x010fca0000400000 */
[----:B------:R0:W-:Y:S04]  /*8f7f0*/  @P0 STL [R1+0xf88], R21 ;  /* 0x000f881501000387 */ /* 0x0001e80000100800 */
[----:B0-----:R-:W4:Y:S02]  /*8f800*/  LDL.LU R21, [R1+0x2ff8] ;  /* 0x002ff80001157983 */ /* 0x001f240000300800 */
[----:B----4-:R-:W-:-:S05]  /*8f810*/  @P0 FMUL R21, R21, 0.25 ;  /* 0x3e80000015150820 */ /* 0x010fca0000400000 */
[----:B------:R0:W-:Y:S04]  /*8f820*/  @P0 STL [R1+0xf8c], R21 ;  /* 0x000f8c1501000387 */ /* 0x0001e80000100800 */
[----:B0-----:R-:W4:Y:S01]  /*8f830*/  LDL.LU R21, [R1+0x2ff4] ;  /* 0x002ff40001157983 */ /* 0x001f220000300800 */
[----:B--2---:R-:W-:Y:S02]  /*8f840*/  @P0 FMUL R20, R20, 0.25 ;  /* 0x3e80000014140820 */ /* 0x004fe40000400000 */
[----:B----4-:R-:W-:-:S05]  /*8f850*/  @P0 FMUL R21, R21, 0.25 ;  /* 0x3e80000015150820 */ /* 0x010fca0000400000 */
        /* <DEDUP_REMOVED lines=16> */
[----:B------:R-:W-:Y:S01]  /*8f960*/  @P0 STL [R1+0x4d4], R21 ;  /* 0x0004d41501000387 */ /* 0x000fe20000100800 */
[----:B------:R0:W-:Y:S03]  /*8f970*/  @P0 STL [R1+0x49c], R20 ;  /* 0x00049c1401000387 */ /* 0x0001e60000100800 */
[----:B0-----:R-:W2:Y:S04]  /*8f980*/  LDL R20, [R1+0x4f4] ;  /* 0x0004f40001147983 */ /* 0x001ea80000100800 */
[----:B--2---:R0:W-:Y:S04]  /*8f990*/  STL [R1+0x2fe4], R20 ;  /* 0x002fe41401007387 */ /* 0x0041e80000100800 */
[----:B0-----:R-:W2:Y:S04]  /*8f9a0*/  LDL R20, [R1+0x4dc] ;  /* 0x0004dc0001147983 */ /* 0x001ea80000100800 */
[----:B--2---:R0:W-:Y:S04]  /*8f9b0*/  STL [R1+0x2fe8], R20 ;  /* 0x002fe81401007387 */ /* 0x0041e80000100800 */
[----:B0-----:R-:W2:Y:S01]  /*8f9c0*/  LDL R20, [R1+0x4b4] ;  /* 0x0004b40001147983 */ /* 0x001ea20000100800 */
[----:B------:R-:W-:-:S02]  /*8f9d0*/  MOV R21, R28 ;  /* 0x0000001c00157202 */ /* 0x000fc40000000f00 */
[----:B------:R-:W4:Y:S02]  /*8f9e0*/  LDL R28, [R1+0x30c] ;  /* 0x00030c00011c7983 */ /* 0x000f240000100800 */
[----:B--2---:R-:W-:-:S05]  /*8f9f0*/  @P0 FMUL R20, R20, 0.25 ;  /* 0x3e80000014140820 */ /* 0x004fca0000400000 */
[----:B------:R0:W-:Y:S04]  /*8fa00*/  @P0 STL [R1+0x4b4], R20 ;  /* 0x0004b41401000387 */ /* 0x0001e80000100800 */
[----:B0-----:R-:W2:Y:S02]  /*8fa10*/  LDL.LU R20, [R1+0x2fe8] ;  /* 0x002fe80001147983 */ /* 0x001ea40000300800 */
[----:B--2---:R-:W-:-:S05]  /*8fa20*/  @P0 FMUL R20, R20, 0.25 ;  /* 0x3e80000014140820 */ /* 0x004fca0000400000 */
[----:B------:R0:W-:Y:S04]  /*8fa30*/  @P0 STL [R1+0x4dc], R20 ;  /* 0x0004dc1401000387 */ /* 0x0001e80000100800 */
[----:B0-----:R-:W2:Y:S01]  /*8fa40*/  LDL.LU R20, [R1+0x2fe4] ;  /* 0x002fe40001147983 */ /* 0x001ea20000300800 */
[----:B----4-:R-:W-:Y:S02]  /*8fa50*/  @P0 FMUL R28, R28, 0.25 ;  /* 0x3e8000001c1c0820 */ /* 0x010fe40000400000 */
[----:B--2---:R-:W-:-:S05]  /*8fa60*/  @P0 FMUL R20, R20, 0.25 ;  /* 0x3e80000014140820 */ /* 0x004fca0000400000 */
[----:B------:R0:W-:Y:S04]  /*8fa70*/  @P0 STL [R1+0x4f4], R20 ;  /* 0x0004f41401000387 */ /* 0x0001e80000100800 */
[----:B0-----:R-:W2:Y:S01]  /*8fa80*/  LDL.LU R20, [R1+0x2fe0] ;  /* 0x002fe00001147983 */ /* 0x001ea20000300800 */
[----:B------:R0:W-:Y:S03]  /*8fa90*/  @P0 STL [R1+0x30c], R28 ;  /* 0x00030c1c01000387 */ /* 0x0001e60000100800 */
[----:B0-----:R-:W4:Y:S02]  /*8faa0*/  LDL.LU R28, [R1+0x2fdc] ;  /* 0x002fdc00011c7983 */ /* 0x001f240000300800 */
[----:B----4-:R-:W-:-:S05]  /*8fab0*/  @P0 FMUL R28, R28, 0.25 ;  /* 0x3e8000001c1c0820 */ /* 0x010fca0000400000 */
[----:B------:R0:W-:Y:S04]  /*8fac0*/  STL [R1+0x2fb0], R28 ;  /* 0x002fb01c01007387 */ /* 0x0001e80000100800 */
[----:B0-----:R-:W4:Y:S01]  /*8fad0*/  LDL R28, [R1+0x328] ;  /* 0x00032800011c7983 */ /* 0x001f220000100800 */
[----:B------:R0:W-:Y:S02]  /*8fae0*/  STL [R1+0x2fd4], R19 ;  /* 0x002fd41301007387 */ /* 0x0001e40000100800 */
[----:B---3--:R1:W-:Y:S01]  /*8faf0*/  STL [R1+0x2fd8], R22 ;  /* 0x002fd81601007387 */ /* 0x0083e20000100800 */
[----:B0-----:R-:W3:Y:S04]  /*8fb00*/  LDL R19, [R1+0xf80] ;  /* 0x000f800001137983 */ /* 0x001ee80000100800 */
[----:B-1----:R-:W3:Y:S01]  /*8fb10*/  LDL R22, [R1+0xf7c] ;  /* 0x000f7c0001167983 */ /* 0x002ee20000100800 */
[----:B----4-:R-:W-:-:S05]  /*8fb20*/  @P0 FMUL R28, R28, 0.25 ;  /* 0x3e8000001c1c0820 */ /* 0x010fca0000400000 */
[----:B------:R-:W-:Y:S01]  /*8fb30*/  @P0 STL [R1+0x328], R28 ;  /* 0x0003281c01000387 */ /* 0x000fe20000100800 */
[----:B--2---:R-:W-:Y:S01]  /*8fb40*/  FSETP.GT.AND P0, PT, |R20|, 8.50705917302346158658e+37, PT ;  /* 0x7e8000001400780b */ /* 0x004fe20003f04200 */
[----:B------:R0:W-:Y:S02]  /*8fb50*/  STL [R1+0x2f94], R20 ;  /* 0x002f941401007387 */ /* 0x0001e40000100800 */
[----:B---3--:R-:W-:Y:S02]  /*8fb60*/  @!P5 FMUL R22, R22, 16777216 ;  /* 0x4b8000001616d820 */ /* 0x008fe40000400000 */
[----:B------:R-:W-:Y:S01]  /*8fb70*/  @!P5 FMUL R19, R19, 16777216 ;  /* 0x4b8000001313d820 */ /* 0x000fe20000400000 */
[----:B0-----:R-:W2:Y:S02]  /*8fb80*/  LDL R20, [R1+0x30c] ;  /* 0x00030c0001147983 */ /* 0x001ea40000100800 */
[----:B------:R0:W-:Y:S02]  /*8fb90*/  @!P5 STL [R1+0xf7c], R22 ;  /* 0x000f7c160100d387 */ /* 0x0001e40000100800 */
[----:B0-----:R-:W3:Y:S01]  /*8fba0*/  LDL.LU R22, [R1+0x2fd8] ;  /* 0x002fd80001167983 */ /* 0x001ee20000300800 */
[----:B------:R0:W-:Y:S03]  /*8fbb0*/  @!P5 STL [R1+0xf80], R19 ;  /* 0x000f80130100d387 */ /* 0x0001e60000100800 */
[----:B0-----:R-:W4:Y:S01]  /*8fbc0*/  LDL.LU R19, [R1+0x2fd4] ;  /* 0x002fd40001137983 */ /* 0x001f220000300800 */
[----:B------:R0:W-:Y:S02]  /*8fbd0*/  STL [R1+0x2f98], R27 ;  /* 0x002f981b01007387 */ /* 0x0001e40000100800 */
[----:B0-----:R-:W-:-:S02]  /*8fbe0*/  MOV R27, R28 ;  /* 0x0000001c001b7202 */ /* 0x001fc40000000f00 */
[----:B------:R-:W2:Y:S04]  /*8fbf0*/  LDL R28, [R1+0x49c] ;  /* 0x00049c00011c7983 */ /* 0x000ea80000100800 */
[----:B--2---:R0:W-:Y:S04]  /*8fc00*/  STL [R1+0x2fd0], R28 ;  /* 0x002fd01c01007387 */ /* 0x0041e80000100800 */
[----:B0-----:R-:W2:Y:S01]  /*8fc10*/  LDL R28, [R1+0xf84] ;  /* 0x000f8400011c7983 */ /* 0x001ea20000100800 */
[----:B------:R0:W-:Y:S03]  /*8fc20*/  STL [R1+0x2fa4], R25 ;  /* 0x002fa41901007387 */ /* 0x0001e60000100800 */
[----:B0-----:R-:W3:Y:S01]  /*8fc30*/  LDL R25, [R1+0x4f4] ;  /* 0x0004f40001197983 */ /* 0x001ee20000100800 */
[----:B--2---:R-:W-:-:S05]  /*8fc40*/  @!P5 FMUL R28, R28, 16777216 ;  /* 0x4b8000001c1cd820 */ /* 0x004fca0000400000 */
[----:B------:R0:W-:Y:S04]  /*8fc50*/  @!P5 STL [R1+0xf84], R28 ;  /* 0x000f841c0100d387 */ /* 0x0001e80000100800 */
[----:B0-----:R-:W2:Y:S01]  /*8fc60*/  LDL.LU R28, [R1+0x2fd0] ;  /* 0x002fd000011c7983 */ /* 0x001ea20000300800 */
[----:B----4-:R0:W-:Y:S03]  /*8fc70*/  STL [R1+0x2fcc], R19 ;  /* 0x002fcc1301007387 */ /* 0x0101e60000100800 */
[----:B0-----:R-:W4:Y:S01]  /*8fc80*/  LDL R19, [R1+0xf88] ;  /* 0x000f880001137983 */ /* 0x001f220000100800 */
[----:B---3--:R0:W-:Y:S03]  /*8fc90*/  STL [R1+0x2f9c], R22 ;  /* 0x002f9c1601007387 */ /* 0x0081e60000100800 */
[----:B0-----:R-:W3:Y:S04]  /*8fca0*/  LDL R22, [R1+0xfb8] ;  /* 0x000fb80001167983 */ /* 0x001ee80000100800 */
[----:B---3--:R0:W-:Y:S04]  /*8fcb0*/  STL [R1+0x2fa8], R22 ;  /* 0x002fa81601007387 */ /* 0x0081e80000100800 */
[----:B0-----:R-:W3:Y:S01]  /*8fcc0*/  LDL R22, [R1+0xf9c] ;  /* 0x000f9c0001167983 */ /* 0x001ee20000100800 */
[----:B----4-:R-:W-:-:S05]  /*8fcd0*/  @!P5 FMUL R19, R19, 16777216 ;  /* 0x4b8000001313d820 */ /* 0x010fca0000400000 */
[----:B------:R0:W-:Y:S04]  /*8fce0*/  @!P5 STL [R1+0xf88], R19 ;  /* 0x000f88130100d387 */ /* 0x0001e80000100800 */
[----:B0-----:R-:W4:Y:S04]  /*8fcf0*/  LDL.LU R19, [R1+0x2fcc] ;  /* 0x002fcc0001137983 */ /* 0x001f280000300800 */
[----:B---3--:R0:W-:Y:S04]  /*8fd00*/  STL [R1+0x2fc8], R22 ;  /* 0x002fc81601007387 */ /* 0x0081e80000100800 */
[----:B0-----:R-:W3:Y:S01]  /*8fd10*/  LDL R22, [R1+0xf8c] ;  /* 0x000f8c0001167983 */ /* 0x001ee20000100800 */
[----:B--2---:R0:W-:Y:S03]  /*8fd20*/  STL [R1+0x2fc4], R28 ;  /* 0x002fc41c01007387 */ /* 0x0041e60000100800 */
[----:B0-----:R-:W2:Y:S01]  /*8fd30*/  LDL R28, [R1+0xf98] ;  /* 0x000f9800011c7983 */ /* 0x001ea20000100800 */
[----:B---3--:R-:W-:-:S05]  /*8fd40*/  @!P5 FMUL R22, R22, 16777216 ;  /* 0x4b8000001616d820 */ /* 0x008fca0000400000 */
[----:B------:R0:W-:Y:S01]  /*8fd50*/  @!P5 STL [R1+0xf8c], R22 ;  /* 0x000f8c160100d387 */ /* 0x0001e20000100800 */
[----:B--2---:R-:W-:-:S03]  /*8fd60*/  @!P5 FMUL R28, R28, 16777216 ;  /* 0x4b8000001c1cd820 */ /* 0x004fc60000400000 */
[----:B0-----:R-:W2:Y:S02]  /*8fd70*/  LDL.LU R22, [R1+0x2fc8] ;  /* 0x002fc80001167983 */ /* 0x001ea40000300800 */
[----:B------:R0:W-:Y:S02]  /*8fd80*/  @!P5 STL [R1+0xf98], R28 ;  /* 0x000f981c0100d387 */ /* 0x0001e40000100800 */
[----:B0-----:R-:W3:Y:S04]  /*8fd90*/  LDL.LU R28, [R1+0x2fc4] ;  /* 0x002fc400011c7983 */ /* 0x001ee80000300800 */
[----:B---3--:R2:W-:Y:S02]  /*8fda0*/  STL [R1+0x2fc0], R28 ;  /* 0x002fc01c01007387 */ /* 0x0085e40000100800 */
[----:B--2---:R-:W-:-:S02]  /*8fdb0*/  IMAD.MOV.U32 R28, RZ, RZ, R22 ;  /* 0x000000ffff1c7224 */ /* 0x004fc400078e0016 */
[----:B------:R-:W2:Y:S04]  /*8fdc0*/  LDL R22, [R1+0x478] ;  /* 0x0004780001167983 */ /* 0x000ea80000100800 */
[----:B--2---:R0:W-:Y:S04]  /*8fdd0*/  STL [R1+0x2fbc], R22 ;  /* 0x002fbc1601007387 */ /* 0x0041e80000100800 */
[----:B0-----:R-:W2:Y:S01]  /*8fde0*/  LDL R22, [R1+0xfa0] ;  /* 0x000fa00001167983 */ /* 0x001ea20000100800 */
[----:B------:R-:W-:-:S05]  /*8fdf0*/  @!P5 FMUL R28, R28, 16777216 ;  /* 0x4b8000001c1cd820 */ /* 0x000fca0000400000 */
[----:B------:R0:W-:Y:S04]  /*8fe00*/  @!P5 STL [R1+0xf9c], R28 ;  /* 0x000f9c1c0100d387 */ /* 0x0001e80000100800 */
[----:B0-----:R-:W3:Y:S01]  /*8fe10*/  LDL.LU R28, [R1+0x2fc0] ;  /* 0x002fc000011c7983 */ /* 0x001ee20000300800 */
[----:B--2---:R-:W-:-:S05]  /*8fe20*/  @!P5 FMUL R22, R22, 16777216 ;  /* 0x4b8000001616d820 */ /* 0x004fca0000400000 */
[----:B------:R0:W-:Y:S04]  /*8fe30*/  @!P5 STL [R1+0xfa0], R22 ;  /* 0x000fa0160100d387 */ /* 0x0001e80000100800 */
[----:B0-----:R-:W2:Y:S02]  /*8fe40*/  LDL.LU R22, [R1+0x2fbc] ;  /* 0x002fbc0001167983 */ /* 0x001ea40000300800 */
[----:B--2---:R-:W-:-:S05]  /*8fe50*/  @!P5 FMUL R22, R22, 16777216 ;  /* 0x4b8000001616d820 */ /* 0x004fca0000400000 */
[----:B------:R-:W-:Y:S01]  /*8fe60*/  @!P5 STL [R1+0x478], R22 ;  /* 0x000478160100d387 */ /* 0x000fe20000100800 */
[----:B------:R3:W-:Y:S02]  /*8fe70*/  STL [R1+0x2fb4], R6 ;  /* 0x002fb40601007387 */ /* 0x0007e40000100800 */
[----:B---3--:R-:W-:-:S05]  /*8fe80*/  MOV R6, R28 ;  /* 0x0000001c00067202 */ /* 0x008fca0000000f00 */
[----:B------:R0:W-:Y:S01]  /*8fe90*/  STL [R1+0x2fb8], R6 ;  /* 0x002fb80601007387 */ /* 0x0001e20000100800 */
[----:B------:R-:W2:Y:S02]  /*8fea0*/  LDL R28, [R1+0x4b4] ;  /* 0x0004b400011c7983 */ /* 0x000ea40000100800 */
[----:B------:R-:W3:Y:S01]  /*8feb0*/  LDL R22, [R1+0x4dc] ;  /* 0x0004dc0001167983 */ /* 0x000ee20000100800 */
[----:B0-----:R-:W2:Y:S02]  /*8fec0*/  LDL R6, [R1+0x4d4] ;  /* 0x0004d40001067983 */ /* 0x001ea40000100800 */
[----:B--2---:R-:W-:-:S05]  /*8fed0*/  @!P5 FMUL R6, R6, 16777216 ;  /* 0x4b8000000606d820 */ /* 0x004fca0000400000 */
[----:B------:R0:W-:Y:S04]  /*8fee0*/  @!P5 STL [R1+0x4d4], R6 ;  /* 0x0004d4060100d387 */ /* 0x0001e80000100800 */
[----:B0-----:R-:W2:Y:S01]  /*8fef0*/  LDL.LU R6, [R1+0x2fb8] ;  /* 0x002fb80001067983 */ /* 0x001ea20000300800 */
[----:B------:R-:W-:Y:S02]  /*8ff00*/  @!P5 FMUL R28, R28, 16777216 ;  /* 0x4b8000001c1cd820 */ /* 0x000fe40000400000 */
[----:B--2---:R-:W-:-:S05]  /*8ff10*/  @!P5 FMUL R6, R6, 16777216 ;  /* 0x4b8000000606d820 */ /* 0x004fca0000400000 */
[----:B------:R0:W-:Y:S04]  /*8ff20*/  @!P5 STL [R1+0x49c], R6 ;  /* 0x00049c060100d387 */ /* 0x0001e80000100800 */
[----:B0-----:R-:W2:Y:S01]  /*8ff30*/  LDL.LU R6, [R1+0x2fb4] ;  /* 0x002fb40001067983 */ /* 0x001ea20000300800 */
[----:B------:R0:W-:Y:S03]  /*8ff40*/  @!P5 STL [R1+0x4b4], R28 ;  /* 0x0004b41c0100d387 */ /* 0x0001e60000100800 */
[----:B0-----:R-:W2:Y:S01]  /*8ff50*/  LDL.LU R28, [R1+0x2fb0] ;  /* 0x002fb000011c7983 */ /* 0x001ea20000300800 */
[----:B---3--:R-:W-:Y:S02]  /*8ff60*/  @!P5 FMUL R22, R22, 16777216 ;  /* 0x4b8000001616d820 */ /* 0x008fe40000400000 */
[----:B------:R-:W-:-:S02]  /*8ff70*/  @!P5 FMUL R25, R25, 16777216 ;  /* 0x4b8000001919d820 */ /* 0x000fc40000400000 */
[----:B------:R-:W-:Y:S01]  /*8ff80*/  @!P5 FMUL R20, R20, 16777216 ;  /* 0x4b8000001414d820 */ /* 0x000fe20000400000 */
[----:B------:R-:W-:Y:S02]  /*8ff90*/  @!P5 STL [R1+0x4dc], R22 ;  /* 0x0004dc160100d387 */ /* 0x000fe40000100800 */
[----:B------:R-:W-:Y:S02]  /*8ffa0*/  @!P5 STL [R1+0x4f4], R25 ;  /* 0x0004f4190100d387 */ /* 0x000fe40000100800 */
[----:B------:R0:W-:Y:S02]  /*8ffb0*/  @!P5 STL [R1+0x30c], R20 ;  /* 0x00030c140100d387 */ /* 0x0001e40000100800 */
[----:B--2---:R-:W-:-:S05]  /*8ffc0*/  @!P5 FMUL R28, R28, 16777216 ;  /* 0x4b8000001c1cd820 */ /* 0x004fca0000400000 */
[----:B------:R1:W-:Y:S01]  /*8ffd0*/  STL [R1+0x27b8], R28 ;  /* 0x0027b81c01007387 */ /* 0x0003e20000100800 */
[----:B0-----:R-:W2:Y:S01]  /*8ffe0*/  LDL R20, [R1+0x90] ;  /* 0x0000900001147983 */ /* 0x001ea20000100800 */
[----:B-1----:R-:W-:Y:S02]  /*8fff0*/  MOV R28, R6 ;  /* 0x00000006001c7202 */ /* 0x002fe40000000f00 */
[----:B------:R-:W3:Y:S01]  /*90000*/  LDL R6, [R1+0xfa4] ;  /* 0x000fa40001067983 */ /* 0x000ee20000100800 */
[----:B------:R-:W-:Y:S02]  /*90010*/  @!P5 FMUL R27, R27, 16777216 ;  /* 0x4b8000001b1bd820 */ /* 0x000fe40000400000 */
[----:B------:R0:W-:Y:S02]  /*90020*/  STL [R1+0x2fac], R28 ;  /* 0x002fac1c01007387 */ /* 0x0001e40000100800 */
[----:B------:R-:W2:Y:S01]  /*90030*/  LDL R22, [R1+0xfac] ;  /* 0x000fac0001167983 */ /* 0x000ea20000100800 */
[----:B0-----:R-:W2:Y:S01]  /*90040*/  LDL R28, [R1+0xfa8] ;  /* 0x000fa800011c7983 */ /* 0x001ea20000100800 */
[----:B------:R0:W-:Y:S02]  /*90050*/  @!P5 STL [R1+0x328], R27 ;  /* 0x0003281b0100d387 */ /* 0x0001e40000100800 */
[----:B------:R-:W2:Y:S01]  /*90060*/  LDL R25, [R1+0xfb0] ;  /* 0x000fb00001197983 */ /* 0x000ea20000100800 */
[----:B0-----:R-:W4:Y:S01]  /*90070*/  LDL R27, [R1+0xfb4] ;  /* 0x000fb400011b7983 */ /* 0x001f220000100800 */
[----:B---3--:R-:W-:-:S05]  /*90080*/  @P0 FMUL R6, R6, 0.25 ;  /* 0x3e80000006060820 */ /* 0x008fca0000400000 */
[----:B------:R0:W-:Y:S04]  /*90090*/  @P0 STL [R1+0xfa4], R6 ;  /* 0x000fa40601000387 */ /* 0x0001e80000100800 */
[----:B0-----:R-:W3:Y:S01]  /*900a0*/  LDL R6, [R1+0xfd8] ;  /* 0x000fd80001067983 */ /* 0x001ee20000100800 */
[----:B--2---:R-:W-:Y:S02]  /*900b0*/  @P0 FMUL R28, R28, 0.25 ;  /* 0x3e8000001c1c0820 */ /* 0x004fe40000400000 */
[----:B------:R-:W-:Y:S01]  /*900c0*/  @P0 FMUL R22, R22, 0.25 ;  /* 0x3e80000016160820 */ /* 0x000fe20000400000 */
[----:B------:R-:W-:Y:S01]  /*900d0*/  FSETP.GEU.AND P5, PT, |R20|, 1.175494350822287508e-38, PT ;  /* 0x008000001400780b */ /* 0x000fe20003fae200 */
[----:B------:R-:W-:Y:S01]  /*900e0*/  @P0 FMUL R25, R25, 0.25 ;  /* 0x3e80000019190820 */ /* 0x000fe20000400000 */
[----:B------:R-:W2:Y:S01]  /*900f0*/  LDL R20, [R1+0xfdc] ;  /* 0x000fdc0001147983 */ /* 0x000ea20000100800 */
[----:B------:R0:W-:Y:S02]  /*90100*/  @P0 STL [R1+0xfa8], R28 ;  /* 0x000fa81c01000387 */ /* 0x0001e40000100800 */
[----:B----4-:R-:W-:Y:S01]  /*90110*/  @P0 FMUL R27, R27, 0.25 ;  /* 0x3e8000001b1b0820 */ /* 0x010fe20000400000 */
[----:B0-----:R-:W4:Y:S01]  /*90120*/  LDL.LU R28, [R1+0x2fac] ;  /* 0x002fac00011c7983 */ /* 0x001f220000300800 */
[----:B------:R0:W-:Y:S03]  /*90130*/  @P0 STL [R1+0xfac], R22 ;  /* 0x000fac1601000387 */ /* 0x0001e60000100800 */
[----:B0-----:R-:W4:Y:S01]  /*90140*/  LDL.LU R22, [R1+0x2fa8] ;  /* 0x002fa80001167983 */ /* 0x001f220000300800 */
[----:B------:R0:W-:Y:S03]  /*90150*/  @P0 STL [R1+0xfb0], R25 ;  /* 0x000fb01901000387 */ /* 0x0001e60000100800 */
[----:B0-----:R-:W5:Y:S01]  /*90160*/  LDL.LU R25, [R1+0x2fa4] ;  /* 0x002fa40001197983 */ /* 0x001f620000300800 */
[----:B------:R0:W-:Y:S03]  /*90170*/  @P0 STL [R1+0xfb4], R27 ;  /* 0x000fb41b01000387 */ /* 0x0001e60000100800 */
[----:B0-----:R-:W5:Y:S01]  /*90180*/  LDL R27, [R1+0x4e4] ;  /* 0x0004e400011b7983 */ /* 0x001f620000100800 */
[----:B---3--:R-:W-:-:S05]  /*90190*/  @P0 FMUL R6, R6, 0.25 ;  /* 0x3e80000006060820 */ /* 0x008fca0000400000 */
[----:B------:R0:W-:Y:S04]  /*901a0*/  @P0 STL [R1+0xfd8], R6 ;  /* 0x000fd80601000387 */ /* 0x0001e80000100800 */
[----:B0-----:R-:W3:Y:S01]  /*901b0*/  LDL.LU R6, [R1+0x2fa0] ;  /* 0x002fa00001067983 */ /* 0x001ee20000300800 */
[----:B--2---:R-:W-:-:S05]  /*901c0*/  @P0 FMUL R20, R20, 0.25 ;  /* 0x3e80000014140820 */ /* 0x004fca0000400000 */
[----:B------:R0:W-:Y:S01]  /*901d0*/  @P0 STL [R1+0xfdc], R20 ;  /* 0x000fdc1401000387 */ /* 0x0001e20000100800 */
[----:B----4-:R-:W-:-:S03]  /*901e0*/  @P0 FMUL R22, R22, 0.25 ;  /* 0x3e80000016160820 */ /* 0x010fc60000400000 */
[----:B0-----:R-:W2:Y:S02]  /*901f0*/  LDL R20, [R1+0x498] ;  /* 0x0004980001147983 */ /* 0x001ea40000100800 */
[----:B------:R-:W-:Y:S02]  /*90200*/  @P0 STL [R1+0xfb8], R22 ;  /* 0x000fb81601000387 */ /* 0x000fe40000100800 */
[----:B-----5:R-:W-:Y:S02]  /*90210*/  @P0 FMUL R27, R27, 0.25 ;  /* 0x3e8000001b1b0820 */ /* 0x020fe40000400000 */
[----:B---3--:R-:W-:-:S05]  /*90220*/  @P0 FMUL R6, R6, 0.25 ;  /* 0x3e80000006060820 */ /* 0x008fca0000400000 */
[----:B------:R0:W-:Y:S02]  /*90230*/  STL [R1+0x2f7c], R6 ;  /* 0x002f7c0601007387 */ /* 0x0001e40000100800 */
[----:B0-----:R-:W-:Y:S02]  /*90240*/  IMAD.MOV.U32 R6, RZ, RZ, R22 ;  /* 0x000000ffff067224 */ /* 0x001fe400078e0016 */
[----:B------:R-:W3:Y:S01]  /*90250*/  LDL.LU R22, [R1+0x2f9c] ;  /* 0x002f9c0001167983 */ /* 0x000ee20000300800 */
[----:B------:R0:W-:Y:S03]  /*90260*/  @P0 STL [R1+0x4e4], R27 ;  /* 0x0004e41b01000387 */ /* 0x0001e60000100800 */
[----:B0-----:R-:W4:Y:S01]  /*90270*/  LDL.LU R27, [R1+0x2f98] ;  /* 0x002f9800011b7983 */ /* 0x001f220000300800 */
[----:B--2---:R-:W-:Y:S02]  /*90280*/  @P0 FMUL R20, R20, 0.25 ;  /* 0x3e80000014140820 */ /* 0x004fe40000400000 */
[----:B------:R-:W-:-:S03]  /*90290*/  @P0 FMUL R28, R28, 0.25 ;  /* 0x3e8000001c1c0820 */ /* 0x000fc60000400000 */
[----:B------:R0:W-:Y:S04]  /*902a0*/  @P0 STL [R1+0x498], R20 ;  /* 0x0004981401000387 */ /* 0x0001e80000100800 */
[----:B0-----:R-:W2:Y:S01]  /*902b0*/  LDL.LU R20, [R1+0x2f94] ;  /* 0x002f940001147983 */ /* 0x001ea20000300800 */
[----:B------:R-:W-:Y:S02]  /*902c0*/  @P0 STL [R1+0x4e0], R28 ;  /* 0x0004e01c01000387 */ /* 0x000fe40000100800 */
[----:B------:R0:W-:Y:S02]  /*902d0*/  STL [R1+0x2f84], R28 ;  /* 0x002f841c01007387 */ /* 0x0001e40000100800 */
[----:B0-----:R-:W5:Y:S01]  /*902e0*/  LDL R28, [R1+0x90] ;  /* 0x00009000011c7983 */ /* 0x001f620000100800 */
[----:B----4-:R-:W-:-:S05]  /*902f0*/  @P0 FMUL R27, R27, 0.25 ;  /* 0x3e8000001b1b0820 */ /* 0x010fca0000400000 */
[----:B------:R-:W-:Y:S01]  /*90300*/  @P0 STL [R1+0x4f8], R27 ;  /* 0x0004f81b01000387 */ /* 0x000fe20000100800 */
[----:B------:R0:W-:Y:S03]  /*90310*/  STL [R1+0x2f80], R27 ;  /* 0x002f801b01007387 */ /* 0x0001e60000100800 */
[----:B0-----:R-:W4:Y:S01]  /*90320*/  LDL R27, [R1+0x4b0] ;  /* 0x0004b000011b7983 */ /* 0x001f220000100800 */
[----:B------:R-:W-:-:S05]  /*90330*/  @P0 FMUL R25, R25, 0.25 ;  /* 0x3e80000019190820 */ /* 0x000fca0000400000 */
[----:B------:R-:W-:Y:S01]  /*90340*/  @P0 STL [R1+0x488], R25 ;  /* 0x0004881901000387 */ /* 0x000fe20000100800 */
[----:B------:R-:W-:Y:S02]  /*90350*/  STL [R1+0x2f88], R25 ;  /* 0x002f881901007387 */ /* 0x000fe40000100800 */
[----:B------:R0:W-:Y:S02]  /*90360*/  STL [R1+0x2f8c], R6 ;  /* 0x002f8c0601007387 */ /* 0x0001e40000100800 */
[----:B----4-:R-:W-:-:S05]  /*90370*/  @P0 FMUL R27, R27, 0.25 ;  /* 0x3e8000001b1b0820 */ /* 0x010fca0000400000 */
[----:B------:R1:W-:Y:S01]  /*90380*/  @P0 STL [R1+0x4b0], R27 ;  /* 0x0004b01b01000387 */ /* 0x0003e20000100800 */
[----:B------:R5:W-:Y:S02]  /*90390*/  STL [R1+0x2f90], R26 ;  /* 0x002f901a01007387 */ /* 0x000be40000100800 */
[----:B0-----:R-:W4:Y:S02]  /*903a0*/  LDL R6, [R1+0xfa4] ;  /* 0x000fa40001067983 */ /* 0x001f240000100800 */
[----:B------:R-:W4:Y:S02]  /*903b0*/  LDL R25, [R1+0xfa8] ;  /* 0x000fa80001197983 */ /* 0x000f240000100800 */
[----:B--2---:R-:W-:Y:S02]  /*903c0*/  @P0 FMUL R20, R20, 0.25 ;  /* 0x3e80000014140820 */ /* 0x004fe40000400000 */
[----:B---3--:R-:W-:Y:S01]  /*903d0*/  @P0 FMUL R22, R22, 0.25 ;  /* 0x3e80000016160820 */ /* 0x008fe20000400000 */
[----:B-1----:R-:W2:Y:S01]  /*903e0*/  LDL R27, [R1+0xfb4] ;  /* 0x000fb400011b7983 */ /* 0x002ea20000100800 */
[----:B-----5:R-:W-:-:S02]  /*903f0*/  MOV R26, R28 ;  /* 0x0000001c001a7202 */ /* 0x020fc40000000f00 */
[----:B------:R-:W3:Y:S02]  /*90400*/  LDL R28, [R1+0xfac] ;  /* 0x000fac00011c7983 */ /* 0x000ee40000100800 */
[----:B------:R-:W-:Y:S01]  /*90410*/  @P0 STL [R1+0x9c], R20 ;  /* 0x00009c1401000387 */ /* 0x000fe20000100800 */
[----:B------:R0:W-:Y:S04]  /*90420*/  STL [R1+0x2f68], R20 ;  /* 0x002f681401007387 */ /* 0x0001e80000100800 */
[----:B0-----:R-:W5:Y:S01]  /*90430*/  LDL R20, [R1+0x4e4] ;  /* 0x0004e40001147983 */ /* 0x001f620000100800 */
[----:B------:R-:W-:Y:S02]  /*90440*/  @P0 STL [R1+0x47c], R22 ;  /* 0x00047c1601000387 */ /* 0x000fe40000100800 */
[----:B------:R0:W-:Y:S01]  /*90450*/  STL [R1+0x2f6c], R22 ;  /* 0x002f6c1601007387 */ /* 0x0001e20000100800 */
[----:B------:R-:W-:Y:S01]  /*90460*/  FSETP.GT.AND P0, PT, |R26|, 8.50705917302346158658e+37, PT ;  /* 0x7e8000001a00780b */ /* 0x000fe20003f04200 */
[----:B0-----:R-:W2:Y:S01]  /*90470*/  LDL R22, [R1+0xfb0] ;  /* 0x000fb00001167983 */ /* 0x001ea20000100800 */
[----:B------:R-:W2:Y:S02]  /*90480*/  LDL.LU R26, [R1+0x2f90] ;  /* 0x002f9000011a7983 */ /* 0x000ea40000300800 */
[----:B----4-:R-:W-:-:S02]  /*90490*/  @!P1 FMUL R6, R6, 16777216 ;  /* 0x4b80000006069820 */ /* 0x010fc40000400000 */
[----:B------:R-:W-:-:S03]  /*904a0*/  @!P1 FMUL R25, R25, 16777216 ;  /* 0x4b80000019199820 */ /* 0x000fc60000400000 */
[----:B------:R0:W-:Y:S01]  /*904b0*/  @!P1 STL [R1+0xfa4], R6 ;  /* 0x000fa40601009387 */ /* 0x0001e20000100800 */
[----:B---3--:R-:W-:-:S03]  /*904c0*/  @!P1 FMUL R28, R28, 16777216 ;  /* 0x4b8000001c1c9820 */ /* 0x008fc60000400000 */
[----:B0-----:R-:W3:Y:S01]  /*904d0*/  LDL.LU R6, [R1+0x2f8c] ;  /* 0x002f8c0001067983 */ /* 0x001ee20000300800 */
[----:B------:R0:W-:Y:S03]  /*904e0*/  @!P1 STL [R1+0xfa8], R25 ;  /* 0x000fa81901009387 */ /* 0x0001e60000100800 */
[----:B0-----:R-:W4:Y:S01]  /*904f0*/  LDL.LU R25, [R1+0x2f88] ;  /* 0x002f880001197983 */ /* 0x001f220000300800 */
[----:B------:R0:W-:Y:S03]  /*90500*/  @!P1 STL [R1+0xfac], R28 ;  /* 0x000fac1c01009387 */ /* 0x0001e60000100800 */
[----:B0-----:R-:W4:Y:S01]  /*90510*/  LDL.LU R28, [R1+0x2f84] ;  /* 0x002f8400011c7983 */ /* 0x001f220000300800 */
[----:B--2---:R-:W-:Y:S02]  /*90520*/  @!P1 FMUL R27, R27, 16777216 ;  /* 0x4b8000001b1b9820 */ /* 0x004fe40000400000 */
[----:B------:R-:W-:-:S03]  /*90530*/  @!P1 FMUL R22, R22, 16777216 ;  /* 0x4b80000016169820 */ /* 0x000fc60000400000 */
[----:B------:R3:W-:Y:S02]  /*90540*/  @!P1 STL [R1+0xfb4], R27 ;  /* 0x000fb41b01009387 */ /* 0x0007e40000100800 */
[----:B------:R4:W-:Y:S01]  /*90550*/  @!P1 STL [R1+0xfb0], R22 ;  /* 0x000fb01601009387 */ /* 0x0009e20000100800 */
[----:B---3--:R-:W-:Y:S02]  /*90560*/  MOV R27, R6 ;  /* 0x00000006001b7202 */ /* 0x008fe40000000f00 */
[----:B------:R-:W2:Y:S01]  /*90570*/  LDL R6, [R1+0xfd8] ;  /* 0x000fd80001067983 */ /* 0x000ea20000100800 */
[----:B----4-:R-:W-:-:S03]  /*90580*/  IMAD.MOV.U32 R22, RZ, RZ, R28 ;  /* 0x000000ffff167224 */ /* 0x010fc600078e001c */
[----:B------:R-:W3:Y:S01]  /*90590*/  LDL.LU R28, [R1+0x568] ;  /* 0x00056800011c7983 */ /* 0x000ee20000300800 */
[----:B------:R-:W-:-:S03]  /*905a0*/  @!P1 FMUL R27, R27, 16777216 ;  /* 0x4b8000001b1b9820 */ /* 0x000fc60000400000 */
[----:B---3--:R0:W-:Y:S04]  /*905b0*/  STL [R1+0x2f34], R28 ;  /* 0x002f341c01007387 */ /* 0x0081e80000100800 */
[----:B0-----:R-:W3:Y:S01]  /*905c0*/  LDL R28, [R1+0x94] ;  /* 0x00009400011c7983 */ /* 0x001ee20000100800 */
[----:B--2---:R-:W-:-:S03]  /*905d0*/  @!P1 FMUL R6, R6, 16777216 ;  /* 0x4b80000006069820 */ /* 0x004fc60000400000 */
[----:B---3--:R0:W-:Y:S04]  /*905e0*/  STL [R1+0x2f5c], R28 ;  /* 0x002f5c1c01007387 */ /* 0x0081e80000100800 */
[----:B0-----:R-:W2:Y:S01]  /*905f0*/  LDL R28, [R1+0xfdc] ;  /* 0x000fdc00011c7983 */ /* 0x001ea20000100800 */
[----:B------:R0:W-:Y:S03]  /*90600*/  @!P1 STL [R1+0xfb8], R27 ;  /* 0x000fb81b01009387 */ /* 0x0001e60000100800 */
[----:B0-----:R-:W3:Y:S01]  /*90610*/  LDL.LU R27, [R1+0x2f80] ;  /* 0x002f8000011b7983 */ /* 0x001ee20000300800 */
[----:B------:R0:W-:Y:S03]  /*90620*/  @!P1 STL [R1+0xfd8], R6 ;  /* 0x000fd80601009387 */ /* 0x0001e60000100800 */
[----:B0-----:R-:W4:Y:S01]  /*90630*/  LDL.LU R6, [R1+0x2f7c] ;  /* 0x002f7c0001067983 */ /* 0x001f220000300800 */
[----:B--2---:R-:W-:-:S05]  /*90640*/  @!P1 FMUL R28, R28, 16777216 ;  /* 0x4b8000001c1c9820 */ /* 0x004fca0000400000 */
[----:B------:R-:W-:Y:S01]  /*90650*/  @!P1 STL [R1+0xfdc], R28 ;  /* 0x000fdc1c01009387 */ /* 0x000fe20000100800 */
[----:B----4-:R-:W-:-:S05]  /*90660*/  @!P1 FMUL R6, R6, 16777216 ;  /* 0x4b80000006069820 */ /* 0x010fca0000400000 */
[----:B------:R0:W-:Y:S04]  /*90670*/  STL [R1+0x4c8], R6 ;  /* 0x0004c80601007387 */ /* 0x0001e80000100800 */
[----:B0-----:R-:W2:Y:S01]  /*90680*/  LDL.LU R6, [R1+0x2f78] ;  /* 0x002f780001067983 */ /* 0x001ea20000300800 */
[----:B------:R0:W-:Y:S02]  /*90690*/  STL [R1+0x2f70], R23 ;  /* 0x002f701701007387 */ /* 0x0001e40000100800 */
[----:B0-----:R-:W-:-:S05]  /*906a0*/  MOV R23, R22 ;  /* 0x0000001600177202 */ /* 0x001fca0000000f00 */
[----:B------:R5:W-:Y:S01]  /*906b0*/  STL [R1+0x2f74], R23 ;  /* 0x002f741701007387 */ /* 0x000be20000100800 */
[----:B---3--:R-:W-:Y:S01]  /*906c0*/  IMAD.MOV.U32 R22, RZ, RZ, R27 ;  /* 0x000000ffff167224 */ /* 0x008fe200078e001b */
[----:B------:R-:W-:Y:S01]  /*906d0*/  MOV R27, R24 ;  /* 0x00000018001b7202 */ /* 0x000fe20000000f00 */
[----:B------:R-:W-:Y:S01]  /*906e0*/  MOV R24, R4 ;  /* 0x0000000400187202 */ /* 0x000fe20000000f00 */
[----:B-----5:R-:W-:Y:S01]  /*906f0*/  MOV R23, R20 ;  /* 0x0000001400177202 */ /* 0x020fe20000000f00 */
[----:B------:R-:W-:Y:S02]  /*90700*/  MOV R20, R25 ;  /* 0x0000001900147202 */ /* 0x000fe40000000f00 */
[----:B------:R-:W-:Y:S01]  /*90710*/  IMAD.MOV.U32 R25, RZ, RZ, R29 ;  /* 0x000000ffff197224 */ /* 0x000fe200078e001d */
[----:B------:R-:W-:Y:S01]  /*90720*/  MOV R4, R7 ;  /* 0x0000000700047202 */ /* 0x000fe20000000f00 */
[----:B------:R-:W3:Y:S01]  /*90730*/  LDL R28, [R1+0x498] ;  /* 0x00049800011c7983 */ /* 0x000ee20000100800 */
[----:B------:R-:W-:-:S02]  /*90740*/  @!P1 FMUL R23, R23, 16777216 ;  /* 0x4b80000017179820 */ /* 0x000fc40000400000 */
[----:B------:R-:W-:Y:S02]  /*90750*/  IMAD.MOV.U32 R7, RZ, RZ, R18 ;  /* 0x000000ffff077224 */ /* 0x000fe400078e0012 */
[----:B------:R-:W4:Y:S01]  /*90760*/  LDL R18, [R1+0x61c] ;  /* 0x00061c0001127983 */ /* 0x000f220000100800 */
[----:B--2---:R-:W-:Y:S01]  /*90770*/  IMAD.MOV.U32 R29, RZ, RZ, R6 ;  /* 0x000000ffff1d7224 */ /* 0x004fe200078e0006 */
[----:B------:R-:W-:Y:S01]  /*90780*/  MOV R6, R9 ;  /* 0x0000000900067202 */ /* 0x000fe20000000f00 */
[----:B------:R-:W-:Y:S02]  /*90790*/  MOV R9, R13 ;  /* 0x0000000d00097202 */ /* 0x000fe40000000f00 */
[----:B------:R-:W2:Y:S01]  /*907a0*/  LDL R13, [R1+0x5e4] ;  /* 0x0005e400010d7983 */ /* 0x000ea20000100800 */
[----:B------:R0:W-:Y:S03]  /*907b0*/  @!P1 STL [R1+0x4e4], R23 ;  /* 0x0004e41701009387 */ /* 0x0001e60000100800 */
[----:B0-----:R-:W5:Y:S01]  /*907c0*/  LDL.LU R23, [R1+0x2f74] ;  /* 0x002f740001177983 */ /* 0x001f620000300800 */
[----:B------:R-:W-:-:S02]  /*907d0*/  @!P1 FMUL R22, R22, 16777216 ;  /* 0x4b80000016169820 */ /* 0x000fc40000400000 */
[----:B------:R-:W-:Y:S02]  /*907e0*/  @!P1 FMUL R20, R20, 16777216 ;  /* 0x4b80000014149820 */ /* 0x000fe40000400000 */
[----:B---3--:R-:W-:Y:S02]  /*907f0*/  @!P1 FMUL R28, R28, 16777216 ;  /* 0x4b8000001c1c9820 */ /* 0x008fe40000400000 */
[----:B-----5:R-:W-:-:S05]  /*90800*/  @!P1 FMUL R23, R23, 16777216 ;  /* 0x4b80000017179820 */ /* 0x020fca0000400000 */
[----:B------:R0:W-:Y:S04]  /*90810*/  @!P1 STL [R1+0x4e0], R23 ;  /* 0x0004e01701009387 */ /* 0x0001e80000100800 */
[----:B0-----:R-:W3:Y:S01]  /*90820*/  LDL.LU R23, [R1+0x2f70] ;  /* 0x002f700001177983 */ /* 0x001ee20000300800 */
[----:B------:R0:W-:Y:S03]  /*90830*/  @!P1 STL [R1+0x4f8], R22 ;  /* 0x0004f81601009387 */ /* 0x0001e60000100800 */
[----:B0-----:R-:W5:Y:S01]  /*90840*/  LDL.LU R22, [R1+0x2f6c] ;  /* 0x002f6c0001167983 */ /* 0x001f620000300800 */
[----:B------:R0:W-:Y:S03]  /*90850*/  @!P1 STL [R1+0x488], R20 ;  /* 0x0004881401009387 */ /* 0x0001e60000100800 */
[----:B0-----:R-:W2:Y:S01]  /*90860*/  LDL.LU R20, [R1+0x2f68] ;  /* 0x002f680001147983 */ /* 0x001ea20000300800 */
[----:B------:R0:W-:Y:S02]  /*90870*/  @!P1 STL [R1+0x498], R28 ;  /* 0x0004981c01009387 */ /* 0x0001e40000100800 */
[----:B------:R5:W-:Y:S02]  /*90880*/  STL [R1+0x2f64], R10 ;  /* 0x002f640a01007387 */ /* 0x000be40000100800 */
[----:B------:R2:W-:Y:S01]  /*90890*/  STL [R1+0x2f60], R11 ;  /* 0x002f600b01007387 */ /* 0x0005e20000100800 */
[----:B0-----:R-:W3:Y:S01]  /*908a0*/  LDL R28, [R1+0x4b0] ;  /* 0x0004b000011c7983 */ /* 0x001ee20000100800 */
[----:B-----5:R-:W-:Y:S01]  /*908b0*/  MOV R10, R22 ;  /* 0x00000016000a7202 */ /* 0x020fe20000000f00 */
[----:B------:R-:W-:-:S02]  /*908c0*/  MOV R22, R29 ;  /* 0x0000001d00167202 */ /* 0x000fc40000000f00 */
[----:B------:R-:W5:Y:S02]  /*908d0*/  LDL R29, [R1+0x3cc] ;  /* 0x0003cc00011d7983 */ /* 0x000f640000100800 */
[----:B------:R-:W-:Y:S01]  /*908e0*/  @!P1 FMUL R10, R10, 16777216 ;  /* 0x4b8000000a0a9820 */ /* 0x000fe20000400000 */
[----:B--2---:R-:W-:Y:S01]  /*908f0*/  MOV R11, R20 ;  /* 0x00000014000b7202 */ /* 0x004fe20000000f00 */
[----:B------:R-:W-:Y:S01]  /*90900*/  IMAD.MOV.U32 R20, RZ, RZ, R25 ;  /* 0x000000ffff147224 */ /* 0x000fe200078e0019 */
[----:B------:R-:W-:Y:S01]  /*90910*/  MOV R25, R24 ;  /* 0x0000001800197202 */ /* 0x000fe20000000f00 */
[----:B------:R-:W-:Y:S02]  /*90920*/  IMAD.MOV.U32 R24, RZ, RZ, R6 ;  /* 0x000000ffff187224 */ /* 0x000fe400078e0006 */
[----:B------:R-:W-:Y:S01]  /*90930*/  @!P1 FMUL R11, R11, 16777216 ;  /* 0x4b8000000b0b9820 */ /* 0x000fe20000400000 */
[----:B------:R-:W2:Y:S01]  /*90940*/  LDL R6, [R1+0x6f8] ;  /* 0x0006f80001067983 */ /* 0x000ea20000100800 */
[----:B------:R0:W-:Y:S02]  /*90950*/  @!P1 STL [R1+0x47c], R10 ;  /* 0x00047c0a01009387 */ /* 0x0001e40000100800 */
[----:B---3--:R-:W-:Y:S01]  /*90960*/  @!P1 FMUL R28, R28, 16777216 ;  /* 0x4b8000001c1c9820 */ /* 0x008fe20000400000 */
[----:B0-----:R-:W3:Y:S01]  /*90970*/  LDL.LU R10, [R1+0x2f64] ;  /* 0x002f6400010a7983 */ /* 0x001ee20000300800 */
[----:B------:R0:W-:Y:S03]  /*90980*/  @!P1 STL [R1+0x9c], R11 ;  /* 0x00009c0b01009387 */ /* 0x0001e60000100800 */
[----:B0-----:R-:W2:Y:S01]  /*90990*/  LDL.LU R11, [R1+0x2f60] ;  /* 0x002f6000010b7983 */ /* 0x001ea20000300800 */
[----:B------:R0:W-:Y:S03]  /*909a0*/  @!P1 STL [R1+0x4b0], R28 ;  /* 0x0004b01c01009387 */ /* 0x0001e60000100800 */
[----:B0-----:R-:W2:Y:S01]  /*909b0*/  LDL.LU R28, [R1+0x2f5c] ;  /* 0x002f5c00011c7983 */ /* 0x001ea20000300800 */
[----:B------:R0:W-:Y:S03]  /*909c0*/  STL [R1+0x2f58], R2 ;  /* 0x002f580201007387 */ /* 0x0001e60000100800 */
[----:B0-----:R-:W3:Y:S01]  /*909d0*/  LDL R2, [R1+0x1010] ;  /* 0x0010100001027983 */ /* 0x001ee20000100800 */
[----:B------:R0:W-:Y:S03]  /*909e0*/  STL [R1+0x2ef8], R21 ;  /* 0x002ef81501007387 */ /* 0x0001e60000100800 */
[----:B0-----:R-:W3:Y:S01]  /*909f0*/  LDL.LU R21, [R1+0x90] ;  /* 0x0000900001157983 */ /* 0x001ee20000300800 */
[----:B--2---:R-:W-:-:S03]  /*90a00*/  FSETP.GEU.AND P1, PT, |R28|, 1.175494350822287508e-38, PT ;  /* 0x008000001c00780b */ /* 0x004fc60003f2e200 */
[----:B---3--:R0:W-:Y:S04]  /*90a10*/  STL [R1+0x2f38], R21 ;  /* 0x002f381501007387 */ /* 0x0081e80000100800 */
[----:B0-----:R-:W2:Y:S01]  /*90a20*/  LDL R21, [R1+0x1018] ;  /* 0x0010180001157983 */ /* 0x001ea20000100800 */
[----:B------:R0:W-:Y:S03]  /*90a30*/  STL [R1+0x2f3c], R28 ;  /* 0x002f3c1c01007387 */ /* 0x0001e60000100800 */
[----:B0-----:R-:W3:Y:S01]  /*90a40*/  LDL R28, [R1+0x1014] ;  /* 0x00101400011c7983 */ /* 0x001ee20000100800 */
[----:B------:R-:W-:-:S05]  /*90a50*/  @P0 FMUL R2, R2, 0.25 ;  /* 0x3e80000002020820 */ /* 0x000fca0000400000 */
[----:B------:R0:W-:Y:S04]  /*90a60*/  @P0 STL [R1+0x1010], R2 ;  /* 0x0010100201000387 */ /* 0x0001e80000100800 */
[----:B0-----:R-:W4:Y:S01]  /*90a70*/  LDL.LU R2, [R1+0x2f58] ;  /* 0x002f580001027983 */ /* 0x001f220000300800 */
[----:B--2---:R-:W-:Y:S02]  /*90a80*/  @P0 FMUL R21, R21, 0.25 ;  /* 0x3e80000015150820 */ /* 0x004fe40000400000 */
[----:B---3--:R-:W-:-:S05]  /*90a90*/  @P0 FMUL R28, R28, 0.25 ;  /* 0x3e8000001c1c0820 */ /* 0x008fca0000400000 */
[----:B------:R0:W-:Y:S01]  /*90aa0*/  @P0 STL [R1+0x1014], R28 ;  /* 0x0010141c01000387 */ /* 0x0001e20000100800 */
[----:B------:R-:W-:Y:S03]  /*90ab0*/  @P0 STL [R1+0x1018], R21 ;  /* 0x0010181501000387 */ /* 0x000fe60000100800 */
[----:B0-----:R-:W2:Y:S04]  /*90ac0*/  LDL R28, [R1+0x1078] ;  /* 0x00107800011c7983 */ /* 0x001ea80000100800 */
[----:B--2---:R0:W-:Y:S04]  /*90ad0*/  STL [R1+0x2f50], R28 ;  /* 0x002f501c01007387 */ /* 0x0041e80000100800 */
[----:B0-----:R-:W2:Y:S04]  /*90ae0*/  LDL R28, [R1+0x1070] ;  /* 0x00107000011c7983 */ /* 0x001ea80000100800 */
[----:B--2---:R0:W-:Y:S01]  /*90af0*/  STL [R1+0x2f54], R28 ;  /* 0x002f541c01007387 */ /* 0x0041e20000100800 */
[----:B------:R-:W2:Y:S03]  /*90b00*/  LDL R21, [R1+0x1080] ;  /* 0x0010800001157983 */ /* 0x000ea60000100800 */
[----:B0-----:R-:W3:Y:S02]  /*90b10*/  LDL R28, [R1+0x1050] ;  /* 0x00105000011c7983 */ /* 0x001ee40000100800 */
[----:B---3--:R-:W-:-:S05]  /*90b20*/  @P0 FMUL R28, R28, 0.25 ;  /* 0x3e8000001c1c0820 */ /* 0x008fca0000400000 */
[----:B------:R0:W-:Y:S04]  /*90b30*/  @P0 STL [R1+0x1050], R28 ;  /* 0x0010501c01000387 */ /* 0x0001e80000100800 */
[----:B0-----:R-:W3:Y:S02]  /*90b40*/  LDL.LU R28, [R1+0x2f54] ;  /* 0x002f5400011c7983 */ /* 0x001ee40000300800 */
[----:B---3--:R-:W-:-:S05]  /*90b50*/  @P0 FMUL R28, R28, 0.25 ;  /* 0x3e8000001c1c0820 */ /* 0x008fca0000400000 */
[----:B------:R0:W-:Y:S04]  /*90b60*/  @P0 STL [R1+0x1070], R28 ;  /* 0x0010701c01000387 */ /* 0x0001e80000100800 */
[----:B0-----:R-:W3:Y:S01]  /*90b70*/  LDL.LU R28, [R1+0x2f50] ;  /* 0x002f5000011c7983 */ /* 0x001ee20000300800 */
        /* <DEDUP_REMOVED lines=18> */
[----:B------:R-:W-:Y:S01]  /*90ca0*/  @P0 STL [R1+0x56c], R28 ;  /* 0x00056c1c01000387 */ /* 0x000fe20000100800 */
[----:B------:R-:W-:Y:S02]  /*90cb0*/  @P0 STL [R1+0x574], R21 ;  /* 0x0005741501000387 */ /* 0x000fe40000100800 */
[----:B------:R0:W-:Y:S02]  /*90cc0*/  STL [R1+0x2f44], R3 ;  /* 0x002f440301007387 */ /* 0x0001e40000100800 */
[----:B0-----:R-:W2:Y:S01]  /*90cd0*/  LDL R3, [R1+0x584] ;  /* 0x0005840001037983 */ /* 0x001ea20000100800 */
[----:B------:R0:W-:Y:S02]  /*90ce0*/  STL [R1+0x2f40], R20 ;  /* 0x002f401401007387 */ /* 0x0001e40000100800 */
[----:B------:R-:W3:Y:S02]  /*90cf0*/  LDL R28, [R1+0x54c] ;  /* 0x00054c00011c7983 */ /* 0x000ee40000100800 */
[----:B------:R-:W4:Y:S01]  /*90d00*/  LDL R21, [R1+0x548] ;  /* 0x0005480001157983 */ /* 0x000f220000100800 */
[----:B0-----:R-:W4:Y:S01]  /*90d10*/  LDL R20, [R1+0x504] ;  /* 0x0005040001147983 */ /* 0x001f220000100800 */
[----:B--2---:R-:W-:-:S02]  /*90d20*/  @P0 FMUL R3, R3, 0.25 ;  /* 0x3e80000003030820 */ /* 0x004fc40000400000 */
[----:B---3--:R-:W-:-:S03]  /*90d30*/  @P0 FMUL R28, R28, 0.25 ;  /* 0x3e8000001c1c0820 */ /* 0x008fc60000400000 */
[----:B------:R0:W-:Y:S01]  /*90d40*/  @P0 STL [R1+0x584], R3 ;  /* 0x0005840301000387 */ /* 0x0001e20000100800 */
[----:B----4-:R-:W-:-:S03]  /*90d50*/  @P0 FMUL R20, R20, 0.25 ;  /* 0x3e80000014140820 */ /* 0x010fc60000400000 */
[----:B0-----:R-:W2:Y:S02]  /*90d60*/  LDL.LU R3, [R1+0x2f44] ;  /* 0x002f440001037983 */ /* 0x001ea40000300800 */
[----:B------:R0:W-:Y:S02]  /*90d70*/  @P0 STL [R1+0x504], R20 ;  /* 0x0005041401000387 */ /* 0x0001e40000100800 */
[----:B0-----:R-:W3:Y:S01]  /*90d80*/  LDL.LU R20, [R1+0x2f40] ;  /* 0x002f400001147983 */ /* 0x001ee20000300800 */
[----:B------:R0:W-:Y:S03]  /*90d90*/  @P0 STL [R1+0x54c], R28 ;  /* 0x00054c1c01000387 */ /* 0x0001e60000100800 */
[----:B0-----:R-:W4:Y:S01]  /*90da0*/  LDL.LU R28, [R1+0x2f3c] ;  /* 0x002f3c00011c7983 */ /* 0x001f220000300800 */
[----:B------:R-:W-:-:S05]  /*90db0*/  @P0 FMUL R21, R21, 0.25 ;  /* 0x3e80000015150820 */ /* 0x000fca0000400000 */
[----:B------:R0:W-:Y:S04]  /*90dc0*/  @P0 STL [R1+0x548], R21 ;  /* 0x0005481501000387 */ /* 0x0001e80000100800 */
[----:B0-----:R-:W3:Y:S01]  /*90dd0*/  LDL.LU R21, [R1+0x2f38] ;  /* 0x002f380001157983 */ /* 0x001ee20000300800 */
[----:B------:R-:W-:Y:S03]  /*90de0*/  STL [R1+0x2f2c], R8 ;  /* 0x002f2c0801007387 */ /* 0x000fe60000100800 */
[----:B--2---:R4:W-:Y:S02]  /*90df0*/  STL [R1+0x2f30], R3 ;  /* 0x002f300301007387 */ /* 0x0049e40000100800 */
[----:B----4-:R-:W-:-:S02]  /*90e00*/  MOV R3, R28 ;  /* 0x0000001c00037202 */ /* 0x010fc40000000f00 */
[----:B------:R-:W2:Y:S01]  /*90e10*/  LDL.LU R28, [R1+0x2f34] ;  /* 0x002f3400011c7983 */ /* 0x000ea20000300800 */
[----:B------:R-:W4:Y:S02]  /*90e20*/  LDL R8, [R1+0x1010] ;  /* 0x0010100001087983 */ /* 0x000f240000100800 */
[----:B---3--:R-:W-:-:S05]  /*90e30*/  @P0 FMUL R21, R21, 0.25 ;  /* 0x3e80000015150820 */ /* 0x008fca0000400000 */
[----:B------:R0:W-:Y:S04]  /*90e40*/  STL [R1+0x2efc], R21 ;  /* 0x002efc1501007387 */ /* 0x0001e80000100800 */
[----:B0-----:R-:W3:Y:S01]  /*90e50*/  LDL R21, [R1+0x574] ;  /* 0x0005740001157983 */ /* 0x001ee20000100800 */
[----:B--2---:R-:W-:Y:S02]  /*90e60*/  @P0 FMUL R28, R28, 0.25 ;  /* 0x3e8000001c1c0820 */ /* 0x004fe40000400000 */
[----:B----4-:R-:W-:Y:S01]  /*90e70*/  @!P5 FMUL R8, R8, 16777216 ;  /* 0x4b8000000808d820 */ /* 0x010fe20000400000 */
[----:B------:R-:W-:Y:S02]  /*90e80*/  FSETP.GT.AND P0, PT, |R3|, 8.50705917302346158658e+37, PT ;  /* 0x7e8000000300780b */ /* 0x000fe40003f04200 */
[----:B------:R0:W-:Y:S04]  /*90e90*/  STL [R1+0x2f00], R28 ;  /* 0x002f001c01007387 */ /* 0x0001e80000100800 */
[----:B0-----:R-:W2:Y:S01]  /*90ea0*/  LDL R28, [R1+0x584] ;  /* 0x00058400011c7983 */ /* 0x001ea20000100800 */
[----:B------:R-:W4:Y:S02]  /*90eb0*/  LDL.LU R3, [R1+0x2f30] ;  /* 0x002f300001037983 */ /* 0x000f240000300800 */
[----:B------:R0:W-:Y:S02]  /*90ec0*/  @!P5 STL [R1+0x1010], R8 ;  /* 0x001010080100d387 */ /* 0x0001e40000100800 */
[----:B0-----:R-:W2:Y:S01]  /*90ed0*/  LDL.LU R8, [R1+0x2f2c] ;  /* 0x002f2c0001087983 */ /* 0x001ea20000300800 */
[----:B------:R0:W-:Y:S03]  /*90ee0*/  STL [R1+0x2f24], R0 ;  /* 0x002f240001007387 */ /* 0x0001e60000100800 */
[----:B0-----:R-:W2:Y:S04]  /*90ef0*/  LDL R0, [R1+0x1018] ;  /* 0x0010180001007983 */ /* 0x001ea80000100800 */
[----:B--2---:R0:W-:Y:S04]  /*90f00*/  STL [R1+0x2f28], R0 ;  /* 0x002f280001007387 */ /* 0x0041e80000100800 */
[----:B0-----:R-:W2:Y:S02]  /*90f10*/  LDL R0, [R1+0x1014] ;  /* 0x0010140001007983 */ /* 0x001ea40000100800 */
[----:B--2---:R-:W-:-:S05]  /*90f20*/  @!P5 FMUL R0, R0, 16777216 ;  /* 0x4b8000000000d820 */ /* 0x004fca0000400000 */
[----:B------:R0:W-:Y:S04]  /*90f30*/  @!P5 STL [R1+0x1014], R0 ;  /* 0x001014000100d387 */ /* 0x0001e80000100800 */
[----:B0-----:R-:W2:Y:S02]  /*90f40*/  LDL.LU R0, [R1+0x2f28] ;  /* 0x002f280001007983 */ /* 0x001ea40000300800 */
[----:B--2---:R-:W-:-:S05]  /*90f50*/  @!P5 FMUL R0, R0, 16777216 ;  /* 0x4b8000000000d820 */ /* 0x004fca0000400000 */
[----:B------:R0:W-:Y:S04]  /*90f60*/  @!P5 STL [R1+0x1018], R0 ;  /* 0x001018000100d387 */ /* 0x0001e80000100800 */
[----:B0-----:R-:W2:Y:S04]  /*90f70*/  LDL.LU R0, [R1+0x2f24] ;  /* 0x002f240001007983 */ /* 0x001ea80000300800 */
[----:B--2---:R0:W-:Y:S04]  /*90f80*/  STL [R1+0x2f1c], R0 ;  /* 0x002f1c0001007387 */ /* 0x0041e80000100800 */
        /* <DEDUP_REMOVED lines=18> */
[----:B0-----:R-:W2:Y:S01]  /*910b0*/  LDL.LU R0, [R1+0x2f14] ;  /* 0x002f140001007983 */ /* 0x001ea20000300800 */
[----:B------:R0:W-:Y:S03]  /*910c0*/  STL [R1+0x2f10], R28 ;  /* 0x002f101c01007387 */ /* 0x0001e60000100800 */
[----:B0-----:R-:W3:Y:S01]  /*910d0*/  LDL R28, [R1+0x1110] ;  /* 0x00111000011c7983 */ /* 0x001ee20000100800 */
[----:B------:R0:W-:Y:S03]  /*910e0*/  STL [R1+0x2f0c], R25 ;  /* 0x002f0c1901007387 */ /* 0x0001e60000100800 */
[----:B0-----:R-:W4:Y:S04]  /*910f0*/  LDL R25, [R1+0x52c] ;  /* 0x00052c0001197983 */ /* 0x001f280000100800 */
[----:B--2---:R0:W-:Y:S04]  /*91100*/  STL [R1+0x2ee8], R0 ;  /* 0x002ee80001007387 */ /* 0x0041e80000100800 */
[----:B0-----:R-:W2:Y:S01]  /*91110*/  LDL R0, [R1+0x56c] ;  /* 0x00056c0001007983 */ /* 0x001ea20000100800 */
[----:B---3--:R-:W-:-:S05]  /*91120*/  @!P5 FMUL R28, R28, 16777216 ;  /* 0x4b8000001c1cd820 */ /* 0x008fca0000400000 */
[----:B------:R0:W-:Y:S01]  /*91130*/  @!P5 STL [R1+0x1110], R28 ;  /* 0x0011101c0100d387 */ /* 0x0001e20000100800 */
[----:B----4-:R-:W-:-:S03]  /*91140*/  @!P5 FMUL R25, R25, 16777216 ;  /* 0x4b8000001919d820 */ /* 0x010fc60000400000 */
[----:B0-----:R-:W3:Y:S02]  /*91150*/  LDL.LU R28, [R1+0x2f10] ;  /* 0x002f1000011c7983 */ /* 0x001ee40000300800 */
[----:B------:R0:W-:Y:S02]  /*91160*/  @!P5 STL [R1+0x52c], R25 ;  /* 0x00052c190100d387 */ /* 0x0001e40000100800 */
[----:B0-----:R-:W4:Y:S01]  /*91170*/  LDL.LU R25, [R1+0x2f0c] ;  /* 0x002f0c0001197983 */ /* 0x001f220000300800 */
[----:B--2---:R-:W-:-:S03]  /*91180*/  @!P5 FMUL R0, R0, 16777216 ;  /* 0x4b8000000000d820 */ /* 0x004fc60000400000 */
[----:B----4-:R3:W-:Y:S02]  /*91190*/  STL [R1+0x2f04], R25 ;  /* 0x002f041901007387 */ /* 0x0107e40000100800 */
[----:B------:R0:W-:Y:S01]  /*911a0*/  @!P5 STL [R1+0x56c], R0 ;  /* 0x00056c000100d387 */ /* 0x0001e20000100800 */
[----:B---3--:R-:W-:-:S05]  /*911b0*/  MOV R25, R28 ;  /* 0x0000001c00197202 */ /* 0x008fca0000000f00 */
[----:B------:R1:W-:Y:S01]  /*911c0*/  STL [R1+0x2f08], R25 ;  /* 0x002f081901007387 */ /* 0x0003e20000100800 */
[----:B------:R-:W2:Y:S02]  /*911d0*/  LDL R28, [R1+0x504] ;  /* 0x00050400011c7983 */ /* 0x000ea40000100800 */
[----:B0-----:R-:W3:Y:S02]  /*911e0*/  LDL R0, [R1+0x548] ;  /* 0x0005480001007983 */ /* 0x001ee40000100800 */
[----:B-1----:R-:W-:Y:S02]  /*911f0*/  IMAD.MOV.U32 R25, RZ, RZ, R21 ;  /* 0x000000ffff197224 */ /* 0x002fe400078e0015 */
[----:B------:R-:W4:Y:S02]  /*91200*/  LDL R21, [R1+0x54c] ;  /* 0x00054c0001157983 */ /* 0x000f240000100800 */
[----:B------:R-:W-:-:S05]  /*91210*/  @!P5 FMUL R25, R25, 16777216 ;  /* 0x4b8000001919d820 */ /* 0x000fca0000400000 */
[----:B------:R0:W-:Y:S04]  /*91220*/  @!P5 STL [R1+0x574], R25 ;  /* 0x000574190100d387 */ /* 0x0001e80000100800 */
[----:B0-----:R-:W3:Y:S01]  /*91230*/  LDL.LU R25, [R1+0x2f08] ;  /* 0x002f080001197983 */ /* 0x001ee20000300800 */
[----:B--2---:R-:W-:Y:S02]  /*91240*/  @!P5 FMUL R28, R28, 16777216 ;  /* 0x4b8000001c1cd820 */ /* 0x004fe40000400000 */
[----:B----4-:R-:W-:Y:S02]  /*91250*/  @!P5 FMUL R21, R21, 16777216 ;  /* 0x4b8000001515d820 */ /* 0x010fe40000400000 */
[----:B---3--:R-:W-:-:S05]  /*91260*/  @!P5 FMUL R25, R25, 16777216 ;  /* 0x4b8000001919d820 */ /* 0x008fca0000400000 */
[----:B------:R0:W-:Y:S04]  /*91270*/  @!P5 STL [R1+0x584], R25 ;  /* 0x000584190100d387 */ /* 0x0001e80000100800 */
[----:B0-----:R-:W2:Y:S01]  /*91280*/  LDL.LU R25, [R1+0x2f04] ;  /* 0x002f040001197983 */ /* 0x001ea20000300800 */
[----:B------:R0:W-:Y:S03]  /*91290*/  @!P5 STL [R1+0x504], R28 ;  /* 0x0005041c0100d387 */ /* 0x0001e60000100800 */
[----:B0-----:R-:W3:Y:S01]  /*912a0*/  LDL.LU R28, [R1+0x2f00] ;  /* 0x002f0000011c7983 */ /* 0x001ee20000300800 */
[----:B------:R0:W-:Y:S03]  /*912b0*/  @!P5 STL [R1+0x54c], R21 ;  /* 0x00054c150100d387 */ /* 0x0001e60000100800 */
[----:B0-----:R-:W4:Y:S01]  /*912c0*/  LDL.LU R21, [R1+0x2efc] ;  /* 0x002efc0001157983 */ /* 0x001f220000300800 */
[----:B------:R-:W-:-:S02]  /*912d0*/  @!P5 FMUL R0, R0, 16777216 ;  /* 0x4b8000000000d820 */ /* 0x000fc40000400000 */
[----:B---3--:R-:W-:Y:S02]  /*912e0*/  @!P5 FMUL R28, R28, 16777216 ;  /* 0x4b8000001c1cd820 */ /* 0x008fe40000400000 */
[----:B----4-:R-:W-:-:S05]  /*912f0*/  @!P5 FMUL R21, R21, 16777216 ;  /* 0x4b8000001515d820 */ /* 0x010fca0000400000 */
[----:B------:R0:W-:Y:S04]  /*91300*/  STL [R1+0x90], R21 ;  /* 0x0000901501007387 */ /* 0x0001e80000100800 */
[----:B0-----:R-:W3:Y:S01]  /*91310*/  LDL.LU R21, [R1+0x2ef8] ;  /* 0x002ef80001157983 */ /* 0x001ee20000300800 */
[----:B------:R-:W-:Y:S02]  /*91320*/  @!P5 STL [R1+0x548], R0 ;  /* 0x000548000100d387 */ /* 0x000fe40000100800 */
[----:B------:R-:W-:Y:S02]  /*91330*/  STL [R1+0x568], R28 ;  /* 0x0005681c01007387 */ /* 0x000fe40000100800 */
[----:B------:R0:W-:Y:S02]  /*91340*/  STL [R1+0x2e9c], R22 ;  /* 0x002e9c1601007387 */ /* 0x0001e40000100800 */
[----:B0-----:R-:W4:Y:S04]  /*91350*/  LDL.LU R22, [R1+0x94] ;  /* 0x0000940001167983 */ /* 0x001f280000300800 */
[----:B----4-:R0:W-:Y:S04]  /*91360*/  STL [R1+0x2ed4], R22 ;  /* 0x002ed41601007387 */ /* 0x0101e80000100800 */
[----:B0-----:R-:W4:Y:S04]  /*91370*/  LDL R22, [R1+0x4a8] ;  /* 0x0004a80001167983 */ /* 0x001f280000100800 */
[----:B----4-:R0:W-:Y:S01]  /*91380*/  STL [R1+0x2eec], R22 ;  /* 0x002eec1601007387 */ /* 0x0101e20000100800 */
[----:B------:R-:W-:Y:S02]  /*91390*/  STL [R1+0x2ef0], R4 ;  /* 0x002ef00401007387 */ /* 0x000fe40000100800 */
[----:B------:R1:W-:Y:S02]  /*913a0*/  STL [R1+0x2ef4], R19 ;  /* 0x002ef41301007387 */ /* 0x0003e40000100800 */
[----:B------:R-:W4:Y:S01]  /*913b0*/  LDL R0, [R1+0x1114] ;  /* 0x0011140001007983 */ /* 0x000f220000100800 */
[----:B0-----:R-:W3:Y:S04]  /*913c0*/  LDL R22, [R1+0x1104] ;  /* 0x0011040001167983 */ /* 0x001ee80000100800 */
[----:B-1----:R-:W3:Y:S04]  /*913d0*/  LDL R19, [R1+0x101c] ;  /* 0x00101c0001137983 */ /* 0x002ee80000100800 */
[----:B------:R-:W3:Y:S01]  /*913e0*/  LDL R4, [R1+0x107c] ;  /* 0x00107c0001047983 */ /* 0x000ee20000100800 */
[----:B--2---:R0:W-:Y:S03]  /*913f0*/  STL [R1+0x2e98], R25 ;  /* 0x002e981901007387 */ /* 0x0041e60000100800 */
[----:B0-----:R-:W2:Y:S04]  /*91400*/  LDL.LU R25, [R1+0x490] ;  /* 0x0004900001197983 */ /* 0x001ea80000300800 */
[----:B--2---:R0:W-:Y:S04]  /*91410*/  STL [R1+0x2ed8], R25 ;  /* 0x002ed81901007387 */ /* 0x0041e80000100800 */
[----:B0-----:R-:W2:Y:S01]  /*91420*/  LDL R25, [R1+0x1074] ;  /* 0x0010740001197983 */ /* 0x001ea20000100800 */
[----:B------:R-:W2:Y:S03]  /*91430*/  LDL.LU R28, [R1+0x538] ;  /* 0x00053800011c7983 */ /* 0x000ea60000300800 */
[----:B--2---:R0:W-:Y:S04]  /*91440*/  STL [R1+0x2ea0], R28 ;  /* 0x002ea01c01007387 */ /* 0x0041e80000100800 */
[----:B0-----:R-:W2:Y:S01]  /*91450*/  LDL.LU R28, [R1+0x304] ;  /* 0x00030400011c7983 */ /* 0x001ea20000300800 */
[----:B---3--:R-:W-:-:S03]  /*91460*/  @P0 FMUL R19, R19, 0.25 ;  /* 0x3e80000013130820 */ /* 0x008fc60000400000 */
[----:B--2---:R0:W-:Y:S04]  /*91470*/  STL [R1+0x2edc], R28 ;  /* 0x002edc1c01007387 */ /* 0x0041e80000100800 */
[----:B0-----:R-:W2:Y:S01]  /*91480*/  LDL R28, [R1+0x1054] ;  /* 0x00105400011c7983 */ /* 0x001ea20000100800 */
[----:B------:R-:W-:Y:S01]  /*91490*/  FSETP.GEU.AND P5, PT, |R21|, 1.175494350822287508e-38, PT ;  /* 0x008000001500780b */ /* 0x000fe20003fae200 */
[----:B------:R0:W-:Y:S02]  /*914a0*/  STL [R1+0x2ed0], R21 ;  /* 0x002ed01501007387 */ /* 0x0001e40000100800 */
[----:B------:R-:W-:Y:S02]  /*914b0*/  @P0 FMUL R4, R4, 0.25 ;  /* 0x3e80000004040820 */ /* 0x000fe40000400000 */
[----:B------:R-:W-:-:S02]  /*914c0*/  @P0 FMUL R22, R22, 0.25 ;  /* 0x3e80000016160820 */ /* 0x000fc40000400000 */
[----:B----4-:R-:W-:Y:S02]  /*914d0*/  @P0 FMUL R0, R0, 0.25 ;  /* 0x3e80000000000820 */ /* 0x010fe40000400000 */
[----:B------:R-:W-:Y:S01]  /*914e0*/  @P0 FMUL R25, R25, 0.25 ;  /* 0x3e80000019190820 */ /* 0x000fe20000400000 */
[----:B0-----:R-:W3:Y:S01]  /*914f0*/  LDL R21, [R1+0x324] ;  /* 0x0003240001157983 */ /* 0x001ee20000100800 */
[----:B------:R0:W-:Y:S03]  /*91500*/  @P0 STL [R1+0x101c], R19 ;  /* 0x00101c1301000387 */ /* 0x0001e60000100800 */
[----:B0-----:R-:W4:Y:S01]  /*91510*/  LDL.LU R19, [R1+0x2ef4] ;  /* 0x002ef40001137983 */ /* 0x001f220000300800 */
[----:B--2---:R-:W-:-:S05]  /*91520*/  @P0 FMUL R28, R28, 0.25 ;  /* 0x3e8000001c1c0820 */ /* 0x004fca0000400000 */
[----:B------:R0:W-:Y:S04]  /*91530*/  @P0 STL [R1+0x1054], R28 ;  /* 0x0010541c01000387 */ /* 0x0001e80000100800 */
[----:B0-----:R-:W2:Y:S01]  /*91540*/  LDL R28, [R1+0x111c] ;  /* 0x00111c00011c7983 */ /* 0x001ea20000100800 */
[----:B------:R0:W-:Y:S03]  /*91550*/  @P0 STL [R1+0x107c], R4 ;  /* 0x00107c0401000387 */ /* 0x0001e60000100800 */
[----:B0-----:R-:W3:Y:S01]  /*91560*/  LDL.LU R4, [R1+0x2ef0] ;  /* 0x002ef00001047983 */ /* 0x001ee20000300800 */
[----:B------:R0:W-:Y:S03]  /*91570*/  @P0 STL [R1+0x1104], R22 ;  /* 0x0011041601000387 */ /* 0x0001e60000100800 */
[----:B0-----:R-:W3:Y:S01]  /*91580*/  LDL.LU R22, [R1+0x2eec] ;  /* 0x002eec0001167983 */ /* 0x001ee20000300800 */
[----:B------:R0:W-:Y:S03]  /*91590*/  @P0 STL [R1+0x1114], R0 ;  /* 0x0011140001000387 */ /* 0x0001e60000100800 */
[----:B0-----:R-:W3:Y:S01]  /*915a0*/  LDL.LU R0, [R1+0x2ee8] ;  /* 0x002ee80001007983 */ /* 0x001ee20000300800 */
[----:B------:R-:W-:Y:S02]  /*915b0*/  @P0 STL [R1+0x1074], R25 ;  /* 0x0010741901000387 */ /* 0x000fe40000100800 */
[----:B------:R0:W-:Y:S02]  /*915c0*/  STL [R1+0x2ee0], R25 ;  /* 0x002ee01901007387 */ /* 0x0001e40000100800 */
[----:B0-----:R-:W3:Y:S01]  /*915d0*/  LDL R25, [R1+0x1118] ;  /* 0x0011180001197983 */ /* 0x001ee20000100800 */
[----:B------:R0:W-:Y:S02]  /*915e0*/  STL [R1+0x2ee4], R26 ;  /* 0x002ee41a01007387 */ /* 0x0001e40000100800 */
[----:B--2---:R-:W-:-:S02]  /*915f0*/  @P0 FMUL R28, R28, 0.25 ;  /* 0x3e8000001c1c0820 */ /* 0x004fc40000400000 */
[----:B---3--:R-:W-:-:S05]  /*91600*/  @P0 FMUL R25, R25, 0.25 ;  /* 0x3e80000019190820 */ /* 0x008fca0000400000 */
[----:B------:R1:W-:Y:S01]  /*91610*/  @P0 STL [R1+0x1118], R25 ;  /* 0x0011181901000387 */ /* 0x0003e20000100800 */
[----:B0-----:R-:W2:Y:S02]  /*91620*/  LDL R26, [R1+0x4c4] ;  /* 0x0004c400011a7983 */ /* 0x001ea40000100800 */
[----:B------:R0:W-:Y:S01]  /*91630*/  @P0 STL [R1+0x111c], R28 ;  /* 0x00111c1c01000387 */ /* 0x0001e20000100800 */
[----:B-1----:R-:W3:Y:S04]  /*91640*/  LDL R25, [R1+0x4bc] ;  /* 0x0004bc0001197983 */ /* 0x002ee80000100800 */
[----:B0-----:R-:W4:Y:S01]  /*91650*/  LDL R28, [R1+0x4d0] ;  /* 0x0004d000011c7983 */ /* 0x001f220000100800 */
[----:B------:R-:W-:Y:S02]  /*91660*/  @P0 FMUL R21, R21, 0.25 ;  /* 0x3e80000015150820 */ /* 0x000fe40000400000 */
[----:B------:R-:W-:-:S02]  /*91670*/  @P0 FMUL R22, R22, 0.25 ;  /* 0x3e80000016160820 */ /* 0x000fc40000400000 */
[----:B--2---:R-:W-:-:S05]  /*91680*/  @P0 FMUL R26, R26, 0.25 ;  /* 0x3e8000001a1a0820 */ /* 0x004fca0000400000 */
[----:B------:R0:W-:Y:S01]  /*91690*/  @P0 STL [R1+0x4c4], R26 ;  /* 0x0004c41a01000387 */ /* 0x0001e20000100800 */
[----:B---3--:R-:W-:Y:S02]  /*916a0*/  @P0 FMUL R25, R25, 0.25 ;  /* 0x3e80000019190820 */ /* 0x008fe40000400000 */
[----:B----4-:R-:W-:Y:S01]  /*916b0*/  @P0 FMUL R28, R28, 0.25 ;  /* 0x3e8000001c1c0820 */ /* 0x010fe20000400000 */
[----:B0-----:R-:W2:Y:S01]  /*916c0*/  LDL.LU R26, [R1+0x2ee4] ;  /* 0x002ee400011a7983 */ /* 0x001ea20000300800 */
[----:B------:R-:W-:Y:S02]  /*916d0*/  @P0 STL [R1+0x324], R21 ;  /* 0x0003241501000387 */ /* 0x000fe40000100800 */
[----:B------:R-:W-:Y:S02]  /*916e0*/  @P0 STL [R1+0x4a8], R22 ;  /* 0x0004a81601000387 */ /* 0x000fe40000100800 */
[----:B------:R0:W-:Y:S02]  /*916f0*/  @P0 STL [R1+0x4bc], R25 ;  /* 0x0004bc1901000387 */ /* 0x0001e40000100800 */
[----:B0-----:R-:W3:Y:S01]  /*91700*/  LDL.LU R25, [R1+0x2ee0] ;  /* 0x002ee00001197983 */ /* 0x001ee20000300800 */
[----:B------:R0:W-:Y:S03]  /*91710*/  @P0 STL [R1+0x4d0], R28 ;  /* 0x0004d01c01000387 */ /* 0x0001e60000100800 */
[----:B0-----:R-:W4:Y:S01]  /*91720*/  LDL.LU R28, [R1+0x2edc] ;  /* 0x002edc00011c7983 */ /* 0x001f220000300800 */
[----:B------:R-:W-:-:S02]  /*91730*/  @P0 FMUL R0, R0, 0.25 ;  /* 0x3e80000000000820 */ /* 0x000fc40000400000 */
[----:B------:R0:W-:Y:S02]  /*91740*/  STL [R1+0x2ec8], R27 ;  /* 0x002ec81b01007387 */ /* 0x0001e40000100800 */
[----:B0-----:R-:W2:Y:S01]  /*91750*/  LDL R27, [R1+0x1114] ;  /* 0x00111400011b7983 */ /* 0x001ea20000100800 */
[----:B------:R-:W-:Y:S02]  /*91760*/  @P0 STL [R1+0x4a4], R0 ;  /* 0x0004a40001000387 */ /* 0x000fe40000100800 */
[----:B------:R3:W-:Y:S02]  /*91770*/  STL [R1+0x2ebc], R0 ;  /* 0x002ebc0001007387 */ /* 0x0007e40000100800 */
[----:B---3--:R-:W-:Y:S02]  /*91780*/  MOV R0, R25 ;  /* 0x0000001900007202 */ /* 0x008fe40000000f00 */
[----:B------:R-:W3:Y:S01]  /*91790*/  LDL.LU R25, [R1+0x2ed8] ;  /* 0x002ed80001197983 */ /* 0x000ee20000300800 */
[----:B----4-:R-:W-:-:S05]  /*917a0*/  @P0 FMUL R28, R28, 0.25 ;  /* 0x3e8000001c1c0820 */ /* 0x010fca0000400000 */
[----:B------:R0:W-:Y:S02]  /*917b0*/  STL [R1+0x2ea4], R28 ;  /* 0x002ea41c01007387 */ /* 0x0001e40000100800 */
[----:B0-----:R-:W-:Y:S02]  /*917c0*/  MOV R28, R22 ;  /* 0x00000016001c7202 */ /* 0x001fe40000000f00 */
[----:B------:R-:W4:Y:S02]  /*917d0*/  LDL.LU R22, [R1+0x2ed4] ;  /* 0x002ed40001167983 */ /* 0x000f240000300800 */
[----:B----4-:R-:W-:-:S05]  /*917e0*/  @P0 FMUL R22, R22, 0.25 ;  /* 0x3e80000016160820 */ /* 0x010fca0000400000 */
[----:B------:R0:W-:Y:S04]  /*917f0*/  STL [R1+0x2ea8], R22 ;  /* 0x002ea81601007387 */ /* 0x0001e80000100800 */
[----:B0-----:R-:W4:Y:S01]  /*91800*/  LDL R22, [R1+0x101c] ;  /* 0x00101c0001167983 */ /* 0x001f220000100800 */
[----:B---3--:R-:W-:-:S05]  /*91810*/  @P0 FMUL R25, R25, 0.25 ;  /* 0x3e80000019190820 */ /* 0x008fca0000400000 */
[----:B------:R0:W-:Y:S02]  /*91820*/  STL [R1+0x2eac], R25 ;  /* 0x002eac1901007387 */ /* 0x0001e40000100800 */
[----:B0-----:R-:W-:Y:S02]  /*91830*/  IMAD.MOV.U32 R25, RZ, RZ, R21 ;  /* 0x000000ffff197224 */ /* 0x001fe400078e0015 */
[----:B------:R-:W3:Y:S03]  /*91840*/  LDL.LU R21, [R1+0x2ed0] ;  /* 0x002ed00001157983 */ /* 0x000ee60000300800 */
[----:B------:R4:W-:Y:S02]  /*91850*/  STL [R1+0x2ecc], R25 ;  /* 0x002ecc1901007387 */ /* 0x0009e40000100800 */
[----:B----4-:R-:W-:Y:S01]  /*91860*/  MOV R25, R22 ;  /* 0x0000001600197202 */ /* 0x010fe20000000f00 */
[----:B------:R-:W-:-:S02]  /*91870*/  MOV R22, R0 ;  /* 0x0000000000167202 */ /* 0x000fc40000000f00 */
[----:B--2---:R-:W-:Y:S02]  /*91880*/  IMAD.MOV.U32 R0, RZ, RZ, R27 ;  /* 0x000000ffff007224 */ /* 0x004fe400078e001b */
[----:B------:R-:W2:Y:S01]  /*91890*/  LDL R27, [R1+0x1054] ;  /* 0x00105400011b7983 */ /* 0x000ea20000100800 */
[----:B------:R-:W-:Y:S01]  /*918a0*/  @!P1 FMUL R25, R25, 16777216 ;  /* 0x4b80000019199820 */ /* 0x000fe20000400000 */
[----:B---3--:R-:W-:Y:S02]  /*918b0*/  FSETP.GT.AND P0, PT, |R21|, 8.50705917302346158658e+37, PT ;  /* 0x7e8000001500780b */ /* 0x008fe40003f04200 */
[----:B------:R0:W-:Y:S04]  /*918c0*/  STL [R1+0x2e88], R21 ;  /* 0x002e881501007387 */ /* 0x0001e80000100800 */
[----:B0-----:R-:W3:Y:S01]  /*918d0*/  LDL R21, [R1+0x4bc] ;  /* 0x0004bc0001157983 */ /* 0x001ee20000100800 */
[----:B------:R0:W-:Y:S03]  /*918e0*/  @!P1 STL [R1+0x101c], R25 ;  /* 0x00101c1901009387 */ /* 0x0001e60000100800 */
[----:B0-----:R-:W4:Y:S01]  /*918f0*/  LDL.LU R25, [R1+0x2ecc] ;  /* 0x002ecc0001197983 */ /* 0x001f220000300800 */
[----:B--2---:R-:W-:-:S05]  /*91900*/  @!P1 FMUL R27, R27, 16777216 ;  /* 0x4b8000001b1b9820 */ /* 0x004fca0000400000 */
[----:B------:R0:W-:Y:S04]  /*91910*/  @!P1 STL [R1+0x1054], R27 ;  /* 0x0010541b01009387 */ /* 0x0001e80000100800 */
[----:B0-----:R-:W2:Y:S01]  /*91920*/  LDL.LU R27, [R1+0x2ec8] ;  /* 0x002ec800011b7983 */ /* 0x001ea20000300800 */
[----:B------:R0:W-:Y:S02]  /*91930*/  STL [R1+0x2ec4], R28 ;  /* 0x002ec41c01007387 */ /* 0x0001e40000100800 */
[----:B0-----:R-:W-:Y:S01]  /*91940*/  MOV R28, R22 ;  /* 0x00000016001c7202 */ /* 0x001fe20000000f00 */
[----:B------:R-:W-:Y:S02]  /*91950*/  MOV R22, R0 ;  /* 0x0000000000167202 */ /* 0x000fe40000000f00 */
        /* <DEDUP_REMOVED lines=10> */
[----:B------:R0:W-:Y:S04]  /*91a00*/  @!P1 STL [R1+0x1104], R0 ;  /* 0x0011040001009387 */ /* 0x0001e80000100800 */
[----:B0-----:R-:W2:Y:S01]  /*91a10*/  LDL.LU R0, [R1+0x2ebc] ;  /* 0x002ebc0001007983 */ /* 0x001ea20000300800 */
[----:B---3--:R0:W-:Y:S02]  /*91a20*/  STL [R1+0x2eb8], R21 ;  /* 0x002eb81501007387 */ /* 0x0081e40000100800 */
[----:B0-----:R-:W-:Y:S01]  /*91a30*/  IMAD.MOV.U32 R21, RZ, RZ, R22 ;  /* 0x000000ffff157224 */ /* 0x001fe200078e0016 */
[----:B------:R-:W-:Y:S02]  /*91a40*/  MOV R22, R28 ;  /* 0x0000001c00167202 */ /* 0x000fe40000000f00 */
[----:B--2---:R-:W-:-:S02]  /*91a50*/  MOV R28, R0 ;  /* 0x00000000001c7202 */ /* 0x004fc40000000f00 */
[----:B------:R-:W2:Y:S01]  /*91a60*/  LDL R0, [R1+0x7e0] ;  /* 0x0007e00001007983 */ /* 0x000ea20000100800 */
[----:B----4-:R0:W-:Y:S03]  /*91a70*/  STL [R1+0x2eb4], R25 ;  /* 0x002eb41901007387 */ /* 0x0101e60000100800 */
[----:B0-----:R-:W3:Y:S01]  /*91a80*/  LDL R25, [R1+0x1118] ;  /* 0x0011180001197983 */ /* 0x001ee20000100800 */
[----:B------:R-:W-:Y:S02]  /*91a90*/  @!P1 FMUL R21, R21, 16777216 ;  /* 0x4b80000015159820 */ /* 0x000fe40000400000 */
[----:B------:R0:W-:Y:S02]  /*91aa0*/  STL [R1+0x2e8c], R26 ;  /* 0x002e8c1a01007387 */ /* 0x0001e40000100800 */
[----:B0-----:R-:W4:Y:S01]  /*91ab0*/  LDL R26, [R1+0x111c] ;  /* 0x00111c00011a7983 */ /* 0x001f220000100800 */
[----:B------:R0:W-:Y:S03]  /*91ac0*/  @!P1 STL [R1+0x1114], R21 ;  /* 0x0011141501009387 */ /* 0x0001e60000100800 */
[----:B0-----:R-:W2:Y:S01]  /*91ad0*/  LDL.LU R21, [R1+0x2eb8] ;  /* 0x002eb80001157983 */ /* 0x001ea20000300800 */
[----:B---3--:R-:W-:-:S05]  /*91ae0*/  @!P1 FMUL R25, R25, 16777216 ;  /* 0x4b80000019199820 */ /* 0x008fca0000400000 */
[----:B------:R0:W-:Y:S04]  /*91af0*/  @!P1 STL [R1+0x1118], R25 ;  /* 0x0011181901009387 */ /* 0x0001e80000100800 */
[----:B0-----:R-:W3:Y:S04]  /*91b00*/  LDL.LU R25, [R1+0x2eb4] ;  /* 0x002eb40001197983 */ /* 0x001ee80000300800 */
[----:B---3--:R4:W-:Y:S02]  /*91b10*/  STL [R1+0x2eb0], R25 ;  /* 0x002eb01901007387 */ /* 0x0089e40000100800 */
[----:B----4-:R-:W-:Y:S01]  /*91b20*/  IMAD.MOV.U32 R25, RZ, RZ, R26 ;  /* 0x000000ffff197224 */ /* 0x010fe200078e001a */
[----:B--2---:R-:W-:-:S02]  /*91b30*/  MOV R26, R21 ;  /* 0x00000015001a7202 */ /* 0x004fc40000000f00 */
[----:B------:R-:W2:Y:S01]  /*91b40*/  LDL R21, [R1+0x4d0] ;  /* 0x0004d00001157983 */ /* 0x000ea20000100800 */
[----:B------:R-:W-:Y:S02]  /*91b50*/  @!P1 FMUL R25, R25, 16777216 ;  /* 0x4b80000019199820 */ /* 0x000fe40000400000 */
[----:B------:R0:W-:Y:S02]  /*91b60*/  STL [R1+0x2e90], R27 ;  /* 0x002e901b01007387 */ /* 0x0001e40000100800 */
[----:B0-----:R-:W3:Y:S01]  /*91b70*/  LDL R27, [R1+0x4c4] ;  /* 0x0004c400011b7983 */ /* 0x001ee20000100800 */
[----:B------:R0:W-:Y:S03]  /*91b80*/  @!P1 STL [R1+0x111c], R25 ;  /* 0x00111c1901009387 */ /* 0x0001e60000100800 */
[----:B0-----:R-:W4:Y:S01]  /*91b90*/  LDL.LU R25, [R1+0x2eb0] ;  /* 0x002eb00001197983 */ /* 0x001f220000300800 */
[----:B------:R-:W-:-:S02]  /*91ba0*/  @!P1 FMUL R22, R22, 16777216 ;  /* 0x4b80000016169820 */ /* 0x000fc40000400000 */
[----:B------:R-:W-:Y:S02]  /*91bb0*/  @!P1 FMUL R28, R28, 16777216 ;  /* 0x4b8000001c1c9820 */ /* 0x000fe40000400000 */
[----:B----4-:R-:W-:-:S05]  /*91bc0*/  @!P1 FMUL R25, R25, 16777216 ;  /* 0x4b80000019199820 */ /* 0x010fca0000400000 */
[----:B------:R0:W-:Y:S04]  /*91bd0*/  @!P1 STL [R1+0x324], R25 ;  /* 0x0003241901009387 */ /* 0x0001e80000100800 */
[----:B0-----:R-:W4:Y:S01]  /*91be0*/  LDL.LU R25, [R1+0x2eac] ;  /* 0x002eac0001197983 */ /* 0x001f220000300800 */
[----:B------:R0:W-:Y:S03]  /*91bf0*/  @!P1 STL [R1+0x4a8], R22 ;  /* 0x0004a81601009387 */ /* 0x0001e60000100800 */
[----:B0-----:R-:W5:Y:S01]  /*91c00*/  LDL.LU R22, [R1+0x2ea8] ;  /* 0x002ea80001167983 */ /* 0x001f620000300800 */
[----:B------:R0:W-:Y:S03]  /*91c10*/  @!P1 STL [R1+0x4a4], R28 ;  /* 0x0004a41c01009387 */ /* 0x0001e60000100800 */
[----:B0-----:R-:W5:Y:S01]  /*91c20*/  LDL.LU R28, [R1+0x2ea4] ;  /* 0x002ea400011c7983 */ /* 0x001f620000300800 */
[----:B---3--:R-:W-:-:S02]  /*91c30*/  @!P1 FMUL R27, R27, 16777216 ;  /* 0x4b8000001b1b9820 */ /* 0x008fc40000400000 */
[----:B------:R-:W-:Y:S02]  /*91c40*/  @!P1 FMUL R26, R26, 16777216 ;  /* 0x4b8000001a1a9820 */ /* 0x000fe40000400000 */
[----:B--2---:R-:W-:Y:S01]  /*91c50*/  @!P1 FMUL R21, R21, 16777216 ;  /* 0x4b80000015159820 */ /* 0x004fe20000400000 */
[----:B------:R-:W-:Y:S01]  /*91c60*/  @!P1 STL [R1+0x4c4], R27 ;  /* 0x0004c41b01009387 */ /* 0x000fe20000100800 */
[----:B----4-:R-:W-:Y:S02]  /*91c70*/  @!P1 FMUL R25, R25, 16777216 ;  /* 0x4b80000019199820 */ /* 0x010fe40000400000 */
[----:B-----5:R-:W-:Y:S02]  /*91c80*/  @!P1 FMUL R22, R22, 16777216 ;  /* 0x4b80000016169820 */ /* 0x020fe40000400000 */
[----:B------:R-:W-:-:S05]  /*91c90*/  @!P1 FMUL R28, R28, 16777216 ;  /* 0x4b8000001c1c9820 */ /* 0x000fca0000400000 */
[----:B------:R0:W-:Y:S01]  /*91ca0*/  STL [R1+0x304], R28 ;  /* 0x0003041c01007387 */ /* 0x0001e20000100800 */
[----:B------:R-:W-:Y:S03]  /*91cb0*/  @!P1 STL [R1+0x4bc], R26 ;  /* 0x0004bc1a01009387 */ /* 0x000fe60000100800 */
[----:B0-----:R-:W2:Y:S01]  /*91cc0*/  LDL.LU R28, [R1+0x2ea0] ;  /* 0x002ea000011c7983 */ /* 0x001ea20000300800 */
[----:B------:R-:W-:Y:S02]  /*91cd0*/  @!P1 STL [R1+0x4d0], R21 ;  /* 0x0004d01501009387 */ /* 0x000fe40000100800 */
[----:B------:R0:W-:Y:S02]  /*91ce0*/  STL [R1+0x94], R22 ;  /* 0x0000941601007387 */ /* 0x0001e40000100800 */
[----:B0-----:R-:W3:Y:S01]  /*91cf0*/  LDL.LU R22, [R1+0x2e9c] ;  /* 0x002e9c0001167983 */ /* 0x001ee20000300800 */
[----:B------:R0:W-:Y:S02]  /*91d00*/  STL [R1+0x490], R25 ;  /* 0x0004901901007387 */ /* 0x0001e40000100800 */
[----:B------:R-:W4:Y:S02]  /*91d10*/  LDL R21, [R1+0x1174] ;  /* 0x0011740001157983 */ /* 0x000f240000100800 */
[----:B------:R-:W5:Y:S01]  /*91d20*/  LDL R27, [R1+0x1198] ;  /* 0x00119800011b7983 */ /* 0x000f620000100800 */
[----:B------:R-:W2:Y:S04]  /*91d30*/  LDL R26, [R1+0x1210] ;  /* 0x00121000011a7983 */ /* 0x000ea80000100800 */
[----:B0-----:R-:W2:Y:S01]  /*91d40*/  LDL R25, [R1+0x1164] ;  /* 0x0011640001197983 */ /* 0x001ea20000100800 */
[----:B------:R0:W-:Y:S03]  /*91d50*/  STL [R1+0x2e60], R20 ;  /* 0x002e601401007387 */ /* 0x0001e60000100800 */
[----:B0-----:R-:W2:Y:S04]  /*91d60*/  LDL.LU R20, [R1+0x560] ;  /* 0x0005600001147983 */ /* 0x001ea80000300800 */
[----:B--2---:R0:W-:Y:S04]  /*91d70*/  STL [R1+0x2e94], R20 ;  /* 0x002e941401007387 */ /* 0x0041e80000100800 */
[----:B0-----:R-:W2:Y:S01]  /*91d80*/  LDL R20, [R1+0x115c] ;  /* 0x00115c0001147983 */ /* 0x001ea20000100800 */
[----:B------:R-:W-:-:S02]  /*91d90*/  @P0 FMUL R25, R25, 0.25 ;  /* 0x3e80000019190820 */ /* 0x000fc40000400000 */
[----:B----4-:R-:W-:Y:S02]  /*91da0*/  @P0 FMUL R21, R21, 0.25 ;  /* 0x3e80000015150820 */ /* 0x010fe40000400000 */
[----:B--2---:R-:W-:-:S05]  /*91db0*/  @P0 FMUL R20, R20, 0.25 ;  /* 0x3e80000014140820 */ /* 0x004fca0000400000 */
[----:B------:R0:W-:Y:S04]  /*91dc0*/  @P0 STL [R1+0x115c], R20 ;  /* 0x00115c1401000387 */ /* 0x0001e80000100800 */
[----:B0-----:R-:W2:Y:S01]  /*91dd0*/  LDL R20, [R1+0x1218] ;  /* 0x0012180001147983 */ /* 0x001ea20000100800 */
[----:B------:R0:W-:Y:S03]  /*91de0*/  @P0 STL [R1+0x1164], R25 ;  /* 0x0011641901000387 */ /* 0x0001e60000100800 */
[----:B0-----:R-:W4:Y:S01]  /*91df0*/  LDL.LU R25, [R1+0x2e98] ;  /* 0x002e980001197983 */ /* 0x001f220000300800 */
[----:B------:R0:W-:Y:S03]  /*91e00*/  @P0 STL [R1+0x1174], R21 ;  /* 0x0011741501000387 */ /* 0x0001e60000100800 */
[----:B0-----:R-:W3:Y:S01]  /*91e10*/  LDL R21, [R1+0x1230] ;  /* 0x0012300001157983 */ /* 0x001ee20000100800 */
[----:B-----5:R-:W-:-:S02]  /*91e20*/  @P0 FMUL R27, R27, 0.25 ;  /* 0x3e8000001b1b0820 */ /* 0x020fc40000400000 */
[----:B------:R-:W-:-:S03]  /*91e30*/  @P0 FMUL R26, R26, 0.25 ;  /* 0x3e8000001a1a0820 */ /* 0x000fc60000400000 */
[----:B------:R0:W-:Y:S04]  /*91e40*/  @P0 STL [R1+0x1198], R27 ;  /* 0x0011981b01000387 */ /* 0x0001e80000100800 */
[----:B0-----:R-:W5:Y:S01]  /*91e50*/  LDL R27, [R1+0x4f0] ;  /* 0x0004f000011b7983 */ /* 0x001f620000100800 */
[----:B------:R0:W-:Y:S03]  /*91e60*/  @P0 STL [R1+0x1210], R26 ;  /* 0x0012101a01000387 */ /* 0x0001e60000100800 */
[----:B0-----:R-:W5:Y:S01]  /*91e70*/  LDL R26, [R1+0x51c] ;  /* 0x00051c00011a7983 */ /* 0x001f620000100800 */
[----:B--2---:R-:W-:Y:S02]  /*91e80*/  @P0 FMUL R20, R20, 0.25 ;  /* 0x3e80000014140820 */ /* 0x004fe40000400000 */
[----:B----4-:R-:W-:-:S05]  /*91e90*/  @P0 FMUL R25, R25, 0.25 ;  /* 0x3e80000019190820 */ /* 0x010fca0000400000 */
[----:B------:R-:W-:Y:S01]  /*91ea0*/  @P0 STL [R1+0x117c], R25 ;  /* 0x00117c1901000387 */ /* 0x000fe20000100800 */
[----:B------:R0:W-:Y:S02]  /*91eb0*/  STL [R1+0x2e84], R25 ;  /* 0x002e841901007387 */ /* 0x0001e40000100800 */
[----:B------:R1:W-:Y:S02]  /*91ec0*/  @P0 STL [R1+0x1218], R20 ;  /* 0x0012181401000387 */ /* 0x0003e40000100800 */
[----:B---3--:R-:W-:Y:S01]  /*91ed0*/  @P0 FMUL R21, R21, 0.25 ;  /* 0x3e80000015150820 */ /* 0x008fe20000400000 */
[----:B0-----:R-:W-:Y:S02]  /*91ee0*/  MOV R25, R20 ;  /* 0x0000001400197202 */ /* 0x001fe40000000f00 */
[----:B-1----:R-:W2:Y:S02]  /*91ef0*/  LDL.LU R20, [R1+0x2e94] ;  /* 0x002e940001147983 */ /* 0x002ea40000300800 */
[----:B------:R0:W-:Y:S02]  /*91f00*/  @P0 STL [R1+0x1230], R21 ;  /* 0x0012301501000387 */ /* 0x0001e40000100800 */
[----:B0-----:R-:W3:Y:S01]  /*91f10*/  LDL R21, [R1+0x57c] ;  /* 0x00057c0001157983 */ /* 0x001ee20000100800 */
[----:B------:R-:W-:-:S02]  /*91f20*/  @P0 FMUL R28, R28, 0.25 ;  /* 0x3e8000001c1c0820 */ /* 0x000fc40000400000 */
[----:B-----5:R-:W-:-:S03]  /*91f30*/  @P0 FMUL R27, R27, 0.25 ;  /* 0x3e8000001b1b0820 */ /* 0x020fc60000400000 */
[----:B------:R0:W-:Y:S01]  /*91f40*/  STL [R1+0x2e6c], R28 ;  /* 0x002e6c1c01007387 */ /* 0x0001e20000100800 */
[----:B------:R-:W-:-:S03]  /*91f50*/  @P0 FMUL R26, R26, 0.25 ;  /* 0x3e8000001a1a0820 */ /* 0x000fc60000400000 */
[----:B------:R1:W-:Y:S01]  /*91f60*/  @P0 STL [R1+0x4f0], R27 ;  /* 0x0004f01b01000387 */ /* 0x0003e20000100800 */
[----:B0-----:R-:W-:-:S03]  /*91f70*/  IMAD.MOV.U32 R28, RZ, RZ, R27 ;  /* 0x000000ffff1c7224 */ /* 0x001fc600078e001b */
[----:B-1----:R-:W4:Y:S01]  /*91f80*/  LDL.LU R27, [R1+0x2e90] ;  /* 0x002e9000011b7983 */ /* 0x002f220000300800 */
[----:B------:R0:W-:Y:S03]  /*91f90*/  @P0 STL [R1+0x51c], R26 ;  /* 0x00051c1a01000387 */ /* 0x0001e60000100800 */
[----:B0-----:R-:W5:Y:S01]  /*91fa0*/  LDL.LU R26, [R1+0x2e8c] ;  /* 0x002e8c00011a7983 */ /* 0x001f620000300800 */
[----:B--2---:R-:W-:-:S05]  /*91fb0*/  @P0 FMUL R20, R20, 0.25 ;  /* 0x3e80000014140820 */ /* 0x004fca0000400000 */
[----:B------:R0:W-:Y:S01]  /*91fc0*/  STL [R1+0x2e64], R20 ;  /* 0x002e641401007387 */ /* 0x0001e20000100800 */
[----:B---3--:R-:W-:-:S03]  /*91fd0*/  @P0 FMUL R21, R21, 0.25 ;  /* 0x3e80000015150820 */ /* 0x008fc60000400000 */
[----:B0-----:R-:W2:Y:S02]  /*91fe0*/  LDL R20, [R1+0x534] ;  /* 0x0005340001147983 */ /* 0x001ea40000100800 */
[----:B------:R0:W-:Y:S02]  /*91ff0*/  @P0 STL [R1+0x57c], R21 ;  /* 0x00057c1501000387 */ /* 0x0001e40000100800 */
[----:B0-----:R-:W3:Y:S01]  /*92000*/  LDL.LU R21, [R1+0x2e88] ;  /* 0x002e880001157983 */ /* 0x001ee20000300800 */
[----:B----4-:R-:W-:Y:S02]  /*92010*/  @P0 FMUL R27, R27, 0.25 ;  /* 0x3e8000001b1b0820 */ /* 0x010fe40000400000 */
[----:B-----5:R-:W-:-:S05]  /*92020*/  @P0 FMUL R26, R26, 0.25 ;  /* 0x3e8000001a1a0820 */ /* 0x020fca0000400000 */
[----:B------:R-:W-:Y:S01]  /*92030*/  @P0 STL [R1+0x564], R26 ;  /* 0x0005641a01000387 */ /* 0x000fe20000100800 */
[----:B------:R-:W-:Y:S01]  /*92040*/  FSETP.GEU.AND P1, PT, |R22|, 1.175494350822287508e-38, PT ;  /* 0x008000001600780b */ /* 0x000fe20003f2e200 */
[----:B--2---:R-:W-:-:S05]  /*92050*/  @P0 FMUL R20, R20, 0.25 ;  /* 0x3e80000014140820 */ /* 0x004fca0000400000 */
[----:B------:R0:W-:Y:S01]  /*92060*/  @P0 STL [R1+0x534], R20 ;  /* 0x0005341401000387 */ /* 0x0001e20000100800 */
[----:B---3--:R-:W-:Y:S01]  /*92070*/  @P0 FMUL R21, R21, 0.25 ;  /* 0x3e80000015150820 */ /* 0x008fe20000400000 */
[----:B0-----:R-:W-:Y:S02]  /*92080*/  MOV R20, R25 ;  /* 0x0000001900147202 */ /* 0x001fe40000000f00 */
[----:B------:R-:W2:Y:S02]  /*92090*/  LDL R25, [R1+0x115c] ;  /* 0x00115c0001197983 */ /* 0x000ea40000100800 */
[----:B------:R-:W-:Y:S02]  /*920a0*/  @P0 STL [R1+0x88], R21 ;  /* 0x0000881501000387 */ /* 0x000fe40000100800 */
[----:B------:R-:W-:Y:S02]  /*920b0*/  @P0 STL [R1+0x518], R27 ;  /* 0x0005181b01000387 */ /* 0x000fe40000100800 */
[----:B------:R0:W-:Y:S01]  /*920c0*/  STL [R1+0x2e78], R27 ;  /* 0x002e781b01007387 */ /* 0x0001e20000100800 */
[----:B------:R-:W-:Y:S01]  /*920d0*/  FSETP.GT.AND P0, PT, |R22|, 8.50705917302346158658e+37, PT ;  /* 0x7e8000001600780b */ /* 0x000fe20003f04200 */
[----:B0-----:R-:W3:Y:S01]  /*920e0*/  LDL R27, [R1+0x1174] ;  /* 0x00117400011b7983 */ /* 0x001ee20000100800 */
[----:B------:R0:W-:Y:S03]  /*920f0*/  STL [R1+0x2e70], R21 ;  /* 0x002e701501007387 */ /* 0x0001e60000100800 */
[----:B0-----:R-:W4:Y:S01]  /*92100*/  LDL R21, [R1+0x1210] ;  /* 0x0012100001157983 */ /* 0x001f220000100800 */
[----:B------:R0:W-:Y:S03]  /*92110*/  STL [R1+0x2e48], R22 ;  /* 0x002e481601007387 */ /* 0x0001e60000100800 */
[----:B0-----:R-:W5:Y:S01]  /*92120*/  LDL R22, [R1+0x1164] ;  /* 0x0011640001167983 */ /* 0x001f620000100800 */
[----:B--2---:R-:W-:-:S05]  /*92130*/  @!P5 FMUL R25, R25, 16777216 ;  /* 0x4b8000001919d820 */ /* 0x004fca0000400000 */
[----:B------:R0:W-:Y:S04]  /*92140*/  @!P5 STL [R1+0x115c], R25 ;  /* 0x00115c190100d387 */ /* 0x0001e80000100800 */
[----:B0-----:R-:W2:Y:S01]  /*92150*/  LDL.LU R25, [R1+0x2e84] ;  /* 0x002e840001197983 */ /* 0x001ea20000300800 */
[----:B-----5:R-:W-:-:S05]  /*92160*/  @!P5 FMUL R22, R22, 16777216 ;  /* 0x4b8000001616d820 */ /* 0x020fca0000400000 */
[----:B------:R4:W-:Y:S02]  /*92170*/  @!P5 STL [R1+0x1164], R22 ;  /* 0x001164160100d387 */ /* 0x0009e40000100800 */
[----:B----4-:R-:W-:-:S05]  /*92180*/  MOV R22, R21 ;  /* 0x0000001500167202 */ /* 0x010fca0000000f00 */
[----:B------:R3:W-:Y:S01]  /*92190*/  STL [R1+0x2e80], R22 ;  /* 0x002e801601007387 */ /* 0x0007e20000100800 */
[----:B------:R2:W-:Y:S02]  /*921a0*/  STL [R1+0x2e7c], R14 ;  /* 0x002e7c0e01007387 */ /* 0x0005e40000100800 */
[----:B---3--:R-:W-:Y:S02]  /*921b0*/  IMAD.MOV.U32 R22, RZ, RZ, R27 ;  /* 0x000000ffff167224 */ /* 0x008fe400078e001b */
[----:B------:R-:W3:Y:S01]  /*921c0*/  LDL R27, [R1+0x1198] ;  /* 0x00119800011b7983 */ /* 0x000ee20000100800 */
[----:B------:R-:W-:Y:S01]  /*921d0*/  MOV R21, R20 ;  /* 0x0000001400157202 */ /* 0x000fe20000000f00 */
[----:B------:R-:W-:Y:S01]  /*921e0*/  @!P5 FMUL R22, R22, 16777216 ;  /* 0x4b8000001616d820 */ /* 0x000fe20000400000 */
[----:B------:R-:W-:Y:S01]  /*921f0*/  MOV R20, R26 ;  /* 0x0000001a00147202 */ /* 0x000fe20000000f00 */
[----:B------:R-:W-:Y:S02]  /*92200*/  MOV R26, R23 ;  /* 0x00000017001a7202 */ /* 0x000fe40000000f00 */
[----:B------:R-:W-:-:S02]  /*92210*/  IMAD.MOV.U32 R23, RZ, RZ, R4 ;  /* 0x000000ffff177224 */ /* 0x000fc400078e0004 */
[----:B------:R-:W4:Y:S01]  /*92220*/  LDL R4, [R1+0x698] ;  /* 0x0006980001047983 */ /* 0x000f220000100800 */
[----:B--2---:R-:W-:Y:S01]  /*92230*/  IMAD.MOV.U32 R14, RZ, RZ, R25 ;  /* 0x000000ffff0e7224 */ /* 0x004fe200078e0019 */
[----:B------:R-:W-:Y:S02]  /*92240*/  MOV R25, R24 ;  /* 0x0000001800197202 */ /* 0x000fe40000000f00 */
[----:B------:R-:W2:Y:S01]  /*92250*/  LDL R24, [R1+0x224] ;  /* 0x0002240001187983 */ /* 0x000ea20000100800 */
[----:B------:R-:W-:Y:S02]  /*92260*/  @!P5 FMUL R14, R14, 16777216 ;  /* 0x4b8000000e0ed820 */ /* 0x000fe40000400000 */
[----:B------:R0:W-:Y:S02]  /*92270*/  @!P5 STL [R1+0x1174], R22 ;  /* 0x001174160100d387 */ /* 0x0001e40000100800 */
[----:B0-----:R-:W5:Y:S01]  /*92280*/  LDL.LU R22, [R1+0x2e80] ;  /* 0x002e800001167983 */ /* 0x001f620000300800 */
[----:B------:R0:W-:Y:S03]  /*92290*/  @!P5 STL [R1+0x117c], R14 ;  /* 0x00117c0e0100d387 */ /* 0x0001e60000100800 */
[----:B0-----:R-:W2:Y:S01]  /*922a0*/  LDL.LU R14, [R1+0x2e7c] ;  /* 0x002e7c00010e7983 */ /* 0x001ea20000300800 */
[----:B---3--:R-:W-:-:S05]  /*922b0*/  @!P5 FMUL R27, R27, 16777216 ;  /* 0x4b8000001b1bd820 */ /* 0x008fca0000400000 */
[----:B------:R0:W-:Y:S04]  /*922c0*/  @!P5 STL [R1+0x1198], R27 ;  /* 0x0011981b0100d387 */ /* 0x0001e80000100800 */
[----:B0-----:R-:W3:Y:S01]  /*922d0*/  LDL.LU R27, [R1+0x2e78] ;  /* 0x002e7800011b7983 */ /* 0x001ee20000300800 */
[----:B------:R5:W-:Y:S02]  /*922e0*/  STL [R1+0x2e74], R0 ;  /* 0x002e740001007387 */ /* 0x000be40000100800 */
[----:B-----5:R-:W-:Y:S02]  /*922f0*/  MOV R0, R22 ;  /* 0x0000001600007202 */ /* 0x020fe40000000f00 */
[----:B---3--:R-:W-:Y:S01]  /*92300*/  MOV R22, R27 ;  /* 0x0000001b00167202 */ /* 0x008fe20000000f00 */
[----:B------:R-:W-:Y:S01]  /*92310*/  IMAD.MOV.U32 R27, RZ, RZ, R26 ;  /* 0x000000ffff1b7224 */ /* 0x000fe200078e001a */
[----:B------:R-:W-:Y:S01]  /*92320*/  MOV R26, R25 ;  /* 0x00000019001a7202 */ /* 0x000fe20000000f00 */
[----:B------:R-:W-:-:S02]  /*92330*/  MOV R25, R23 ;  /* 0x0000001700197202 */ /* 0x000fc40000000f00 */
[----:B--2---:R-:W-:Y:S01]  /*92340*/  IMAD.MOV.U32 R23, RZ, RZ, R24 ;  /* 0x000000ffff177224 */ /* 0x004fe200078e0018 */
[----:B----4-:R-:W-:Y:S02]  /*92350*/  MOV R24, R4 ;  /* 0x0000000400187202 */ /* 0x010fe40000000f00 */
[----:B------:R-:W2:Y:S01]  /*92360*/  LDL.LU R4, [R1+0x494] ;  /* 0x0004940001047983 */ /* 0x000ea20000300800 */
[----:B------:R-:W-:-:S03]  /*92370*/  @!P5 FMUL R0, R0, 16777216 ;  /* 0x4b8000000000d820 */ /* 0x000fc60000400000 */
[----:B--2---:R0:W-:Y:S04]  /*92380*/  STL [R1+0x2e4c], R4 ;  /* 0x002e4c0401007387 */ /* 0x0041e80000100800 */
[----:B0-----:R-:W2:Y:S01]  /*92390*/  LDL R4, [R1+0x51c] ;  /* 0x00051c0001047983 */ /* 0x001ea20000100800 */
[----:B------:R0:W-:Y:S03]  /*923a0*/  @!P5 STL [R1+0x1210], R0 ;  /* 0x001210000100d387 */ /* 0x0001e60000100800 */
[----:B0-----:R-:W3:Y:S01]  /*923b0*/  LDL.LU R0, [R1+0x2e74] ;  /* 0x002e740001007983 */ /* 0x001ee20000300800 */
[----:B------:R0:W-:Y:S03]  /*923c0*/  STL [R1+0x2e50], R3 ;  /* 0x002e500301007387 */ /* 0x0001e60000100800 */
[----:B0-----:R-:W4:Y:S01]  /*923d0*/  LDL R3, [R1+0x1154] ;  /* 0x0011540001037983 */ /* 0x001f220000100800 */
[----:B------:R-:W-:-:S03]  /*923e0*/  @!P5 FMUL R21, R21, 16777216 ;  /* 0x4b8000001515d820 */ /* 0x000fc60000400000 */
[----:B----4-:R0:W-:Y:S04]  /*923f0*/  STL [R1+0x2e68], R3 ;  /* 0x002e680301007387 */ /* 0x0101e80000100800 */
[----:B0-----:R-:W4:Y:S01]  /*92400*/  LDL R3, [R1+0x1230] ;  /* 0x0012300001037983 */ /* 0x001f220000100800 */
[----:B------:R0:W-:Y:S03]  /*92410*/  @!P5 STL [R1+0x1218], R21 ;  /* 0x001218150100d387 */ /* 0x0001e60000100800 */
[----:B0-----:R-:W5:Y:S01]  /*92420*/  LDL.LU R21, [R1+0x2e70] ;  /* 0x002e700001157983 */ /* 0x001f620000300800 */
[----:B----4-:R-:W-:-:S05]  /*92430*/  @!P5 FMUL R3, R3, 16777216 ;  /* 0x4b8000000303d820 */ /* 0x010fca0000400000 */
[----:B------:R2:W-:Y:S02]  /*92440*/  @!P5 STL [R1+0x1230], R3 ;  /* 0x001230030100d387 */ /* 0x0005e40000100800 */
[----:B--2---:R-:W-:Y:S01]  /*92450*/  MOV R3, R4 ;  /* 0x0000000400037202 */ /* 0x004fe20000000f00 */
[----:B------:R-:W-:Y:S01]  /*92460*/  IMAD.MOV.U32 R4, RZ, RZ, R22 ;  /* 0x000000ffff047224 */ /* 0x000fe200078e0016 */
[----:B-----5:R-:W-:Y:S02]  /*92470*/  MOV R22, R21 ;  /* 0x0000001500167202 */ /* 0x020fe40000000f00 */
[----:B------:R-:W2:Y:S01]  /*92480*/  LDL.LU R21, [R1+0x4ec] ;  /* 0x0004ec0001157983 */ /* 0x000ea20000300800 */
[----:B------:R-:W-:-:S03]  /*92490*/  @!P5 FMUL R28, R28, 16777216 ;  /* 0x4b8000001c1cd820 */ /* 0x000fc60000400000 */
[----:B--2---:R0:W-:Y:S04]  /*924a0*/  STL [R1+0x2e54], R21 ;  /* 0x002e541501007387 */ /* 0x0041e80000100800 */
[----:B0-----:R-:W2:Y:S01]  /*924b0*/  LDL R21, [R1+0x57c] ;  /* 0x00057c0001157983 */ /* 0x001ea20000100800 */
[----:B------:R0:W-:Y:S03]  /*924c0*/  @!P5 STL [R1+0x4f0], R28 ;  /* 0x0004f01c0100d387 */ /* 0x0001e60000100800 */
[----:B0-----:R-:W4:Y:S01]  /*924d0*/  LDL.LU R28, [R1+0x2e6c] ;  /* 0x002e6c00011c7983 */ /* 0x001f220000300800 */
[----:B------:R-:W-:Y:S02]  /*924e0*/  @!P5 FMUL R3, R3, 16777216 ;  /* 0x4b8000000303d820 */ /* 0x000fe40000400000 */
[----:B------:R-:W-:-:S02]  /*924f0*/  @!P5 FMUL R20, R20, 16777216 ;  /* 0x4b8000001414d820 */ /* 0x000fc40000400000 */
[----:B----4-:R-:W-:-:S05]  /*92500*/  @!P5 FMUL R28, R28, 16777216 ;  /* 0x4b8000001c1cd820 */ /* 0x010fca0000400000 */
[----:B------:R0:W-:Y:S04]  /*92510*/  STL [R1+0x27bc], R28 ;  /* 0x0027bc1c01007387 */ /* 0x0001e80000100800 */
[----:B0-----:R-:W4:Y:S01]  /*92520*/  LDL.LU R28, [R1+0x534] ;  /* 0x00053400011c7983 */ /* 0x001f220000300800 */
[----:B------:R0:W-:Y:S03]  /*92530*/  @!P5 STL [R1+0x51c], R3 ;  /* 0x00051c030100d387 */ /* 0x0001e60000100800 */
[----:B0-----:R-:W5:Y:S01]  /*92540*/  LDL.LU R3, [R1+0x2e68] ;  /* 0x002e680001037983 */ /* 0x001f620000300800 */
[----:B------:R0:W-:Y:S03]  /*92550*/  @!P5 STL [R1+0x564], R20 ;  /* 0x000564140100d387 */ /* 0x0001e60000100800 */
[----:B0-----:R-:W3:Y:S01]  /*92560*/  LDL.LU R20, [R1+0x2e64] ;  /* 0x002e640001147983 */ /* 0x001ee20000300800 */
[----:B--2---:R-:W-:-:S02]  /*92570*/  @!P5 FMUL R21, R21, 16777216 ;  /* 0x4b8000001515d820 */ /* 0x004fc40000400000 */
[----:B------:R-:W-:Y:S02]  /*92580*/  @!P5 FMUL R4, R4, 16777216 ;  /* 0x4b8000000404d820 */ /* 0x000fe40000400000 */
[----:B------:R-:W-:Y:S02]  /*92590*/  @!P5 FMUL R22, R22, 16777216 ;  /* 0x4b8000001616d820 */ /* 0x000fe40000400000 */
[----:B----4-:R-:W-:Y:S02]  /*925a0*/  @!P5 FMUL R28, R28, 16777216 ;  /* 0x4b8000001c1cd820 */ /* 0x010fe40000400000 */
[----:B---3--:R-:W-:-:S05]  /*925b0*/  @!P5 FMUL R20, R20, 16777216 ;  /* 0x4b8000001414d820 */ /* 0x008fca0000400000 */
[----:B------:R0:W-:Y:S04]  /*925c0*/  STL [R1+0x560], R20 ;  /* 0x0005601401007387 */ /* 0x0001e80000100800 */
[----:B0-----:R-:W2:Y:S01]  /*925d0*/  LDL.LU R20, [R1+0x2e60] ;  /* 0x002e600001147983 */ /* 0x001ea20000300800 */
[----:B------:R0:W-:Y:S02]  /*925e0*/  @!P5 STL [R1+0x57c], R21 ;  /* 0x00057c150100d387 */ /* 0x0001e40000100800 */
[----:B------:R1:W-:Y:S02]  /*925f0*/  @!P5 STL [R1+0x518], R4 ;  /* 0x000518040100d387 */ /* 0x0003e40000100800 */
[----:B------:R3:W-:Y:S01]  /*92600*/  @!P5 STL [R1+0x88], R22 ;  /* 0x000088160100d387 */ /* 0x0007e20000100800 */
[----:B0-----:R-:W4:Y:S04]  /*92610*/  LDL R21, [R1+0x113c] ;  /* 0x00113c0001157983 */ /* 0x001f280000100800 */
[----:B-1----:R-:W2:Y:S04]  /*92620*/  LDL R4, [R1+0x1144] ;  /* 0x0011440001047983 */ /* 0x002ea80000100800 */
[----:B---3--:R-:W3:Y:S01]  /*92630*/  LDL R22, [R1+0x1150] ;  /* 0x0011500001167983 */ /* 0x008ee20000100800 */
[----:B------:R0:W-:Y:S03]  /*92640*/  STL [R1+0x27c0], R28 ;  /* 0x0027c01c01007387 */ /* 0x0001e60000100800 */
[----:B0-----:R-:W2:Y:S04]  /*92650*/  LDL.LU R28, [R1+0x484] ;  /* 0x00048400011c7983 */ /* 0x001ea80000300800 */
[----:B--2---:R0:W-:Y:S04]  /*92660*/  STL [R1+0x2e58], R28 ;  /* 0x002e581c01007387 */ /* 0x0041e80000100800 */
[----:B0-----:R-:W2:Y:S01]  /*92670*/  LDL R28, [R1+0x1138] ;  /* 0x00113800011c7983 */ /* 0x001ea20000100800 */
[----:B------:R-:W-:Y:S01]  /*92680*/  FSETP.GEU.AND P5, PT, |R20|, 1.175494350822287508e-38, PT ;  /* 0x008000001400780b */ /* 0x000fe20003fae200 */
[----:B------:R0:W-:Y:S02]  /*92690*/  STL [R1+0x2e44], R20 ;  /* 0x002e441401007387 */ /* 0x0001e40000100800 */
[----:B0-----:R-:W3:Y:S01]  /*926a0*/  LDL R20, [R1+0x1140] ;  /* 0x0011400001147983 */ /* 0x001ee20000100800 */
[----:B--2---:R-:W-:-:S05]  /*926b0*/  @P0 FMUL R28, R28, 0.25 ;  /* 0x3e8000001c1c0820 */ /* 0x004fca0000400000 */
[----:B------:R0:W-:Y:S04]  /*926c0*/  @P0 STL [R1+0x1138], R28 ;  /* 0x0011381c01000387 */ /* 0x0001e80000100800 */
[----:B0-----:R-:W2:Y:S01]  /*926d0*/  LDL R28, [R1+0x116c] ;  /* 0x00116c00011c7983 */ /* 0x001ea20000100800 */
[----:B----4-:R-:W-:-:S05]  /*926e0*/  @P0 FMUL R21, R21, 0.25 ;  /* 0x3e80000015150820 */ /* 0x010fca0000400000 */
[----:B------:R-:W-:Y:S04]  /*926f0*/  @P0 STL [R1+0x113c], R21 ;  /* 0x00113c1501000387 */ /* 0x000fe80000100800 */
[----:B--2---:R0:W-:Y:S04]  /*92700*/  STL [R1+0x2e5c], R28 ;  /* 0x002e5c1c01007387 */ /* 0x0041e80000100800 */
[----:B0-----:R-:W2:Y:S01]  /*92710*/  LDL R28, [R1+0x1168] ;  /* 0x00116800011c7983 */ /* 0x001ea20000100800 */
[----:B------:R-:W-:Y:S02]  /*92720*/  @P0 FMUL R4, R4, 0.25 ;  /* 0x3e80000004040820 */ /* 0x000fe40000400000 */
[----:B---3--:R-:W-:-:S02]  /*92730*/  @P0 FMUL R22, R22, 0.25 ;  /* 0x3e80000016160820 */ /* 0x008fc40000400000 */
[----:B------:R-:W-:Y:S01]  /*92740*/  @P0 FMUL R20, R20, 0.25 ;  /* 0x3e80000014140820 */ /* 0x000fe20000400000 */
[----:B------:R0:W-:Y:S01]  /*92750*/  @P0 STL [R1+0x1144], R4 ;  /* 0x0011440401000387 */ /* 0x0001e20000100800 */
[----:B------:R-:W3:Y:S02]  /*92760*/  LDL R21, [R1+0x308] ;  /* 0x0003080001157983 */ /* 0x000ee40000100800 */
[----:B------:R1:W-:Y:S01]  /*92770*/  @P0 STL [R1+0x1150], R22 ;  /* 0x0011501601000387 */ /* 0x0003e20000100800 */
[----:B0-----:R-:W4:Y:S04]  /*92780*/  LDL R4, [R1+0x32c] ;  /* 0x00032c0001047983 */ /* 0x001f280000100800 */
[----:B-1----:R-:W3:Y:S01]  /*92790*/  LDL R22, [R1+0x4a0] ;  /* 0x0004a00001167983 */ /* 0x002ee20000100800 */
[----:B------:R-:W-:Y:S02]  /*927a0*/  @P0 STL [R1+0x1140], R20 ;  /* 0x0011401401000387 */ /* 0x000fe40000100800 */
[----:B--2---:R-:W-:-:S05]  /*927b0*/  @P0 FMUL R28, R28, 0.25 ;  /* 0x3e8000001c1c0820 */ /* 0x004fca0000400000 */
[----:B------:R0:W-:Y:S04]  /*927c0*/  @P0 STL [R1+0x1168], R28 ;  /* 0x0011681c01000387 */ /* 0x0001e80000100800 */
[----:B0-----:R-:W2:Y:S02]  /*927d0*/  LDL.LU R28, [R1+0x2e5c] ;  /* 0x002e5c00011c7983 */ /* 0x001ea40000300800 */
[----:B--2---:R-:W-:-:S05]  /*927e0*/  @P0 FMUL R28, R28, 0.25 ;  /* 0x3e8000001c1c0820 */ /* 0x004fca0000400000 */
[----:B------:R0:W-:Y:S04]  /*927f0*/  @P0 STL [R1+0x116c], R28 ;  /* 0x00116c1c01000387 */ /* 0x0001e80000100800 */
[----:B0-----:R-:W2:Y:S01]  /*92800*/  LDL.LU R28, [R1+0x2e58] ;  /* 0x002e5800011c7983 */ /* 0x001ea20000300800 */
[----:B-----5:R-:W-:Y:S02]  /*92810*/  @P0 FMUL R3, R3, 0.25 ;  /* 0x3e80000003030820 */ /* 0x020fe40000400000 */
[----:B---3--:R-:W-:Y:S02]  /*92820*/  @P0 FMUL R21, R21, 0.25 ;  /* 0x3e80000015150820 */ /* 0x008fe40000400000 */
[----:B----4-:R-:W-:Y:S01]  /*92830*/  @P0 FMUL R4, R4, 0.25 ;  /* 0x3e80000004040820 */ /* 0x010fe20000400000 */
[----:B------:R-:W-:Y:S02]  /*92840*/  @P0 STL [R1+0x1154], R3 ;  /* 0x0011540301000387 */ /* 0x000fe40000100800 */
[----:B------:R0:W-:Y:S02]  /*92850*/  @P0 STL [R1+0x308], R21 ;  /* 0x0003081501000387 */ /* 0x0001e40000100800 */
[----:B0-----:R-:W3:Y:S01]  /*92860*/  LDL.LU R21, [R1+0x2e54] ;  /* 0x002e540001157983 */ /* 0x001ee20000300800 */
[----:B--2---:R-:W-:-:S05]  /*92870*/  @P0 FMUL R28, R28, 0.25 ;  /* 0x3e8000001c1c0820 */ /* 0x004fca0000400000 */
[----:B------:R0:W-:Y:S02]  /*92880*/  STL [R1+0x2e24], R28 ;  /* 0x002e241c01007387 */ /* 0x0001e40000100800 */
[----:B0-----:R-:W-:Y:S02]  /*92890*/  MOV R28, R3 ;  /* 0x00000003001c7202 */ /* 0x001fe40000000f00 */
[----:B------:R-:W2:Y:S01]  /*928a0*/  LDL.LU R3, [R1+0x2e50] ;  /* 0x002e500001037983 */ /* 0x000ea20000300800 */
[----:B------:R0:W-:Y:S03]  /*928b0*/  @P0 STL [R1+0x32c], R4 ;  /* 0x00032c0401000387 */ /* 0x0001e60000100800 */
[----:B0-----:R-:W4:Y:S01]  /*928c0*/  LDL.LU R4, [R1+0x2e4c] ;  /* 0x002e4c0001047983 */ /* 0x001f220000300800 */
[----:B------:R-:W-:-:S05]  /*928d0*/  @P0 FMUL R22, R22, 0.25 ;  /* 0x3e80000016160820 */ /* 0x000fca0000400000 */
[----:B------:R0:W-:Y:S04]  /*928e0*/  @P0 STL [R1+0x4a0], R22 ;  /* 0x0004a01601000387 */ /* 0x0001e80000100800 */
[----:B0-----:R-:W5:Y:S01]  /*928f0*/  LDL.LU R22, [R1+0x2e48] ;  /* 0x002e480001167983 */ /* 0x001f620000300800 */
[----:B----4-:R-:W-:-:S05]  /*92900*/  @P0 FMUL R4, R4, 0.25 ;  /* 0x3e80000004040820 */ /* 0x010fca0000400000 */
[----:B------:R0:W-:Y:S04]  /*92910*/  STL [R1+0x2e28], R4 ;  /* 0x002e280401007387 */ /* 0x0001e80000100800 */
[----:B0-----:R-:W4:Y:S01]  /*92920*/  LDL R4, [R1+0x4cc] ;  /* 0x0004cc0001047983 */ /* 0x001f220000100800 */
[----:B------:R0:W-:Y:S02]  /*92930*/  STL [R1+0x2e40], R10 ;  /* 0x002e400a01007387 */ /* 0x0001e40000100800 */
[----:B0-----:R-:W-:Y:S02]  /*92940*/  IMAD.MOV.U32 R10, RZ, RZ, R20 ;  /* 0x000000ffff0a7224 */ /* 0x001fe400078e0014 */
[----:B------:R-:W4:Y:S01]  /*92950*/  LDL.LU R20, [R1+0x2e44] ;  /* 0x002e440001147983 */ /* 0x000f220000300800 */
[----:B---3--:R-:W-:-:S02]  /*92960*/  @P0 FMUL R21, R21, 0.25 ;  /* 0x3e80000015150820 */ /* 0x008fc40000400000 */
[----:B--2---:R-:W-:Y:S02]  /*92970*/  @P0 FMUL R3, R3, 0.25 ;  /* 0x3e80000003030820 */ /* 0x004fe40000400000 */
[----:B-----5:R-:W-:Y:S01]  /*92980*/  @P0 FMUL R22, R22, 0.25 ;  /* 0x3e80000016160820 */ /* 0x020fe20000400000 */
[----:B------:R0:W-:Y:S02]  /*92990*/  STL [R1+0x2e2c], R21 ;  /* 0x002e2c1501007387 */ /* 0x0001e40000100800 */
[----:B0-----:R-:W-:Y:S02]  /*929a0*/  MOV R21, R10 ;  /* 0x0000000a00157202 */ /* 0x001fe40000000f00 */
[----:B------:R-:W2:Y:S01]  /*929b0*/  LDL R10, [R1+0x1138] ;  /* 0x00113800010a7983 */ /* 0x000ea20000100800 */
[----:B----4-:R-:W-:-:S05]  /*929c0*/  @P0 FMUL R4, R4, 0.25 ;  /* 0x3e80000004040820 */ /* 0x010fca0000400000 */
[----:B------:R-:W-:Y:S01]  /*929d0*/  @P0 STL [R1+0x4cc], R4 ;  /* 0x0004cc0401000387 */ /* 0x000fe20000100800 */
[----:B------:R-:W-:Y:S02]  /*929e0*/  @P0 STL [R1+0x4c0], R3 ;  /* 0x0004c00301000387 */ /* 0x000fe40000100800 */
[----:B------:R0:W-:Y:S02]  /*929f0*/  STL [R1+0x2e30], R3 ;  /* 0x002e300301007387 */ /* 0x0001e40000100800 */
[----:B0-----:R-:W3:Y:S01]  /*92a00*/  LDL R3, [R1+0x1144] ;  /* 0x0011440001037983 */ /* 0x001ee20000100800 */
[----:B------:R-:W-:Y:S02]  /*92a10*/  @P0 STL [R1+0x8c], R22 ;  /* 0x00008c1601000387 */ /* 0x000fe40000100800 */
[----:B------:R0:W-:Y:S01]  /*92a20*/  STL [R1+0x2e34], R22 ;  /* 0x002e341601007387 */ /* 0x0001e20000100800 */
[----:B------:R-:W-:Y:S01]  /*92a30*/  FSETP.GT.AND P0, PT, |R20|, 8.50705917302346158658e+37, PT ;  /* 0x7e8000001400780b */ /* 0x000fe20003f04200 */
[----:B0-----:R-:W4:Y:S01]  /*92a40*/  LDL R22, [R1+0x1150] ;  /* 0x0011500001167983 */ /* 0x001f220000100800 */
[----:B------:R0:W-:Y:S03]  /*92a50*/  STL [R1+0x2e18], R20 ;  /* 0x002e181401007387 */ /* 0x0001e60000100800 */
[----:B0-----:R-:W5:Y:S01]  /*92a60*/  LDL R20, [R1+0x113c] ;  /* 0x00113c0001147983 */ /* 0x001f620000100800 */
[----:B--2---:R-:W-:-:S05]  /*92a70*/  @!P1 FMUL R10, R10, 16777216 ;  /* 0x4b8000000a0a9820 */ /* 0x004fca0000400000 */
[----:B------:R0:W-:Y:S04]  /*92a80*/  @!P1 STL [R1+0x1138], R10 ;  /* 0x0011380a01009387 */ /* 0x0001e80000100800 */
[----:B0-----:R-:W2:Y:S04]  /*92a90*/  LDL.LU R10, [R1+0x2e40] ;  /* 0x002e4000010a7983 */ /* 0x001ea80000300800 */
[----:B----4-:R3:W-:Y:S02]  /*92aa0*/  STL [R1+0x2e38], R22 ;  /* 0x002e381601007387 */ /* 0x0107e40000100800 */
[----:B---3--:R-:W-:Y:S01]  /*92ab0*/  MOV R22, R3 ;  /* 0x0000000300167202 */ /* 0x008fe20000000f00 */
[----:B-----5:R-:W-:-:S05]  /*92ac0*/  @!P1 FMUL R20, R20, 16777216 ;  /* 0x4b80000014149820 */ /* 0x020fca0000400000 */
[----:B------:R-:W-:Y:S01]  /*92ad0*/  @!P1 STL [R1+0x113c], R20 ;  /* 0x00113c1401009387 */ /* 0x000fe20000100800 */
[----:B------:R0:W-:Y:S01]  /*92ae0*/  STL [R1+0x2e3c], R22 ;  /* 0x002e3c1601007387 */ /* 0x0001e20000100800 */
[----:B------:R-:W-:Y:S02]  /*92af0*/  MOV R3, R28 ;  /* 0x0000001c00037202 */ /* 0x000fe40000000f00 */
[----:B------:R-:W3:Y:S01]  /*92b00*/  LDL R28, [R1+0x308] ;  /* 0x00030800011c7983 */ /* 0x000ee20000100800 */
[----:B0-----:R-:W-:Y:S01]  /*92b10*/  IMAD.MOV.U32 R22, RZ, RZ, R21 ;  /* 0x000000ffff167224 */ /* 0x001fe200078e0015 */
[----:B------:R-:W-:Y:S02]  /*92b20*/  MOV R20, R4 ;  /* 0x0000000400147202 */ /* 0x000fe40000000f00 */
[----:B------:R-:W4:Y:S04]  /*92b30*/  LDL R21, [R1+0x1168] ;  /* 0x0011680001157983 */ /* 0x000f280000100800 */
[----:B------:R-:W5:Y:S01]  /*92b40*/  LDL R4, [R1+0x116c] ;  /* 0x00116c0001047983 */ /* 0x000f620000100800 */
[----:B------:R-:W-:-:S05]  /*92b50*/  @!P1 FMUL R22, R22, 16777216 ;  /* 0x4b80000016169820 */ /* 0x000fca0000400000 */
[----:B------:R0:W-:Y:S04]  /*92b60*/  @!P1 STL [R1+0x1140], R22 ;  /* 0x0011401601009387 */ /* 0x0001e80000100800 */
[----:B0-----:R-:W2:Y:S02]  /*92b70*/  LDL.LU R22, [R1+0x2e3c] ;  /* 0x002e3c0001167983 */ /* 0x001ea40000300800 */
[----:B--2---:R-:W-:-:S05]  /*92b80*/  @!P1 FMUL R22, R22, 16777216 ;  /* 0x4b80000016169820 */ /* 0x004fca0000400000 */
[----:B------:R0:W-:Y:S04]  /*92b90*/  @!P1 STL [R1+0x1144], R22 ;  /* 0x0011441601009387 */ /* 0x0001e80000100800 */
[----:B0-----:R-:W2:Y:S01]  /*92ba0*/  LDL.LU R22, [R1+0x2e38] ;  /* 0x002e380001167983 */ /* 0x001ea20000300800 */
[----:B------:R-:W-:Y:S02]  /*92bb0*/  @!P1 FMUL R3, R3, 16777216 ;  /* 0x4b80000003039820 */ /* 0x000fe40000400000 */
[----:B----4-:R-:W-:Y:S02]  /*92bc0*/  @!P1 FMUL R21, R21, 16777216 ;  /* 0x4b80000015159820 */ /* 0x010fe40000400000 */
[----:B-----5:R-:W-:Y:S02]  /*92bd0*/  @!P1 FMUL R4, R4, 16777216 ;  /* 0x4b80000004049820 */ /* 0x020fe40000400000 */
[----:B---3--:R-:W-:-:S02]  /*92be0*/  @!P1 FMUL R28, R28, 16777216 ;  /* 0x4b8000001c1c9820 */ /* 0x008fc40000400000 */
[----:B--2---:R-:W-:-:S05]  /*92bf0*/  @!P1 FMUL R22, R22, 16777216 ;  /* 0x4b80000016169820 */ /* 0x004fca0000400000 */
[----:B------:R0:W-:Y:S04]  /*92c00*/  @!P1 STL [R1+0x1150], R22 ;  /* 0x0011501601009387 */ /* 0x0001e80000100800 */
[----:B0-----:R-:W2:Y:S01]  /*92c10*/  LDL.LU R22, [R1+0x2e34] ;  /* 0x002e340001167983 */ /* 0x001ea20000300800 */
[----:B------:R0:W-:Y:S03]  /*92c20*/  @!P1 STL [R1+0x1154], R3 ;  /* 0x0011540301009387 */ /* 0x0001e60000100800 */
[----:B0-----:R-:W3:Y:S01]  /*92c30*/  LDL.LU R3, [R1+0x2e30] ;  /* 0x002e300001037983 */ /* 0x001ee20000300800 */
[----:B------:R0:W-:Y:S03]  /*92c40*/  @!P1 STL [R1+0x1168], R21 ;  /* 0x0011681501009387 */ /* 0x0001e60000100800 */
[----:B0-----:R-:W4:Y:S01]  /*92c50*/  LDL.LU R21, [R1+0x2e2c] ;  /* 0x002e2c0001157983 */ /* 0x001f220000300800 */
[----:B------:R0:W-:Y:S03]  /*92c60*/  @!P1 STL [R1+0x116c], R4 ;  /* 0x00116c0401009387 */ /* 0x0001e60000100800 */
[----:B0-----:R-:W5:Y:S01]  /*92c70*/  LDL.LU R4, [R1+0x2e28] ;  /* 0x002e280001047983 */ /* 0x001f620000300800 */
[----:B------:R0:W-:Y:S03]  /*92c80*/  @!P1 STL [R1+0x308], R28 ;  /* 0x0003081c01009387 */ /* 0x0001e60000100800 */
[----:B0-----:R-:W2:Y:S02]  /*92c90*/  LDL.LU R28, [R1+0x2e24] ;  /* 0x002e2400011c7983 */ /* 0x001ea40000300800 */
[----:B--2---:R-:W-:-:S05]  /*92ca0*/  @!P1 FMUL R28, R28, 16777216 ;  /* 0x4b8000001c1c9820 */ /* 0x004fca0000400000 */
[----:B------:R0:W-:Y:S04]  /*92cb0*/  STL [R1+0x27c4], R28 ;  /* 0x0027c41c01007387 */ /* 0x0001e80000100800 */
[----:B0-----:R-:W2:Y:S02]  /*92cc0*/  LDL R28, [R1+0x32c] ;  /* 0x00032c00011c7983 */ /* 0x001ea40000100800 */
[----:B--2---:R-:W-:-:S05]  /*92cd0*/  @!P1 FMUL R28, R28, 16777216 ;  /* 0x4b8000001c1c9820 */ /* 0x004fca0000400000 */
[----:B------:R0:W-:Y:S02]  /*92ce0*/  @!P1 STL [R1+0x32c], R28 ;  /* 0x00032c1c01009387 */ /* 0x0001e40000100800 */
[----:B0-----:R-:W-:Y:S01]  /*92cf0*/  IMAD.MOV.U32 R28, RZ, RZ, R20 ;  /* 0x000000ffff1c7224 */ /* 0x001fe200078e0014 */
[----:B------:R-:W-:Y:S01]  /*92d00*/  MOV R20, R22 ;  /* 0x0000001600147202 */ /* 0x000fe20000000f00 */
[----:B------:R-:W-:Y:S02]  /*92d10*/  MOV R22, R27 ;  /* 0x0000001b00167202 */ /* 0x000fe40000000f00 */
[----:B------:R-:W-:Y:S01]  /*92d20*/  IMAD.MOV.U32 R27, RZ, RZ, R26 ;  /* 0x000000ffff1b7224 */ /* 0x000fe200078e001a */
[----:B------:R-:W-:Y:S01]  /*92d30*/  MOV R26, R25 ;  /* 0x00000019001a7202 */ /* 0x000fe20000000f00 */
[----:B------:R-:W-:Y:S02]  /*92d40*/  MOV R25, R23 ;  /* 0x0000001700197202 */ /* 0x000fe40000000f00 */
[----:B------:R-:W-:Y:S01]  /*92d50*/  IMAD.MOV.U32 R23, RZ, RZ, R5 ;  /* 0x000000ffff177224 */ /* 0x000fe200078e0005 */
[----:B------:R-:W-:-:S02]  /*92d60*/  MOV R5, R2 ;  /* 0x0000000200057202 */ /* 0x000fc40000000f00 */
[----:B------:R-:W2:Y:S04]  /*92d70*/  LDL.LU R2, [R1+0x120] ;  /* 0x0001200001027983 */ /* 0x000ea80000300800 */
[----:B--2---:R3:W-:Y:S02]  /*92d80*/  STL [R1+0x2e04], R2 ;  /* 0x002e040201007387 */ /* 0x0047e40000100800 */
[----:B---3--:R-:W-:Y:S02]  /*92d90*/  MOV R2, R3 ;  /* 0x0000000300027202 */ /* 0x008fe40000000f00 */
[----:B------:R-:W2:Y:S01]  /*92da0*/  LDL.LU R3, [R1+0x124] ;  /* 0x0001240001037983 */ /* 0x000ea20000300800 */
[----:B-----5:R-:W-:-:S03]  /*92db0*/  @!P1 FMUL R4, R4, 16777216 ;  /* 0x4b80000004049820 */ /* 0x020fc60000400000 */
[----:B--2---:R0:W-:Y:S04]  /*92dc0*/  STL [R1+0x2e08], R3 ;  /* 0x002e080301007387 */ /* 0x0041e80000100800 */
[----:B0-----:R-:W2:Y:S01]  /*92dd0*/  LDL R3, [R1+0x4a0] ;  /* 0x0004a00001037983 */ /* 0x001ea20000100800 */
[----:B------:R-:W-:Y:S02]  /*92de0*/  @!P1 FMUL R2, R2, 16777216 ;  /* 0x4b80000002029820 */ /* 0x000fe40000400000 */
[----:B----4-:R-:W-:Y:S02]  /*92df0*/  @!P1 FMUL R21, R21, 16777216 ;  /* 0x4b80000015159820 */ /* 0x010fe40000400000 */
[----:B------:R0:W-:Y:S02]  /*92e00*/  STL [R1+0x494], R4 ;  /* 0x0004940401007387 */ /* 0x0001e40000100800 */
[----:B------:R-:W-:-:S02]  /*92e10*/  @!P1 FMUL R28, R28, 16777216 ;  /* 0x4b8000001c1c9820 */ /* 0x000fc40000400000 */
[----:B------:R-:W-:Y:S01]  /*92e20*/  @!P1 FMUL R20, R20, 16777216 ;  /* 0x4b80000014149820 */ /* 0x000fe20000400000 */
[----:B0-----:R-:W3:Y:S01]  /*92e30*/  LDL.LU R4, [R1+0x2e20] ;  /* 0x002e200001047983 */ /* 0x001ee20000300800 */
[----:B--2---:R-:W-:-:S05]  /*92e40*/  @!P1 FMUL R3, R3, 16777216 ;  /* 0x4b80000003039820 */ /* 0x004fca0000400000 */
[----:B------:R-:W-:Y:S01]  /*92e50*/  @!P1 STL [R1+0x4a0], R3 ;  /* 0x0004a00301009387 */ /* 0x000fe20000100800 */
[----:B------:R-:W-:Y:S02]  /*92e60*/  @!P1 STL [R1+0x4c0], R2 ;  /* 0x0004c00201009387 */ /* 0x000fe40000100800 */
[----:B------:R0:W-:Y:S02]  /*92e70*/  STL [R1+0x4ec], R21 ;  /* 0x0004ec1501007387 */ /* 0x0001e40000100800 */
[----:B------:R-:W-:Y:S01]  /*92e80*/  @!P1 STL [R1+0x4cc], R28 ;  /* 0x0004cc1c01009387 */ /* 0x000fe20000100800 */
[----:B0-----:R-:W2:Y:S01]  /*92e90*/  LDL R21, [R1+0x1158] ;  /* 0x0011580001157983 */ /* 0x001ea20000100800 */
[----:B------:R-:W-:Y:S02]  /*92ea0*/  @!P1 STL [R1+0x8c], R20 ;  /* 0x00008c1401009387 */ /* 0x000fe40000100800 */
[----:B------:R-:W4:Y:S02]  /*92eb0*/  LDL R2, [R1+0x1170] ;  /* 0x0011700001027983 */ /* 0x000f240000100800 */
[----:B----4-:R0:W-:Y:S04]  /*92ec0*/  STL [R1+0x2e1c], R2 ;  /* 0x002e1c0201007387 */ /* 0x0101e80000100800 */
[----:B0-----:R-:W4:Y:S01]  /*92ed0*/  LDL R2, [R1+0x1160] ;  /* 0x0011600001027983 */ /* 0x001f220000100800 */
[----:B------:R-:W5:Y:S02]  /*92ee0*/  LDL.LU R28, [R1+0x148] ;  /* 0x00014800011c7983 */ /* 0x000f640000300800 */
[----:B--2---:R-:W-:Y:S01]  /*92ef0*/  @P0 FMUL R21, R21, 0.25 ;  /* 0x3e80000015150820 */ /* 0x004fe20000400000 */
[----:B---3--:R-:W-:Y:S01]  /*92f00*/  FSETP.GT.AND P1, PT, |R4|, 8.50705917302346158658e+37, PT ;  /* 0x7e8000000400780b */ /* 0x008fe20003f24200 */
[----:B----4-:R-:W-:Y:S01]  /*92f10*/  @P0 FMUL R2, R2, 0.25 ;  /* 0x3e80000002020820 */ /* 0x010fe20000400000 */
[----:B-----5:R0:W-:Y:S01]  /*92f20*/  STL [R1+0x2df8], R28 ;  /* 0x002df81c01007387 */ /* 0x0201e20000100800 */
[----:B------:R1:W-:Y:S02]  /*92f30*/  STL [R1+0x2e0c], R4 ;  /* 0x002e0c0401007387 */ /* 0x0003e40000100800 */
[----:B------:R2:W-:Y:S02]  /*92f40*/  @P0 STL [R1+0x1158], R21 ;  /* 0x0011581501000387 */ /* 0x0005e40000100800 */
[----:B------:R-:W3:Y:S01]  /*92f50*/  LDL R20, [R1+0x1178] ;  /* 0x0011780001147983 */ /* 0x000ee20000100800 */
[----:B------:R-:W4:Y:S04]  /*92f60*/  LDL R3, [R1+0x1214] ;  /* 0x0012140001037983 */ /* 0x000f280000100800 */
[----:B0-----:R-:W5:Y:S04]  /*92f70*/  LDL R28, [R1+0x119c] ;  /* 0x00119c00011c7983 */ /* 0x001f680000100800 */
[----:B-1----:R-:W5:Y:S04]  /*92f80*/  LDL R4, [R1+0x1184] ;  /* 0x0011840001047983 */ /* 0x002f680000100800 */
[----:B--2---:R-:W2:Y:S01]  /*92f90*/  LDL R21, [R1+0x121c] ;  /* 0x00121c0001157983 */ /* 0x004ea20000100800 */
[----:B------:R0:W-:Y:S03]  /*92fa0*/  @P0 STL [R1+0x1160], R2 ;  /* 0x0011600201000387 */ /* 0x0001e60000100800 */
[----:B0-----:R-:W2:Y:S01]  /*92fb0*/  LDL.LU R2, [R1+0x2e1c] ;  /* 0x002e1c0001027983 */ /* 0x001ea20000300800 */
[----:B---3--:R-:W-:-:S02]  /*92fc0*/  @P0 FMUL R20, R20, 0.25 ;  /* 0x3e80000014140820 */ /* 0x008fc40000400000 */
[----:B----4-:R-:W-:Y:S02]  /*92fd0*/  @P0 FMUL R3, R3, 0.25 ;  /* 0x3e80000003030820 */ /* 0x010fe40000400000 */
[----:B-----5:R-:W-:Y:S02]  /*92fe0*/  @P0 FMUL R28, R28, 0.25 ;  /* 0x3e8000001c1c0820 */ /* 0x020fe40000400000 */
[----:B------:R-:W-:Y:S02]  /*92ff0*/  @P0 FMUL R4, R4, 0.25 ;  /* 0x3e80000004040820 */ /* 0x000fe40000400000 */
[----:B--2---:R-:W-:Y:S02]  /*93000*/  @P0 FMUL R21, R21, 0.25 ;  /* 0x3e80000015150820 */ /* 0x004fe40000400000 */
[----:B------:R-:W-:-:S05]  /*93010*/  @P0 FMUL R2, R2, 0.25 ;  /* 0x3e80000002020820 */ /* 0x000fca0000400000 */
[----:B------:R0:W-:Y:S04]  /*93020*/  @P0 STL [R1+0x1170], R2 ;  /* 0x0011700201000387 */ /* 0x0001e80000100800 */
[----:B0-----:R-:W2:Y:S01]  /*93030*/  LDL R2, [R1+0x50c] ;  /* 0x00050c0001027983 */ /* 0x001ea20000100800 */
[----:B------:R0:W-:Y:S03]  /*93040*/  @P0 STL [R1+0x1178], R20 ;  /* 0x0011781401000387 */ /* 0x0001e60000100800 */
[----:B0-----:R-:W3:Y:S01]  /*93050*/  LDL.LU R20, [R1+0x2e18] ;  /* 0x002e180001147983 */ /* 0x001ee20000300800 */
[----:B------:R-:W-:Y:S02]  /*93060*/  @P0 STL [R1+0x1184], R4 ;  /* 0x0011840401000387 */ /* 0x000fe40000100800 */
[----:B------:R-:W-:Y:S02]  /*93070*/  @P0 STL [R1+0x119c], R28 ;  /* 0x00119c1c01000387 */ /* 0x000fe40000100800 */
[----:B------:R-:W-:Y:S01]  /*93080*/  @P0 STL [R1+0x1214], R3 ;  /* 0x0012140301000387 */ /* 0x000fe20000100800 */
[----:B------:R0:W-:Y:S02]  /*93090*/  @P0 STL [R1+0x121c], R21 ;  /* 0x00121c1501000387 */ /* 0x0001e40000100800 */
[----:B0-----:R-:W-:Y:S01]  /*930a0*/  IMAD.MOV.U32 R21, RZ, RZ, R22 ;  /* 0x000000ffff157224 */ /* 0x001fe200078e0016 */
[----:B------:R-:W-:-:S02]  /*930b0*/  MOV R22, R23 ;  /* 0x0000001700167202 */ /* 0x000fc40000000f00 */
[----:B------:R-:W4:Y:S01]  /*930c0*/  LDL.LU R23, [R1+0x50] ;  /* 0x0000500001177983 */ /* 0x000f220000300800 */
[----:B--2---:R-:W-:-:S03]  /*930d0*/  @P0 FMUL R2, R2, 0.25 ;  /* 0x3e80000002020820 */ /* 0x004fc60000400000 */
[----:B----4-:R-:W-:Y:S02]  /*930e0*/  STL [R1+0x2de4], R23 ;  /* 0x002de41701007387 */ /* 0x010fe40000100800 */
[----:B------:R-:W-:Y:S02]  /*930f0*/  @P0 STL [R1+0x50c], R2 ;  /* 0x00050c0201000387 */ /* 0x000fe40000100800 */
[----:B------:R0:W-:Y:S02]  /*93100*/  STL [R1+0x2e14], R14 ;  /* 0x002e140e01007387 */ /* 0x0001e40000100800 */
[----:B0-----:R-:W2:Y:S01]  /*93110*/  LDL R14, [R1+0x528] ;  /* 0x00052800010e7983 */ /* 0x001ea20000100800 */
[----:B------:R0:W-:Y:S02]  /*93120*/  STL [R1+0x2e10], R18 ;  /* 0x002e101201007387 */ /* 0x0001e40000100800 */
[----:B------:R-:W4:Y:S02]  /*93130*/  LDL R4, [R1+0x544] ;  /* 0x0005440001047983 */ /* 0x000f240000100800 */
[----:B------:R-:W5:Y:S01]  /*93140*/  LDL R3, [R1+0x540] ;  /* 0x0005400001037983 */ /* 0x000f620000100800 */
[----:B------:R-:W4:Y:S04]  /*93150*/  LDL R2, [R1+0x55c] ;  /* 0x00055c0001027983 */ /* 0x000f280000100800 */
[----:B------:R-:W4:Y:S04]  /*93160*/  LDL R23, [R1+0x530] ;  /* 0x0005300001177983 */ /* 0x000f280000100800 */
[----:B0-----:R-:W4:Y:S01]  /*93170*/  LDL R18, [R1+0x524] ;  /* 0x0005240001127983 */ /* 0x001f220000100800 */
[----:B---3--:R-:W-:Y:S01]  /*93180*/  MOV R28, R20 ;  /* 0x00000014001c7202 */ /* 0x008fe20000000f00 */
[----:B------:R-:W-:Y:S01]  /*93190*/  IMAD.MOV.U32 R20, RZ, RZ, R27 ;  /* 0x000000ffff147224 */ /* 0x000fe200078e001b */
[----:B------:R-:W-:-:S02]  /*931a0*/  MOV R27, R26 ;  /* 0x0000001a001b7202 */ /* 0x000fc40000000f00 */
[----:B------:R-:W3:Y:S01]  /*931b0*/  LDL R26, [R1+0x558] ;  /* 0x00055800011a7983 */ /* 0x000ee20000100800 */
[----:B--2---:R-:W-:-:S05]  /*931c0*/  @P0 FMUL R14, R14, 0.25 ;  /* 0x3e8000000e0e0820 */ /* 0x004fca0000400000 */
[----:B------:R0:W-:Y:S04]  /*931d0*/  @P0 STL [R1+0x528], R14 ;  /* 0x0005280e01000387 */ /* 0x0001e80000100800 */
[----:B0-----:R-:W2:Y:S01]  /*931e0*/  LDL.LU R14, [R1+0x2e14] ;  /* 0x002e1400010e7983 */ /* 0x001ea20000300800 */
[----:B----4-:R-:W-:Y:S02]  /*931f0*/  @P0 FMUL R18, R18, 0.25 ;  /* 0x3e80000012120820 */ /* 0x010fe40000400000 */
[----:B------:R-:W-:Y:S02]  /*93200*/  @P0 FMUL R4, R4, 0.25 ;  /* 0x3e80000004040820 */ /* 0x000fe40000400000 */
[----:B-----5:R-:W-:Y:S02]  /*93210*/  @P0 FMUL R3, R3, 0.25 ;  /* 0x3e80000003030820 */ /* 0x020fe40000400000 */
[----:B------:R-:W-:Y:S01]  /*93220*/  @P0 FMUL R2, R2, 0.25 ;  /* 0x3e80000002020820 */ /* 0x000fe20000400000 */
[----:B------:R0:W-:Y:S01]  /*93230*/  @P0 STL [R1+0x524], R18 ;  /* 0x0005241201000387 */ /* 0x0001e20000100800 */
[----:B------:R-:W-:-:S02]  /*93240*/  @P0 FMUL R23, R23, 0.25 ;  /* 0x3e80000017170820 */ /* 0x000fc40000400000 */
[----:B------:R-:W-:Y:S02]  /*93250*/  @P0 FMUL R28, R28, 0.25 ;  /* 0x3e8000001c1c0820 */ /* 0x000fe40000400000 */
[----:B---3--:R-:W-:Y:S01]  /*93260*/  @P0 FMUL R26, R26, 0.25 ;  /* 0x3e8000001a1a0820 */ /* 0x008fe20000400000 */
[----:B0-----:R-:W3:Y:S01]  /*93270*/  LDL.LU R18, [R1+0x2e10] ;  /* 0x002e100001127983 */ /* 0x001ee20000300800 */
[----:B------:R0:W-:Y:S03]  /*93280*/  @P0 STL [R1+0x544], R4 ;  /* 0x0005440401000387 */ /* 0x0001e60000100800 */
[----:B0-----:R-:W4:Y:S01]  /*93290*/  LDL.LU R4, [R1+0x2e0c] ;  /* 0x002e0c0001047983 */ /* 0x001f220000300800 */
[----:B------:R0:W-:Y:S03]  /*932a0*/  @P0 STL [R1+0x540], R3 ;  /* 0x0005400301000387 */ /* 0x0001e60000100800 */
[----:B0-----:R-:W5:Y:S01]  /*932b0*/  LDL.LU R3, [R1+0x2e08] ;  /* 0x002e080001037983 */ /* 0x001f620000300800 */
[----:B------:R0:W-:Y:S03]  /*932c0*/  @P0 STL [R1+0x55c], R2 ;  /* 0x00055c0201000387 */ /* 0x0001e60000100800 */
[----:B0-----:R-:W3:Y:S01]  /*932d0*/  LDL.LU R2, [R1+0x2e04] ;  /* 0x002e040001027983 */ /* 0x001ee20000300800 */
[----:B------:R-:W-:Y:S02]  /*932e0*/  @P0 STL [R1+0x530], R23 ;  /* 0x0005301701000387 */ /* 0x000fe40000100800 */
[----:B------:R-:W-:Y:S02]  /*932f0*/  @P0 STL [R1+0x84], R28 ;  /* 0x0000841c01000387 */ /* 0x000fe40000100800 */
[----:B------:R-:W-:Y:S01]  /*93300*/  STL [R1+0x2dfc], R17 ;  /* 0x002dfc1101007387 */ /* 0x000fe20000100800 */
[----:B------:R0:W-:Y:S04]  /*93310*/  @P0 STL [R1+0x558], R26 ;  /* 0x0005581a01000387 */ /* 0x0001e80000100800 */
[----:B--2---:R1:W-:Y:S01]  /*93320*/  STL [R1+0x2e00], R14 ;  /* 0x002e000e01007387 */ /* 0x0043e20000100800 */
[----:B0-----:R-:W2:Y:S03]  /*93330*/  LDL.LU R26, [R1+0x870] ;  /* 0x00087000011a7983 */ /* 0x001ea60000300800 */
[----:B--2---:R0:W-:Y:S01]  /*93340*/  STL [R1+0x28d4], R26 ;  /* 0x0028d41a01007387 */ /* 0x0041e20000100800 */
[----:B-1----:R-:W2:Y:S02]  /*93350*/  LDL R14, [R1+0x128] ;  /* 0x00012800010e7983 */ /* 0x002ea40000100800 */
[----:B------:R-:W2:Y:S02]  /*93360*/  LDL R17, [R1+0x134] ;  /* 0x0001340001117983 */ /* 0x000ea40000100800 */
[----:B------:R-:W2:Y:S01]  /*93370*/  LDL R28, [R1+0x13c] ;  /* 0x00013c00011c7983 */ /* 0x000ea20000100800 */
[----:B0-----:R-:W-:Y:S01]  /*93380*/  MOV R26, R21 ;  /* 0x00000015001a7202 */ /* 0x001fe20000000f00 */
[----:B------:R-:W-:-:S02]  /*93390*/  MOV R21, R25 ;  /* 0x0000001900157202 */ /* 0x000fc40000000f00 */
[----:B------:R-:W2:Y:S01]  /*933a0*/  LDL.LU R25, [R1+0x8a8] ;  /* 0x0008a80001197983 */ /* 0x000ea20000300800 */
[----:B------:R-:W-:Y:S01]  /*933b0*/  IMAD.MOV.U32 R23, RZ, RZ, R22 ;  /* 0x000000ffff177224 */ /* 0x000fe200078e0016 */
[----:B------:R-:W-:Y:S02]  /*933c0*/  MOV R22, R27 ;  /* 0x0000001b00167202 */ /* 0x000fe40000000f00 */
[----:B--2---:R0:W-:Y:S04]  /*933d0*/  STL [R1+0x28b4], R25 ;  /* 0x0028b41901007387 */ /* 0x0041e80000100800 */
[----:B0-----:R-:W2:Y:S01]  /*933e0*/  LDL R25, [R1+0x12c] ;  /* 0x00012c0001197983 */ /* 0x001ea20000100800 */
[----:B------:R-:W2:Y:S02]  /*933f0*/  LDL.LU R27, [R1+0x8b0] ;  /* 0x0008b000011b7983 */ /* 0x000ea40000300800 */
[----:B---3--:R-:W-:-:S02]  /*93400*/  @P1 FMUL R2, R2, 0.25 ;  /* 0x3e80000002021820 */ /* 0x008fc40000400000 */
[----:B-----5:R-:W-:Y:S01]  /*93410*/  @P1 FMUL R3, R3, 0.25 ;  /* 0x3e80000003031820 */ /* 0x020fe20000400000 */
[----:B----4-:R-:W-:Y:S01]  /*93420*/  FSETP.GEU.AND P0, PT, |R4|, 1.175494350822287508e-38, PT ;  /* 0x008000000400780b */ /* 0x010fe20003f0e200 */
[----:B------:R-:W-:Y:S01]  /*93430*/  @P1 FMUL R14, R14, 0.25 ;  /* 0x3e8000000e0e1820 */ /* 0x000fe20000400000 */
[----:B--2---:R0:W-:Y:S01]  /*93440*/  STL [R1+0x28b8], R27 ;  /* 0x0028b81b01007387 */ /* 0x0041e20000100800 */
[----:B------:R-:W-:-:S03]  /*93450*/  @P1 FMUL R25, R25, 0.25 ;  /* 0x3e80000019191820 */ /* 0x000fc60000400000 */
[----:B0-----:R-:W2:Y:S01]  /*93460*/  LDL R27, [R1+0x1c8] ;  /* 0x0001c800011b7983 */ /* 0x001ea20000100800 */
[----:B------:R0:W-:Y:S03]  /*93470*/  STL [R1+0x2dec], R4 ;  /* 0x002dec0401007387 */ /* 0x0001e60000100800 */
[----:B0-----:R-:W3:Y:S01]  /*93480*/  LDL R4, [R1+0x140] ;  /* 0x0001400001047983 */ /* 0x001ee20000100800 */
[----:B------:R0:W-:Y:S03]  /*93490*/  STL [R1+0x2de8], R2 ;  /* 0x002de80201007387 */ /* 0x0001e60000100800 */
[----:B0-----:R-:W4:Y:S01]  /*934a0*/  LDL R2, [R1+0x14c] ;  /* 0x00014c0001027983 */ /* 0x001f220000100800 */
[----:B------:R0:W-:Y:S03]  /*934b0*/  STL [R1+0x2de0], R3 ;  /* 0x002de00301007387 */ /* 0x0001e60000100800 */
[----:B0-----:R-:W5:Y:S01]  /*934c0*/  LDL R3, [R1+0x130] ;  /* 0x0001300001037983 */ /* 0x001f620000100800 */
[----:B------:R0:W-:Y:S03]  /*934d0*/  @P1 STL [R1+0x128], R14 ;  /* 0x0001280e01001387 */ /* 0x0001e60000100800 */
[----:B0-----:R-:W2:Y:S01]  /*934e0*/  LDL.LU R14, [R1+0x2e00] ;  /* 0x002e0000010e7983 */ /* 0x001ea20000300800 */
[----:B------:R0:W-:Y:S03]  /*934f0*/  @P1 STL [R1+0x12c], R25 ;  /* 0x00012c1901001387 */ /* 0x0001e60000100800 */
[----:B0-----:R-:W2:Y:S01]  /*93500*/  LDL R25, [R1+0x144] ;  /* 0x0001440001197983 */ /* 0x001ea20000100800 */
[----:B------:R-:W-:-:S02]  /*93510*/  @P1 FMUL R17, R17, 0.25 ;  /* 0x3e80000011111820 */ /* 0x000fc40000400000 */
[----:B------:R-:W-:-:S03]  /*93520*/  @P1 FMUL R28, R28, 0.25 ;  /* 0x3e8000001c1c1820 */ /* 0x000fc60000400000 */
[----:B------:R0:W-:Y:S04]  /*93530*/  @P1 STL [R1+0x134], R17 ;  /* 0x0001341101001387 */ /* 0x0001e80000100800 */
[----:B0-----:R-:W4:Y:S01]  /*93540*/  LDL.LU R17, [R1+0x2dfc] ;  /* 0x002dfc0001117983 */ /* 0x001f220000300800 */
[----:B------:R0:W-:Y:S03]  /*93550*/  @P1 STL [R1+0x13c], R28 ;  /* 0x00013c1c01001387 */ /* 0x0001e60000100800 */
[----:B0-----:R-:W4:Y:S01]  /*93560*/  LDL.LU R28, [R1+0x2df8] ;  /* 0x002df800011c7983 */ /* 0x001f220000300800 */
[----:B---3--:R-:W-:Y:S02]  /*93570*/  @P1 FMUL R4, R4, 0.25 ;  /* 0x3e80000004041820 */ /* 0x008fe40000400000 */
[----:B-----5:R-:W-:-:S05]  /*93580*/  @P1 FMUL R3, R3, 0.25 ;  /* 0x3e80000003031820 */ /* 0x020fca0000400000 */
[----:B------:R-:W-:Y:S01]  /*93590*/  @P1 STL [R1+0x130], R3 ;  /* 0x0001300301001387 */ /* 0x000fe20000100800 */
[----:B------:R-:W-:Y:S02]  /*935a0*/  STL [R1+0x2df0], R3 ;  /* 0x002df00301007387 */ /* 0x000fe40000100800 */
[----:B------:R-:W-:Y:S02]  /*935b0*/  @P1 STL [R1+0x140], R4 ;  /* 0x0001400401001387 */ /* 0x000fe40000100800 */
[----:B--2---:R-:W-:-:S05]  /*935c0*/  @P1 FMUL R25, R25, 0.25 ;  /* 0x3e80000019191820 */ /* 0x004fca0000400000 */
[----:B------:R0:W-:Y:S02]  /*935d0*/  @P1 STL [R1+0x144], R25 ;  /* 0x0001441901001387 */ /* 0x0001e40000100800 */
[----:B0-----:R-:W-:-:S05]  /*935e0*/  IMAD.MOV.U32 R25, RZ, RZ, R23 ;  /* 0x000000ffff197224 */ /* 0x001fca00078e0017 */
[----:B------:R0:W-:Y:S01]  /*935f0*/  STL [R1+0x2df4], R25 ;  /* 0x002df41901007387 */ /* 0x0001e20000100800 */
[----:B------:R-:W2:Y:S02]  /*93600*/  LDL R23, [R1+0x154] ;  /* 0x0001540001177983 */ /* 0x000ea40000100800 */
[----:B------:R-:W3:Y:S02]  /*93610*/  LDL R3, [R1+0x158] ;  /* 0x0001580001037983 */ /* 0x000ee40000100800 */
[----:B------:R-:W5:Y:S01]  /*93620*/  LDL R4, [R1+0x15c] ;  /* 0x00015c0001047983 */ /* 0x000f620000100800 */
[----:B0-----:R-:W5:Y:S01]  /*93630*/  LDL R25, [R1+0x150] ;  /* 0x0001500001197983 */ /* 0x001f620000100800 */
[----:B----4-:R-:W-:Y:S02]  /*93640*/  @P1 FMUL R28, R28, 0.25 ;  /* 0x3e8000001c1c1820 */ /* 0x010fe40000400000 */
[----:B------:R-:W-:-:S03]  /*93650*/  @P1 FMUL R2, R2, 0.25 ;  /* 0x3e80000002021820 */ /* 0x000fc60000400000 */
[----:B------:R0:W-:Y:S04]  /*93660*/  STL [R1+0x2dd4], R28 ;  /* 0x002dd41c01007387 */ /* 0x0001e80000100800 */
[----:B0-----:R-:W4:Y:S01]  /*93670*/  LDL R28, [R1+0x1bc] ;  /* 0x0001bc00011c7983 */ /* 0x001f220000100800 */
[----:B--2---:R-:W-:Y:S02]  /*93680*/  @P1 FMUL R23, R23, 0.25 ;  /* 0x3e80000017171820 */ /* 0x004fe40000400000 */
[----:B---3--:R-:W-:Y:S02]  /*93690*/  @P1 FMUL R3, R3, 0.25 ;  /* 0x3e80000003031820 */ /* 0x008fe40000400000 */
[----:B-----5:R-:W-:Y:S02]  /*936a0*/  @P1 FMUL R4, R4, 0.25 ;  /* 0x3e80000004041820 */ /* 0x020fe40000400000 */
[----:B------:R-:W-:-:S05]  /*936b0*/  @P1 FMUL R25, R25, 0.25 ;  /* 0x3e80000019191820 */ /* 0x000fca0000400000 */
[----:B------:R0:W-:Y:S04]  /*936c0*/  @P1 STL [R1+0x150], R25 ;  /* 0x0001501901001387 */ /* 0x0001e80000100800 */
[----:B0-----:R-:W2:Y:S01]  /*936d0*/  LDL.LU R25, [R1+0x2df4] ;  /* 0x002df40001197983 */ /* 0x001ea20000300800 */
[----:B------:R0:W-:Y:S03]  /*936e0*/  @P1 STL [R1+0x154], R23 ;  /* 0x0001541701001387 */ /* 0x0001e60000100800 */
[----:B0-----:R-:W3:Y:S01]  /*936f0*/  LDL R23, [R1+0x160] ;  /* 0x0001600001177983 */ /* 0x001ee20000100800 */
[----:B------:R-:W-:Y:S02]  /*93700*/  @P1 STL [R1+0x14c], R2 ;  /* 0x00014c0201001387 */ /* 0x000fe40000100800 */
[----:B------:R0:W-:Y:S02]  /*93710*/  @P1 STL [R1+0x158], R3 ;  /* 0x0001580301001387 */ /* 0x0001e40000100800 */
[----:B0-----:R-:W5:Y:S01]  /*93720*/  LDL.LU R3, [R1+0x2df0] ;  /* 0x002df00001037983 */ /* 0x001f620000300800 */
[----:B------:R0:W-:Y:S03]  /*93730*/  @P1 STL [R1+0x15c], R4 ;  /* 0x00015c0401001387 */ /* 0x0001e60000100800 */
[----:B0-----:R-:W2:Y:S01]  /*93740*/  LDL.LU R4, [R1+0x2dec] ;  /* 0x002dec0001047983 */ /* 0x001ea20000300800 */
[----:B---3--:R-:W-:-:S02]  /*93750*/  @P1 FMUL R23, R23, 0.25 ;  /* 0x3e80000017171820 */ /* 0x008fc40000400000 */
[----:B--2---:R-:W-:-:S05]  /*93760*/  @P1 FMUL R4, R4, 0.25 ;  /* 0x3e80000004041820 */ /* 0x004fca0000400000 */
[----:B------:R0:W-:Y:S02]  /*93770*/  STL [R1+0x2dcc], R4 ;  /* 0x002dcc0401007387 */ /* 0x0001e40000100800 */
[----:B0-----:R-:W-:Y:S02]  /*93780*/  MOV R4, R2 ;  /* 0x0000000200047202 */ /* 0x001fe40000000f00 */
[----:B------:R-:W2:Y:S01]  /*93790*/  LDL.LU R2, [R1+0x2de8] ;  /* 0x002de80001027983 */ /* 0x000ea20000300800 */
[----:B------:R0:W-:Y:S03]  /*937a0*/  @P1 STL [R1+0x160], R23 ;  /* 0x0001601701001387 */ /* 0x0001e60000100800 */
[----:B0-----:R-:W3:Y:S01]  /*937b0*/  LDL.LU R23, [R1+0x2de4] ;  /* 0x002de40001177983 */ /* 0x001ee20000300800 */
[----:B--2---:R-:W-:Y:S01]  /*937c0*/  @!P0 FMUL R2, R2, 16777216 ;  /* 0x4b80000002028820 */ /* 0x004fe20000400000 */
[----:B---3--:R-:W-:-:S02]  /*937d0*/  FSETP.GT.AND P1, PT, |R23|, 8.50705917302346158658e+37, PT ;  /* 0x7e8000001700780b */ /* 0x008fc40003f24200 */
[----:B------:R5:W-:Y:S02]  /*937e0*/  STL [R1+0x2dd0], R23 ;  /* 0x002dd01701007387 */ /* 0x000be40000100800 */
[----:B-----5:R-:W-:Y:S02]  /*937f0*/  MOV R23, R3 ;  /* 0x0000000300177202 */ /* 0x020fe40000000f00 */
[----:B------:R-:W2:Y:S01]  /*93800*/  LDL.LU R3, [R1+0x2de0] ;  /* 0x002de00001037983 */ /* 0x000ea20000300800 */
[----:B------:R0:W-:Y:S03]  /*93810*/  STL [R1+0x28a0], R2 ;  /* 0x0028a00201007387 */ /* 0x0001e60000100800 */
[----:B0-----:R-:W3:Y:S01]  /*93820*/  LDL R2, [R1+0x1b0] ;  /* 0x0001b00001027983 */ /* 0x001ee20000100800 */
[----:B--2---:R-:W-:-:S03]  /*93830*/  @!P0 FMUL R3, R3, 16777216 ;  /* 0x4b80000003038820 */ /* 0x004fc60000400000 */
[----:B---3--:R0:W-:Y:S04]  /*93840*/  STL [R1+0x2dc0], R2 ;  /* 0x002dc00201007387 */ /* 0x0081e80000100800 */
[----:B0-----:R-:W2:Y:S01]  /*93850*/  LDL R2, [R1+0x12c] ;  /* 0x00012c0001027983 */ /* 0x001ea20000100800 */
[----:B------:R0:W-:Y:S03]  /*93860*/  STL [R1+0x28a4], R3 ;  /* 0x0028a40301007387 */ /* 0x0001e60000100800 */
[----:B0-----:R-:W3:Y:S04]  /*93870*/  LDL R3, [R1+0x1b8] ;  /* 0x0001b80001037983 */ /* 0x001ee80000100800 */
[----:B---3--:R0:W-:Y:S04]  /*93880*/  STL [R1+0x2dc4], R3 ;  /* 0x002dc40301007387 */ /* 0x0081e80000100800 */
[----:B0-----:R-:W3:Y:S02]  /*93890*/  LDL R3, [R1+0x128] ;  /* 0x0001280001037983 */ /* 0x001ee40000100800 */
[----:B---3--:R-:W-:-:S05]  /*938a0*/  @!P0 FMUL R3, R3, 16777216 ;  /* 0x4b80000003038820 */ /* 0x008fca0000400000 */
[----:B------:R0:W-:Y:S01]  /*938b0*/  @!P0 STL [R1+0x128], R3 ;  /* 0x0001280301008387 */ /* 0x0001e20000100800 */
[----:B------:R2:W-:Y:S02]  /*938c0*/  STL [R1+0x2ddc], R9 ;  /* 0x002ddc0901007387 */ /* 0x0005e40000100800 */
[----:B------:R1:W-:Y:S01]  /*938d0*/  STL [R1+0x2dd8], R4 ;  /* 0x002dd80401007387 */ /* 0x0003e20000100800 */
[----:B0-----:R-:W3:Y:S01]  /*938e0*/  LDL R3, [R1+0x140] ;  /* 0x0001400001037983 */ /* 0x001ee20000100800 */
[----:B--2---:R-:W-:Y:S01]  /*938f0*/  IMAD.MOV.U32 R9, RZ, RZ, R2 ;  /* 0x000000ffff097224 */ /* 0x004fe200078e0002 */
[----:B----4-:R-:W-:Y:S02]  /*93900*/  MOV R2, R28 ;  /* 0x0000001c00027202 */ /* 0x010fe40000000f00 */
[----:B------:R-:W2:Y:S01]  /*93910*/  LDL R28, [R1+0x134] ;  /* 0x00013400011c7983 */ /* 0x000ea20000100800 */
[----:B-1----:R-:W-:Y:S02]  /*93920*/  MOV R4, R23 ;  /* 0x0000001700047202 */ /* 0x002fe40000000f00 */
[----:B------:R-:W4:Y:S02]  /*93930*/  LDL R23, [R1+0x144] ;  /* 0x0001440001177983 */ /* 0x000f240000100800 */
[----:B------:R0:W-:Y:S02]  /*93940*/  STL [R1+0x2dbc], R27 ;  /* 0x002dbc1b01007387 */ /* 0x0001e40000100800 */
[----:B------:R-:W-:-:S02]  /*93950*/  @!P0 FMUL R9, R9, 16777216 ;  /* 0x4b80000009098820 */ /* 0x000fc40000400000 */
[----:B------:R-:W-:Y:S01]  /*93960*/  @!P0 FMUL R4, R4, 16777216 ;  /* 0x4b80000004048820 */ /* 0x000fe20000400000 */
[----:B0-----:R-:W5:Y:S02]  /*93970*/  LDL R27, [R1+0x13c] ;  /* 0x00013c00011b7983 */ /* 0x001f640000100800 */
[----:B------:R0:W-:Y:S02]  /*93980*/  @!P0 STL [R1+0x12c], R9 ;  /* 0x00012c0901008387 */ /* 0x0001e40000100800 */
[----:B0-----:R-:W3:Y:S01]  /*93990*/  LDL.LU R9, [R1+0x2ddc] ;  /* 0x002ddc0001097983 */ /* 0x001ee20000300800 */
[----:B------:R0:W-:Y:S03]  /*939a0*/  @!P0 STL [R1+0x130], R4 ;  /* 0x0001300401008387 */ /* 0x0001e60000100800 */
[----:B0-----:R-:W3:Y:S01]  /*939b0*/  LDL.LU R4, [R1+0x2dd8] ;  /* 0x002dd80001047983 */ /* 0x001ee20000300800 */
[----:B--2---:R-:W-:-:S05]  /*939c0*/  @!P0 FMUL R28, R28, 16777216 ;  /* 0x4b8000001c1c8820 */ /* 0x004fca0000400000 */
[----:B------:R0:W-:Y:S04]  /*939d0*/  @!P0 STL [R1+0x134], R28 ;  /* 0x0001341c01008387 */ /* 0x0001e80000100800 */
[----:B0-----:R-:W2:Y:S01]  /*939e0*/  LDL.LU R28, [R1+0x2dd4] ;  /* 0x002dd400011c7983 */ /* 0x001ea20000300800 */
[----:B----4-:R-:W-:Y:S02]  /*939f0*/  @!P0 FMUL R23, R23, 16777216 ;  /* 0x4b80000017178820 */ /* 0x010fe40000400000 */
[----:B-----5:R-:W-:Y:S02]  /*93a00*/  @!P0 FMUL R27, R27, 16777216 ;  /* 0x4b8000001b1b8820 */ /* 0x020fe40000400000 */
[----:B---3--:R-:W-:Y:S01]  /*93a10*/  @!P0 FMUL R3, R3, 16777216 ;  /* 0x4b80000003038820 */ /* 0x008fe20000400000 */
[----:B------:R-:W-:Y:S02]  /*93a20*/  @!P0 STL [R1+0x144], R23 ;  /* 0x0001441701008387 */ /* 0x000fe40000100800 */
[----:B------:R0:W-:Y:S02]  /*93a30*/  @!P0 STL [R1+0x13c], R27 ;  /* 0x00013c1b01008387 */ /* 0x0001e40000100800 */
[----:B------:R1:W-:Y:S04]  /*93a40*/  @!P0 STL [R1+0x140], R3 ;  /* 0x0001400301008387 */ /* 0x0003e80000100800 */
[----:B0-----:R-:W3:Y:S01]  /*93a50*/  LDL R27, [R1+0x150] ;  /* 0x00015000011b7983 */ /* 0x001ee20000100800 */
[----:B------:R-:W-:-:S03]  /*93a60*/  IMAD.MOV.U32 R23, RZ, RZ, R4 ;  /* 0x000000ffff177224 */ /* 0x000fc600078e0004 */
[----:B------:R-:W4:Y:S01]  /*93a70*/  LDL R4, [R1+0x154] ;  /* 0x0001540001047983 */ /* 0x000f220000100800 */
[----:B-1----:R-:W-:Y:S02]  /*93a80*/  MOV R3, R2 ;  /* 0x0000000200037202 */ /* 0x002fe40000000f00 */
[----:B------:R-:W5:Y:S02]  /*93a90*/  LDL R2, [R1+0x15c] ;  /* 0x00015c0001027983 */ /* 0x000f640000100800 */
[----:B--2---:R-:W-:-:S05]  /*93aa0*/  @!P0 FMUL R28, R28, 16777216 ;  /* 0x4b8000001c1c8820 */ /* 0x004fca0000400000 */
[----:B------:R0:W-:Y:S04]  /*93ab0*/  STL [R1+0x28a8], R28 ;  /* 0x0028a81c01007387 */ /* 0x0001e80000100800 */
[----:B0-----:R-:W2:Y:S01]  /*93ac0*/  LDL R28, [R1+0x158] ;  /* 0x00015800011c7983 */ /* 0x001ea20000100800 */
[----:B------:R-:W-:Y:S02]  /*93ad0*/  @!P0 FMUL R23, R23, 16777216 ;  /* 0x4b80000017178820 */ /* 0x000fe40000400000 */
[----:B---3--:R-:W-:-:S03]  /*93ae0*/  @!P0 FMUL R27, R27, 16777216 ;  /* 0x4b8000001b1b8820 */ /* 0x008fc60000400000 */
[----:B------:R0:W-:Y:S01]  /*93af0*/  @!P0 STL [R1+0x14c], R23 ;  /* 0x00014c1701008387 */ /* 0x0001e20000100800 */
[----:B----4-:R-:W-:-:S03]  /*93b00*/  @!P0 FMUL R4, R4, 16777216 ;  /* 0x4b80000004048820 */ /* 0x010fc60000400000 */
[----:B0-----:R-:W3:Y:S01]  /*93b10*/  LDL.LU R23, [R1+0x2dd0] ;  /* 0x002dd00001177983 */ /* 0x001ee20000300800 */
[----:B------:R0:W-:Y:S02]  /*93b20*/  @!P0 STL [R1+0x150], R27 ;  /* 0x0001501b01008387 */ /* 0x0001e40000100800 */
[----:B-----5:R-:W-:Y:S01]  /*93b30*/  @!P0 FMUL R2, R2, 16777216 ;  /* 0x4b80000002028820 */ /* 0x020fe20000400000 */
[----:B0-----:R-:W4:Y:S01]  /*93b40*/  LDL R27, [R1+0x160] ;  /* 0x00016000011b7983 */ /* 0x001f220000100800 */
[----:B------:R0:W-:Y:S03]  /*93b50*/  @!P0 STL [R1+0x154], R4 ;  /* 0x0001540401008387 */ /* 0x0001e60000100800 */
[----:B0-----:R-:W5:Y:S01]  /*93b60*/  LDL.LU R4, [R1+0x2dcc] ;  /* 0x002dcc0001047983 */ /* 0x001f620000300800 */
[----:B--2---:R-:W-:-:S05]  /*93b70*/  @!P0 FMUL R28, R28, 16777216 ;  /* 0x4b8000001c1c8820 */ /* 0x004fca0000400000 */
[----:B------:R-:W-:Y:S01]  /*93b80*/  @!P0 STL [R1+0x158], R28 ;  /* 0x0001581c01008387 */ /* 0x000fe20000100800 */
[----:B------:R0:W-:Y:S03]  /*93b90*/  @!P0 STL [R1+0x15c], R2 ;  /* 0x00015c0201008387 */ /* 0x0001e60000100800 */
[----:B0-----:R-:W2:Y:S01]  /*93ba0*/  LDL R2, [R1+0x164] ;  /* 0x0001640001027983 */ /* 0x001ea20000100800 */
[----:B----4-:R-:W-:Y:S02]  /*93bb0*/  @!P0 FMUL R27, R27, 16777216 ;  /* 0x4b8000001b1b8820 */ /* 0x010fe40000400000 */
[----:B-----5:R-:W-:-:S05]  /*93bc0*/  @!P0 FMUL R4, R4, 16777216 ;  /* 0x4b80000004048820 */ /* 0x020fca0000400000 */
[----:B------:R-:W-:Y:S01]  /*93bd0*/  STL [R1+0x28ac], R4 ;  /* 0x0028ac0401007387 */ /* 0x000fe20000100800 */
[----:B------:R-:W4:Y:S02]  /*93be0*/  LDL R28, [R1+0x168] ;  /* 0x00016800011c7983 */ /* 0x000f240000100800 */
[----:B------:R0:W-:Y:S01]  /*93bf0*/  @!P0 STL [R1+0x160], R27 ;  /* 0x0001601b01008387 */ /* 0x0001e20000100800 */
[----:B---3--:R-:W-:Y:S01]  /*93c00*/  FSETP.GEU.AND P0, PT, |R23|, 1.175494350822287508e-38, PT ;  /* 0x008000001700780b */ /* 0x008fe20003f0e200 */
[----:B0-----:R-:W3:Y:S01]  /*93c10*/  LDL R27, [R1+0x170] ;  /* 0x00017000011b7983 */ /* 0x001ee20000100800 */
[----:B------:R0:W-:Y:S03]  /*93c20*/  STL [R1+0x2db8], R23 ;  /* 0x002db81701007387 */ /* 0x0001e60000100800 */
[----:B0-----:R-:W5:Y:S01]  /*93c30*/  LDL R23, [R1+0x180] ;  /* 0x0001800001177983 */ /* 0x001f620000100800 */
[----:B--2---:R-:W-:-:S05]  /*93c40*/  @P1 FMUL R2, R2, 0.25 ;  /* 0x3e80000002021820 */ /* 0x004fca0000400000 */
[----:B------:R0:W-:Y:S04]  /*93c50*/  @P1 STL [R1+0x164], R2 ;  /* 0x0001640201001387 */ /* 0x0001e80000100800 */
[----:B0-----:R-:W2:Y:S01]  /*93c60*/  LDL R2, [R1+0x178] ;  /* 0x0001780001027983 */ /* 0x001ea20000100800 */
[----:B----4-:R-:W-:-:S05]  /*93c70*/  @P1 FMUL R28, R28, 0.25 ;  /* 0x3e8000001c1c1820 */ /* 0x010fca0000400000 */
[----:B------:R0:W-:Y:S01]  /*93c80*/  @P1 STL [R1+0x168], R28 ;  /* 0x0001681c01001387 */ /* 0x0001e20000100800 */
[----:B---3--:R-:W-:Y:S01]  /*93c90*/  @P1 FMUL R27, R27, 0.25 ;  /* 0x3e8000001b1b1820 */ /* 0x008fe20000400000 */
[----:B0-----:R-:W-:-:S05]  /*93ca0*/  MOV R28, R3 ;  /* 0x00000003001c7202 */ /* 0x001fca0000000f00 */
[----:B------:R0:W-:Y:S04]  /*93cb0*/  STL [R1+0x2dc8], R28 ;  /* 0x002dc81c01007387 */ /* 0x0001e80000100800 */
[----:B0-----:R-:W3:Y:S01]  /*93cc0*/  LDL R28, [R1+0x188] ;  /* 0x00018800011c7983 */ /* 0x001ee20000100800 */
[----:B------:R0:W-:Y:S02]  /*93cd0*/  @P1 STL [R1+0x170], R27 ;  /* 0x0001701b01001387 */ /* 0x0001e40000100800 */
[----:B------:R-:W4:Y:S01]  /*93ce0*/  LDL R3, [R1+0x190] ;  /* 0x0001900001037983 */ /* 0x000f220000100800 */
[----:B0-----:R-:W4:Y:S01]  /*93cf0*/  LDL R27, [R1+0x198] ;  /* 0x00019800011b7983 */ /* 0x001f220000100800 */
[----:B--2---:R-:W-:-:S05]  /*93d00*/  @P1 FMUL R2, R2, 0.25 ;  /* 0x3e80000002021820 */ /* 0x004fca0000400000 */
[----:B------:R0:W-:Y:S01]  /*93d10*/  @P1 STL [R1+0x178], R2 ;  /* 0x0001780201001387 */ /* 0x0001e20000100800 */
[----:B------:R-:W2:Y:S03]  /*93d20*/  LDL R4, [R1+0x1a8] ;  /* 0x0001a80001047983 */ /* 0x000ea60000100800 */
[----:B0-----:R-:W2:Y:S01]  /*93d30*/  LDL R2, [R1+0x1a0] ;  /* 0x0001a00001027983 */ /* 0x001ea20000100800 */
[----:B-----5:R-:W-:Y:S02]  /*93d40*/  @P1 FMUL R23, R23, 0.25 ;  /* 0x3e80000017171820 */ /* 0x020fe40000400000 */
[----:B---3--:R-:W-:Y:S02]  /*93d50*/  @P1 FMUL R28, R28, 0.25 ;  /* 0x3e8000001c1c1820 */ /* 0x008fe40000400000 */
[----:B----4-:R-:W-:-:S03]  /*93d60*/  @P1 FMUL R3, R3, 0.25 ;  /* 0x3e80000003031820 */ /* 0x010fc60000400000 */
[----:B------:R0:W-:Y:S01]  /*93d70*/  @P1 STL [R1+0x188], R28 ;  /* 0x0001881c01001387 */ /* 0x0001e20000100800 */
[----:B------:R-:W-:-:S03]  /*93d80*/  @P1 FMUL R27, R27, 0.25 ;  /* 0x3e8000001b1b1820 */ /* 0x000fc60000400000 */
[----:B0-----:R-:W3:Y:S01]  /*93d90*/  LDL.LU R28, [R1+0x2dc8] ;  /* 0x002dc800011c7983 */ /* 0x001ee20000300800 */
[----:B------:R0:W-:Y:S03]  /*93da0*/  @P1 STL [R1+0x190], R3 ;  /* 0x0001900301001387 */ /* 0x0001e60000100800 */
[----:B0-----:R-:W4:Y:S01]  /*93db0*/  LDL.LU R3, [R1+0x2dc4] ;  /* 0x002dc40001037983 */ /* 0x001f220000300800 */
[----:B------:R0:W-:Y:S03]  /*93dc0*/  @P1 STL [R1+0x198], R27 ;  /* 0x0001981b01001387 */ /* 0x0001e60000100800 */
[----:B0-----:R-:W5:Y:S01]  /*93dd0*/  LDL R27, [R1+0x1c0] ;  /* 0x0001c000011b7983 */ /* 0x001f620000100800 */
[----:B------:R-:W-:Y:S02]  /*93de0*/  @P1 STL [R1+0x180], R23 ;  /* 0x0001801701001387 */ /* 0x000fe40000100800 */
[----:B--2---:R-:W-:-:S02]  /*93df0*/  @P1 FMUL R4, R4, 0.25 ;  /* 0x3e80000004041820 */ /* 0x004fc40000400000 */
[----:B------:R-:W-:-:S05]  /*93e00*/  @P1 FMUL R2, R2, 0.25 ;  /* 0x3e80000002021820 */ /* 0x000fca0000400000 */
[----:B------:R0:W-:Y:S04]  /*93e10*/  @P1 STL [R1+0x1a0], R2 ;  /* 0x0001a00201001387 */ /* 0x0001e80000100800 */
[----:B0-----:R-:W2:Y:S01]  /*93e20*/  LDL.LU R2, [R1+0x2dc0] ;  /* 0x002dc00001027983 */ /* 0x001ea20000300800 */
[----:B------:R0:W-:Y:S03]  /*93e30*/  @P1 STL [R1+0x1a8], R4 ;  /* 0x0001a80401001387 */ /* 0x0001e60000100800 */
[----:B0-----:R-:W3:Y:S01]  /*93e40*/  LDL R4, [R1+0x1d0] ;  /* 0x0001d00001047983 */ /* 0x001ee20000100800 */
[----:B-----5:R-:W-:-:S05]  /*93e50*/  @P1 FMUL R27, R27, 0.25 ;  /* 0x3e8000001b1b1820 */ /* 0x020fca0000400000 */
[----:B------:R0:W-:Y:S04]  /*93e60*/  @P1 STL [R1+0x1c0], R27 ;  /* 0x0001c01b01001387 */ /* 0x0001e80000100800 */
[----:B0-----:R-:W5:Y:S01]  /*93e70*/  LDL.LU R27, [R1+0x2dbc] ;  /* 0x002dbc00011b7983 */ /* 0x001f620000300800 */
[----:B--2---:R-:W-:-:S05]  /*93e80*/  @P1 FMUL R2, R2, 0.25 ;  /* 0x3e80000002021820 */ /* 0x004fca0000400000 */
[----:B------:R-:W-:Y:S01]  /*93e90*/  @P1 STL [R1+0x1b0], R2 ;  /* 0x0001b00201001387 */ /* 0x000fe20000100800 */
[----:B------:R0:W-:Y:S02]  /*93ea0*/  STL [R1+0x2da0], R2 ;  /* 0x002da00201007387 */ /* 0x0001e40000100800 */
[----:B---3--:R-:W-:Y:S02]  /*93eb0*/  @P1 FMUL R4, R4, 0.25 ;  /* 0x3e80000004041820 */ /* 0x008fe40000400000 */
[----:B0-----:R-:W-:Y:S02]  /*93ec0*/  IMAD.MOV.U32 R2, RZ, RZ, R23 ;  /* 0x000000ffff027224 */ /* 0x001fe400078e0017 */
[----:B------:R-:W2:Y:S01]  /*93ed0*/  LDL.LU R23, [R1+0x2db8] ;  /* 0x002db80001177983 */ /* 0x000ea20000300800 */
[----:B------:R0:W-:Y:S02]  /*93ee0*/  @P1 STL [R1+0x1d0], R4 ;  /* 0x0001d00401001387 */ /* 0x0001e40000100800 */
[----:B0-----:R-:W-:Y:S01]  /*93ef0*/  MOV R4, R28 ;  /* 0x0000001c00047202 */ /* 0x001fe20000000f00 */
[----:B------:R-:W-:-:S02]  /*93f00*/  MOV R28, R21 ;  /* 0x00000015001c7202 */ /* 0x000fc40000000f00 */
[----:B------:R-:W-:Y:S01]  /*93f10*/  IMAD.MOV.U32 R21, RZ, RZ, R24 ;  /* 0x000000ffff157224 */ /* 0x000fe200078e0018 */
[----:B------:R-:W-:Y:S02]  /*93f20*/  MOV R24, R0 ;  /* 0x0000000000187202 */ /* 0x000fe40000000f00 */
[----:B------:R-:W3:Y:S01]  /*93f30*/  LDL R0, [R1+0x1d8] ;  /* 0x0001d80001007983 */ /* 0x000ee20000100800 */
[----:B----4-:R-:W-:-:S05]  /*93f40*/  @P1 FMUL R3, R3, 0.25 ;  /* 0x3e80000003031820 */ /* 0x010fca0000400000 */
[----:B------:R-:W-:Y:S01]  /*93f50*/  @P1 STL [R1+0x1b8], R3 ;  /* 0x0001b80301001387 */ /* 0x000fe20000100800 */
[----:B------:R0:W-:Y:S03]  /*93f60*/  STL [R1+0x2d98], R3 ;  /* 0x002d980301007387 */ /* 0x0001e60000100800 */
[----:B0-----:R-:W4:Y:S01]  /*93f70*/  LDL R3, [R1+0x198] ;  /* 0x0001980001037983 */ /* 0x001f220000100800 */
[----:B-----5:R-:W-:Y:S02]  /*93f80*/  @P1 FMUL R27, R27, 0.25 ;  /* 0x3e8000001b1b1820 */ /* 0x020fe40000400000 */
[----:B--2---:R-:W-:-:S05]  /*93f90*/  @P1 FMUL R23, R23, 0.25 ;  /* 0x3e80000017171820 */ /* 0x004fca0000400000 */
[----:B------:R0:W-:Y:S04]  /*93fa0*/  STL [R1+0x2d88], R23 ;  /* 0x002d881701007387 */ /* 0x0001e80000100800 */
[----:B0-----:R-:W2:Y:S01]  /*93fb0*/  LDL R23, [R1+0x54] ;  /* 0x0000540001177983 */ /* 0x001ea20000100800 */
[----:B---3--:R-:W-:Y:S02]  /*93fc0*/  @P1 FMUL R0, R0, 0.25 ;  /* 0x3e80000000001820 */ /* 0x008fe40000400000 */
[----:B------:R-:W-:Y:S02]  /*93fd0*/  @P1 STL [R1+0x1c8], R27 ;  /* 0x0001c81b01001387 */ /* 0x000fe40000100800 */
[----:B------:R0:W-:Y:S02]  /*93fe0*/  STL [R1+0x2d9c], R27 ;  /* 0x002d9c1b01007387 */ /* 0x0001e40000100800 */
[----:B0-----:R-:W3:Y:S01]  /*93ff0*/  LDL R27, [R1+0x178] ;  /* 0x00017800011b7983 */ /* 0x001ee20000100800 */
[----:B------:R0:W-:Y:S03]  /*94000*/  @P1 STL [R1+0x1d8], R0 ;  /* 0x0001d80001001387 */ /* 0x0001e60000100800 */
[----:B0-----:R-:W5:Y:S01]  /*94010*/  LDL.LU R0, [R1+0x2db4] ;  /* 0x002db40001007983 */ /* 0x001f620000300800 */
[----:B------:R0:W-:Y:S03]  /*94020*/  STL [R1+0x2db0], R8 ;  /* 0x002db00801007387 */ /* 0x0001e60000100800 */
[----:B0-----:R-:W2:Y:S01]  /*94030*/  LDL R8, [R1+0x164] ;  /* 0x0001640001087983 */ /* 0x001ea20000100800 */
[----:B-----5:R-:W-:-:S03]  /*94040*/  FSETP.GT.AND P1, PT, |R0|, 8.50705917302346158658e+37, PT ;  /* 0x7e8000000000780b */ /* 0x020fc60003f24200 */
[----:B------:R0:W-:Y:S01]  /*94050*/  STL [R1+0x2d8c], R0 ;  /* 0x002d8c0001007387 */ /* 0x0001e20000100800 */
[----:B--2---:R-:W-:-:S03]  /*94060*/  @!P0 FMUL R8, R8, 16777216 ;  /* 0x4b80000008088820 */ /* 0x004fc60000400000 */
[----:B0-----:R-:W2:Y:S04]  /*94070*/  LDL R0, [R1+0x1c0] ;  /* 0x0001c00001007983 */ /* 0x001ea80000100800 */
[----:B------:R0:W-:Y:S04]  /*94080*/  @!P0 STL [R1+0x164], R8 ;  /* 0x0001640801008387 */ /* 0x0001e80000100800 */
[----:B0-----:R-:W5:Y:S01]  /*94090*/  LDL.LU R8, [R1+0x2db0] ;  /* 0x002db00001087983 */ /* 0x001f620000300800 */
[----:B---3--:R0:W-:Y:S03]  /*940a0*/  STL [R1+0x2dac], R27 ;  /* 0x002dac1b01007387 */ /* 0x0081e60000100800 */
[----:B0-----:R-:W3:Y:S01]  /*940b0*/  LDL R27, [R1+0x168] ;  /* 0x00016800011b7983 */ /* 0x001ee20000100800 */
[----:B----4-:R0:W-:Y:S03]  /*940c0*/  STL [R1+0x2da8], R3 ;  /* 0x002da80301007387 */ /* 0x0101e60000100800 */
[----:B0-----:R-:W4:Y:S01]  /*940d0*/  LDL R3, [R1+0x170] ;  /* 0x0001700001037983 */ /* 0x001f220000100800 */
[----:B---3--:R-:W-:-:S05]  /*940e0*/  @!P0 FMUL R27, R27, 16777216 ;  /* 0x4b8000001b1b8820 */ /* 0x008fca0000400000 */
[----:B------:R0:W-:Y:S04]  /*940f0*/  @!P0 STL [R1+0x168], R27 ;  /* 0x0001681b01008387 */ /* 0x0001e80000100800 */
[----:B0-----:R-:W3:Y:S01]  /*94100*/  LDL.LU R27, [R1+0x2dac] ;  /* 0x002dac00011b7983 */ /* 0x001ee20000300800 */
[----:B----4-:R-:W-:-:S05]  /*94110*/  @!P0 FMUL R3, R3, 16777216 ;  /* 0x4b80000003038820 */ /* 0x010fca0000400000 */
[----:B------:R0:W-:Y:S01]  /*94120*/  @!P0 STL [R1+0x170], R3 ;  /* 0x0001700301008387 */ /* 0x0001e20000100800 */
[----:B------:R-:W-:-:S03]  /*94130*/  @!P0 FMUL R2, R2, 16777216 ;  /* 0x4b80000002028820 */ /* 0x000fc60000400000 */
[----:B0-----:R-:W4:Y:S01]  /*94140*/  LDL.LU R3, [R1+0x2da8] ;  /* 0x002da80001037983 */ /* 0x001f220000300800 */
[----:B-----5:R3:W-:Y:S02]  /*94150*/  STL [R1+0x2da4], R8 ;  /* 0x002da40801007387 */ /* 0x0207e40000100800 */
[----:B---3--:R-:W-:Y:S02]  /*94160*/  MOV R8, R27 ;  /* 0x0000001b00087202 */ /* 0x008fe40000000f00 */
[----:B------:R-:W3:Y:S01]  /*94170*/  LDL R27, [R1+0x190] ;  /* 0x00019000011b7983 */ /* 0x000ee20000100800 */
[----:B------:R0:W-:Y:S02]  /*94180*/  STL [R1+0x2d7c], R4 ;  /* 0x002d7c0401007387 */ /* 0x0001e40000100800 */
[----:B------:R-:W-:Y:S01]  /*94190*/  @!P0 FMUL R8, R8, 16777216 ;  /* 0x4b80000008088820 */ /* 0x000fe20000400000 */
[----:B0-----:R-:W5:Y:S04]  /*941a0*/  LDL R4, [R1+0x188] ;  /* 0x0001880001047983 */ /* 0x001f680000100800 */
[----:B------:R0:W-:Y:S02]  /*941b0*/  @!P0 STL [R1+0x178], R8 ;  /* 0x0001780801008387 */ /* 0x0001e40000100800 */
[----:B0-----:R-:W2:Y:S01]  /*941c0*/  LDL.LU R8, [R1+0x2da4] ;  /* 0x002da40001087983 */ /* 0x001ea20000300800 */
[----:B------:R0:W-:Y:S03]  /*941d0*/  @!P0 STL [R1+0x180], R2 ;  /* 0x0001800201008387 */ /* 0x0001e60000100800 */
[----:B0-----:R-:W2:Y:S01]  /*941e0*/  LDL.LU R2, [R1+0x2da0] ;  /* 0x002da00001027983 */ /* 0x001ea20000300800 */
[----:B---3--:R-:W-:-:S05]  /*941f0*/  @!P0 FMUL R27, R27, 16777216 ;  /* 0x4b8000001b1b8820 */ /* 0x008fca0000400000 */
[----:B------:R4:W-:Y:S01]  /*94200*/  @!P0 STL [R1+0x190], R27 ;  /* 0x0001901b01008387 */ /* 0x0009e20000100800 */
[----:B-----5:R-:W-:Y:S02]  /*94210*/  @!P0 FMUL R4, R4, 16777216 ;  /* 0x4b80000004048820 */ /* 0x020fe40000400000 */
[----:B----4-:R-:W-:-:S03]  /*94220*/  IMAD.MOV.U32 R27, RZ, RZ, R3 ;  /* 0x000000ffff1b7224 */ /* 0x010fc600078e0003 */
[----:B------:R2:W-:Y:S01]  /*94230*/  @!P0 STL [R1+0x188], R4 ;  /* 0x0001880401008387 */ /* 0x0005e20000100800 */
[----:B------:R-:W3:Y:S01]  /*94240*/  LDL R3, [R1+0x1a0] ;  /* 0x0001a00001037983 */ /* 0x000ee20000100800 */
[----:B--2---:R-:W-:Y:S02]  /*94250*/  MOV R4, R2 ;  /* 0x0000000200047202 */ /* 0x004fe40000000f00 */
[----:B------:R-:W2:Y:S01]  /*94260*/  LDL.LU R2, [R1+0x1e0] ;  /* 0x0001e00001027983 */ /* 0x000ea20000300800 */
[----:B------:R-:W-:Y:S02]  /*94270*/  @!P0 FMUL R27, R27, 16777216 ;  /* 0x4b8000001b1b8820 */ /* 0x000fe40000400000 */
[----:B---3--:R-:W-:Y:S01]  /*94280*/  @!P0 FMUL R3, R3, 16777216 ;  /* 0x4b80000003038820 */ /* 0x008fe20000400000 */
[----:B--2---:R0:W-:Y:S04]  /*94290*/  STL [R1+0x2d74], R2 ;  /* 0x002d740201007387 */ /* 0x0041e80000100800 */
[----:B0-----:R-:W2:Y:S01]  /*942a0*/  LDL R2, [R1+0x1a8] ;  /* 0x0001a80001027983 */ /* 0x001ea20000100800 */
[----:B------:R0:W-:Y:S03]  /*942b0*/  @!P0 STL [R1+0x198], R27 ;  /* 0x0001981b01008387 */ /* 0x0001e60000100800 */
[----:B0-----:R-:W3:Y:S01]  /*942c0*/  LDL.LU R27, [R1+0x2d9c] ;  /* 0x002d9c00011b7983 */ /* 0x001ee20000300800 */
[----:B------:R0:W-:Y:S03]  /*942d0*/  @!P0 STL [R1+0x1a0], R3 ;  /* 0x0001a00301008387 */ /* 0x0001e60000100800 */
[----:B0-----:R-:W4:Y:S01]  /*942e0*/  LDL.LU R3, [R1+0x2d98] ;  /* 0x002d980001037983 */ /* 0x001f220000300800 */
[----:B------:R0:W-:Y:S02]  /*942f0*/  STL [R1+0x2d94], R28 ;  /* 0x002d941c01007387 */ /* 0x0001e40000100800 */
[----:B0-----:R-:W-:Y:S01]  /*94300*/  MOV R28, R4 ;  /* 0x00000004001c7202 */ /* 0x001fe20000000f00 */
[----:B------:R-:W-:-:S04]  /*94310*/  IMAD.MOV.U32 R4, RZ, RZ, R23 ;  /* 0x000000ffff047224 */ /* 0x000fc800078e0017 */
[----:B------:R-:W-:Y:S02]  /*94320*/  @!P0 FMUL R28, R28, 16777216 ;  /* 0x4b8000001c1c8820 */ /* 0x000fe40000400000 */
[----:B--2---:R-:W-:-:S05]  /*94330*/  @!P0 FMUL R2, R2, 16777216 ;  /* 0x4b80000002028820 */ /* 0x004fca0000400000 */
[----:B------:R0:W-:Y:S01]  /*94340*/  @!P0 STL [R1+0x1a8], R2 ;  /* 0x0001a80201008387 */ /* 0x0001e20000100800 */
[----:B------:R4:W-:Y:S01]  /*94350*/  STL [R1+0x2d90], R0 ;  /* 0x002d900001007387 */ /* 0x0009e20000100800 */
[----:B---3--:R-:W-:Y:S01]  /*94360*/  MOV R23, R27 ;  /* 0x0000001b00177202 */ /* 0x008fe20000000f00 */
[----:B------:R-:W-:Y:S02]  /*94370*/  MOV R27, R21 ;  /* 0x00000015001b7202 */ /* 0x000fe40000000f00 */
[----:B------:R-:W2:Y:S04]  /*94380*/  LDL R21, [R1+0x688] ;  /* 0x0006880001157983 */ /* 0x000ea80000100800 */
[----:B0-----:R-:W3:Y:S01]  /*94390*/  LDL R2, [R1+0x1d0] ;  /* 0x0001d00001027983 */ /* 0x001ee20000100800 */
[----:B----4-:R-:W-:Y:S01]  /*943a0*/  MOV R0, R3 ;  /* 0x0000000300007202 */ /* 0x010fe20000000f00 */
[----:B------:R-:W-:-:S02]  /*943b0*/  IMAD.MOV.U32 R3, RZ, RZ, R25 ;  /* 0x000000ffff037224 */ /* 0x000fc400078e0019 */
[----:B------:R-:W4:Y:S02]  /*943c0*/  LDL R25, [R1+0x620] ;  /* 0x0006200001197983 */ /* 0x000f240000100800 */
[----:B------:R-:W-:Y:S02]  /*943d0*/  @!P0 FMUL R0, R0, 16777216 ;  /* 0x4b80000000008820 */ /* 0x000fe40000400000 */
[----:B------:R0:W-:Y:S02]  /*943e0*/  @!P0 STL [R1+0x1b0], R28 ;  /* 0x0001b01c01008387 */ /* 0x0001e40000100800 */
[----:B0-----:R-:W5:Y:S01]  /*943f0*/  LDL.LU R28, [R1+0x2d94] ;  /* 0x002d9400011c7983 */ /* 0x001f620000300800 */
[----:B------:R0:W-:Y:S03]  /*94400*/  @!P0 STL [R1+0x1b8], R0 ;  /* 0x0001b80001008387 */ /* 0x0001e60000100800 */
[----:B0-----:R-:W2:Y:S01]  /*94410*/  LDL.LU R0, [R1+0x2d90] ;  /* 0x002d900001007983 */ /* 0x001ea20000300800 */
[----:B------:R-:W-:-:S02]  /*94420*/  @!P0 FMUL R23, R23, 16777216 ;  /* 0x4b80000017178820 */ /* 0x000fc40000400000 */
[----:B--2---:R-:W-:-:S05]  /*94430*/  @!P0 FMUL R0, R0, 16777216 ;  /* 0x4b80000000008820 */ /* 0x004fca0000400000 */
[----:B------:R0:W-:Y:S04]  /*94440*/  @!P0 STL [R1+0x1c0], R0 ;  /* 0x0001c00001008387 */ /* 0x0001e80000100800 */
[----:B0-----:R-:W2:Y:S01]  /*94450*/  LDL.LU R0, [R1+0x2d8c] ;  /* 0x002d8c0001007983 */ /* 0x001ea20000300800 */
[----:B------:R0:W-:Y:S03]  /*94460*/  @!P0 STL [R1+0x1c8], R23 ;  /* 0x0001c81701008387 */ /* 0x0001e60000100800 */
[----:B0-----:R-:W2:Y:S01]  /*94470*/  LDL.LU R23, [R1+0x2d88] ;  /* 0x002d880001177983 */ /* 0x001ea20000300800 */
[----:B---3--:R-:W-:-:S05]  /*94480*/  @!P0 FMUL R2, R2, 16777216 ;  /* 0x4b80000002028820 */ /* 0x008fca0000400000 */
[----:B------:R0:W-:Y:S04]  /*94490*/  @!P0 STL [R1+0x1d0], R2 ;  /* 0x0001d00201008387 */ /* 0x0001e80000100800 */
[----:B0-----:R-:W3:Y:S01]  /*944a0*/  LDL R2, [R1+0x1d8] ;  /* 0x0001d80001027983 */ /* 0x001ee20000100800 */
[----:B--2---:R-:W-:-:S05]  /*944b0*/  @!P0 FMUL R23, R23, 16777216 ;  /* 0x4b80000017178820 */ /* 0x004fca0000400000 */
[----:B------:R0:W-:Y:S04]  /*944c0*/  STL [R1+0x28bc], R23 ;  /* 0x0028bc1701007387 */ /* 0x0001e80000100800 */
[----:B0-----:R-:W2:Y:S01]  /*944d0*/  LDL R23, [R1+0x1a4] ;  /* 0x0001a40001177983 */ /* 0x001ea20000100800 */
[----:B---3--:R-:W-:-:S03]  /*944e0*/  @!P0 FMUL R2, R2, 16777216 ;  /* 0x4b80000002028820 */ /* 0x008fc60000400000 */
[----:B--2---:R-:W-:Y:S02]  /*944f0*/  STL [R1+0x2d80], R23 ;  /* 0x002d801701007387 */ /* 0x004fe40000100800 */
[----:B------:R0:W-:Y:S02]  /*94500*/  @!P0 STL [R1+0x1d8], R2 ;  /* 0x0001d80201008387 */ /* 0x0001e40000100800 */
[----:B0-----:R-:W2:Y:S01]  /*94510*/  LDL R2, [R1+0x16c] ;  /* 0x00016c0001027983 */ /* 0x001ea20000100800 */
[----:B-----5:R0:W-:Y:S02]  /*94520*/  STL [R1+0x2d3c], R28 ;  /* 0x002d3c1c01007387 */ /* 0x0201e40000100800 */
[----:B0-----:R-:W-:Y:S02]  /*94530*/  MOV R28, R4 ;  /* 0x00000004001c7202 */ /* 0x001fe40000000f00 */
[----:B------:R-:W3:Y:S03]  /*94540*/  LDL R4, [R1+0x174] ;  /* 0x0001740001047983 */ /* 0x000ee60000100800 */
[----:B------:R0:W-:Y:S01]  /*94550*/  STL [R1+0x2d78], R28 ;  /* 0x002d781c01007387 */ /* 0x0001e20000100800 */
[----:B------:R-:W-:Y:S01]  /*94560*/  FSETP.GEU.AND P0, PT, |R0|, 1.175494350822287508e-38, PT ;  /* 0x008000000000780b */ /* 0x000fe20003f0e200 */
[----:B0-----:R-:W5:Y:S01]  /*94570*/  LDL R28, [R1+0x17c] ;  /* 0x00017c00011c7983 */ /* 0x001f620000100800 */
[----:B------:R0:W-:Y:S02]  /*94580*/  STL [R1+0x2d84], R0 ;  /* 0x002d840001007387 */ /* 0x0001e40000100800 */
[----:B--2---:R-:W-:-:S05]  /*94590*/  @P1 FMUL R2, R2, 0.25 ;  /* 0x3e80000002021820 */ /* 0x004fca0000400000 */
[----:B------:R1:W-:Y:S01]  /*945a0*/  @P1 STL [R1+0x16c], R2 ;  /* 0x00016c0201001387 */ /* 0x0003e20000100800 */
[----:B0-----:R-:W2:Y:S02]  /*945b0*/  LDL R0, [R1+0x18c] ;  /* 0x00018c0001007983 */ /* 0x001ea40000100800 */
[----:B---3--:R-:W-:Y:S01]  /*945c0*/  @P1 FMUL R4, R4, 0.25 ;  /* 0x3e80000004041820 */ /* 0x008fe20000400000 */
[----:B-1----:R-:W3:Y:S04]  /*945d0*/  LDL R2, [R1+0x184] ;  /* 0x0001840001027983 */ /* 0x002ee80000100800 */
[----:B------:R0:W-:Y:S02]  /*945e0*/  @P1 STL [R1+0x174], R4 ;  /* 0x0001740401001387 */ /* 0x0001e40000100800 */
[----:B------:R-:W4:Y:S02]  /*945f0*/  LDL R23, [R1+0x194] ;  /* 0x0001940001177983 */ /* 0x000f240000100800 */
[----:B-----5:R-:W-:Y:S01]  /*94600*/  @P1 FMUL R28, R28, 0.25 ;  /* 0x3e8000001c1c1820 */ /* 0x020fe20000400000 */
[----:B0-----:R-:W5:Y:S04]  /*94610*/  LDL R4, [R1+0x19c] ;  /* 0x00019c0001047983 */ /* 0x001f680000100800 */
[----:B------:R0:W-:Y:S02]  /*94620*/  @P1 STL [R1+0x17c], R28 ;  /* 0x00017c1c01001387 */ /* 0x0001e40000100800 */
[----:B0-----:R-:W5:Y:S01]  /*94630*/  LDL R28, [R1+0x1ac] ;  /* 0x0001ac00011c7983 */ /* 0x001f620000100800 */
[----:B--2---:R-:W-:-:S02]  /*94640*/  @P1 FMUL R0, R0, 0.25 ;  /* 0x3e80000000001820 */ /* 0x004fc40000400000 */
[----:B---3--:R-:W-:Y:S02]  /*94650*/  @P1 FMUL R2, R2, 0.25 ;  /* 0x3e80000002021820 */ /* 0x008fe40000400000 */
[----:B----4-:R-:W-:-:S03]  /*94660*/  @P1 FMUL R23, R23, 0.25 ;  /* 0x3e80000017171820 */ /* 0x010fc60000400000 */
[----:B------:R0:W-:Y:S04]  /*94670*/  @P1 STL [R1+0x184], R2 ;  /* 0x0001840201001387 */ /* 0x0001e80000100800 */
[----:B0-----:R-:W2:Y:S01]  /*94680*/  LDL R2, [R1+0x1b4] ;  /* 0x0001b40001027983 */ /* 0x001ea20000100800 */
[----:B------:R0:W-:Y:S03]  /*94690*/  @P1 STL [R1+0x18c], R0 ;  /* 0x00018c0001001387 */ /* 0x0001e60000100800 */
[----:B0-----:R-:W3:Y:S01]  /*946a0*/  LDL.LU R0, [R1+0x2d84] ;  /* 0x002d840001007983 */ /* 0x001ee20000300800 */
[----:B------:R0:W-:Y:S03]  /*946b0*/  @P1 STL [R1+0x194], R23 ;  /* 0x0001941701001387 */ /* 0x0001e60000100800 */
[----:B0-----:R-:W4:Y:S01]  /*946c0*/  LDL.LU R23, [R1+0x2d80] ;  /* 0x002d800001177983 */ /* 0x001f220000300800 */
[----:B-----5:R-:W-:-:S02]  /*946d0*/  @P1 FMUL R4, R4, 0.25 ;  /* 0x3e80000004041820 */ /* 0x020fc40000400000 */
[----:B------:R-:W-:-:S03]  /*946e0*/  @P1 FMUL R28, R28, 0.25 ;  /* 0x3e8000001c1c1820 */ /* 0x000fc60000400000 */
[----:B------:R0:W-:Y:S04]  /*946f0*/  @P1 STL [R1+0x19c], R4 ;  /* 0x00019c0401001387 */ /* 0x0001e80000100800 */
[----:B0-----:R-:W5:Y:S01]  /*94700*/  LDL.LU R4, [R1+0x2d7c] ;  /* 0x002d7c0001047983 */ /* 0x001f620000300800 */
[----:B------:R0:W-:Y:S03]  /*94710*/  @P1 STL [R1+0x1ac], R28 ;  /* 0x0001ac1c01001387 */ /* 0x0001e60000100800 */
[----:B0-----:R-:W3:Y:S01]  /*94720*/  LDL R28, [R1+0x1c4] ;  /* 0x0001c400011c7983 */ /* 0x001ee20000100800 */
[----:B--2---:R-:W-:-:S05]  /*94730*/  @P1 FMUL R2, R2, 0.25 ;  /* 0x3e80000002021820 */ /* 0x004fca0000400000 */
[----:B------:R0:W-:Y:S04]  /*94740*/  @P1 STL [R1+0x1b4], R2 ;  /* 0x0001b40201001387 */ /* 0x0001e80000100800 */
[----:B0-----:R-:W2:Y:S01]  /*94750*/  LDL R2, [R1+0x1d4] ;  /* 0x0001d40001027983 */ /* 0x001ea20000100800 */
[----:B----4-:R-:W-:-:S05]  /*94760*/  @P1 FMUL R23, R23, 0.25 ;  /* 0x3e80000017171820 */ /* 0x010fca0000400000 */
[----:B------:R-:W-:Y:S01]  /*94770*/  @P1 STL [R1+0x1a4], R23 ;  /* 0x0001a41701001387 */ /* 0x000fe20000100800 */
[----:B------:R0:W-:Y:S03]  /*94780*/  STL [R1+0x2d6c], R23 ;  /* 0x002d6c1701007387 */ /* 0x0001e60000100800 */
[----:B0-----:R-:W4:Y:S01]  /*94790*/  LDL R23, [R1+0x1cc] ;  /* 0x0001cc0001177983 */ /* 0x001f220000100800 */
[----:B-----5:R-:W-:Y:S02]  /*947a0*/  @P1 FMUL R4, R4, 0.25 ;  /* 0x3e80000004041820 */ /* 0x020fe40000400000 */
[----:B---3--:R-:W-:-:S05]  /*947b0*/  @P1 FMUL R28, R28, 0.25 ;  /* 0x3e8000001c1c1820 */ /* 0x008fca0000400000 */
[----:B------:R0:W-:Y:S04]  /*947c0*/  @P1 STL [R1+0x1c4], R28 ;  /* 0x0001c41c01001387 */ /* 0x0001e80000100800 */
[----:B0-----:R-:W3:Y:S01]  /*947d0*/  LDL.LU R28, [R1+0x2d78] ;  /* 0x002d7800011c7983 */ /* 0x001ee20000300800 */
[----:B--2---:R-:W-:-:S05]  /*947e0*/  @P1 FMUL R2, R2, 0.25 ;  /* 0x3e80000002021820 */ /* 0x004fca0000400000 */
[----:B------:R0:W-:Y:S04]  /*947f0*/  @P1 STL [R1+0x1d4], R2 ;  /* 0x0001d40201001387 */ /* 0x0001e80000100800 */
[----:B0-----:R-:W2:Y:S01]  /*94800*/  LDL.LU R2, [R1+0x2d74] ;  /* 0x002d740001027983 */ /* 0x001ea20000300800 */
[----:B----4-:R-:W-:-:S05]  /*94810*/  @P1 FMUL R23, R23, 0.25 ;  /* 0x3e80000017171820 */ /* 0x010fca0000400000 */
[----:B------:R-:W-:Y:S01]  /*94820*/  @P1 STL [R1+0x1cc], R23 ;  /* 0x0001cc1701001387 */ /* 0x000fe20000100800 */
[----:B------:R-:W-:Y:S02]  /*94830*/  @P1 STL [R1+0x1bc], R4 ;  /* 0x0001bc0401001387 */ /* 0x000fe40000100800 */
[----:B------:R0:W-:Y:S02]  /*94840*/  STL [R1+0x2d70], R4 ;  /* 0x002d700401007387 */ /* 0x0001e40000100800 */
[----:B0-----:R-:W4:Y:S01]  /*94850*/  LDL R4, [R1+0x1dc] ;  /* 0x0001dc0001047983 */ /* 0x001f220000100800 */
[----:B------:R-:W-:-:S05]  /*94860*/  @P1 FMUL R0, R0, 0.25 ;  /* 0x3e80000000001820 */ /* 0x000fca0000400000 */
[----:B------:R0:W-:Y:S02]  /*94870*/  STL [R1+0x2d50], R0 ;  /* 0x002d500001007387 */ /* 0x0001e40000100800 */
[----:B0-----:R-:W-:Y:S02]  /*94880*/  IMAD.MOV.U32 R0, RZ, RZ, R23 ;  /* 0x000000ffff007224 */ /* 0x001fe400078e0017 */
[----:B----4-:R-:W-:-:S05]  /*94890*/  @P1 FMUL R4, R4, 0.25 ;  /* 0x3e80000004041820 */ /* 0x010fca0000400000 */
[----:B------:R0:W-:Y:S01]  /*948a0*/  @P1 STL [R1+0x1dc], R4 ;  /* 0x0001dc0401001387 */ /* 0x0001e20000100800 */
[----:B------:R-:W4:Y:S03]  /*948b0*/  LDL R23, [R1+0x174] ;  /* 0x0001740001177983 */ /* 0x000f260000100800 */
[----:B0-----:R-:W5:Y:S01]  /*948c0*/  LDL R4, [R1+0x16c] ;  /* 0x00016c0001047983 */ /* 0x001f620000100800 */
[----:B--2---:R-:W-:Y:S01]  /*948d0*/  @P1 FMUL R2, R2, 0.25 ;  /* 0x3e80000002021820 */ /* 0x004fe20000400000 */
[----:B---3--:R-:W-:-:S04]  /*948e0*/  FSETP.GT.AND P1, PT, |R28|, 8.50705917302346158658e+37, PT ;  /* 0x7e8000001c00780b */ /* 0x008fc80003f24200 */
[----:B------:R0:W-:Y:S04]  /*948f0*/  STL [R1+0x2d54], R2 ;  /* 0x002d540201007387 */ /* 0x0001e80000100800 */
[----:B0-----:R-:W2:Y:S01]  /*94900*/  LDL R2, [R1+0x194] ;  /* 0x0001940001027983 */ /* 0x001ea20000100800 */
[----:B------:R0:W-:Y:S03]  /*94910*/  STL [R1+0x2d58], R28 ;  /* 0x002d581c01007387 */ /* 0x0001e60000100800 */
[----:B0-----:R-:W3:Y:S01]  /*94920*/  LDL R28, [R1+0x1c4] ;  /* 0x0001c400011c7983 */ /* 0x001ee20000100800 */
[----:B----4-:R-:W-:Y:S02]  /*94930*/  @!P0 FMUL R23, R23, 16777216 ;  /* 0x4b80000017178820 */ /* 0x010fe40000400000 */
[----:B-----5:R-:W-:-:S05]  /*94940*/  @!P0 FMUL R4, R4, 16777216 ;  /* 0x4b80000004048820 */ /* 0x020fca0000400000 */
[----:B------:R0:W-:Y:S04]  /*94950*/  @!P0 STL [R1+0x16c], R4 ;  /* 0x00016c0401008387 */ /* 0x0001e80000100800 */
[----:B0-----:R-:W4:Y:S01]  /*94960*/  LDL.LU R4, [R1+0x2d70] ;  /* 0x002d700001047983 */ /* 0x001f220000300800 */
[----:B------:R0:W-:Y:S03]  /*94970*/  @!P0 STL [R1+0x174], R23 ;  /* 0x0001741701008387 */ /* 0x0001e60000100800 */
[----:B0-----:R-:W5:Y:S01]  /*94980*/  LDL.LU R23, [R1+0x2d6c] ;  /* 0x002d6c0001177983 */ /* 0x001f620000300800 */
[----:B------:R-:W-:Y:S02]  /*94990*/  STL [R1+0x2d40], R3 ;  /* 0x002d400301007387 */ /* 0x000fe40000100800 */
[----:B------:R3:W-:Y:S02]  /*949a0*/  STL [R1+0x2d44], R12 ;  /* 0x002d440c01007387 */ /* 0x0007e40000100800 */
[----:B---3--:R-:W-:-:S02]  /*949b0*/  MOV R12, R28 ;  /* 0x0000001c000c7202 */ /* 0x008fc40000000f00 */
[----:B------:R-:W-:Y:S01]  /*949c0*/  MOV R3, R0 ;  /* 0x0000000000037202 */ /* 0x000fe20000000f00 */
[----:B-----5:R-:W-:Y:S02]  /*949d0*/  IMAD.MOV.U32 R28, RZ, RZ, R23 ;  /* 0x000000ffff1c7224 */ /* 0x020fe400078e0017 */
[----:B------:R-:W3:Y:S01]  /*949e0*/  LDL R23, [R1+0x254] ;  /* 0x0002540001177983 */ /* 0x000ee20000100800 */
[----:B------:R4:W-:Y:S02]  /*949f0*/  STL [R1+0x2d48], R19 ;  /* 0x002d481301007387 */ /* 0x0009e40000100800 */
[----:B------:R-:W5:Y:S01]  /*94a00*/  LDL R0, [R1+0x1ac] ;  /* 0x0001ac0001007983 */ /* 0x000f620000100800 */
[----:B----4-:R-:W-:Y:S02]  /*94a10*/  MOV R19, R4 ;  /* 0x0000000400137202 */ /* 0x010fe40000000f00 */
[----:B------:R-:W4:Y:S04]  /*94a20*/  LDL R4, [R1+0x24c] ;  /* 0x00024c0001047983 */ /* 0x000f280000100800 */
[----:B-----5:R0:W-:Y:S04]  /*94a30*/  STL [R1+0x2d68], R0 ;  /* 0x002d680001007387 */ /* 0x0201e80000100800 */
[----:B0-----:R-:W5:Y:S01]  /*94a40*/  LDL R0, [R1+0x17c] ;  /* 0x00017c0001007983 */ /* 0x001f620000100800 */
[----:B----4-:R0:W-:Y:S03]  /*94a50*/  STL [R1+0x2d34], R4 ;  /* 0x002d340401007387 */ /* 0x0101e60000100800 */
[----:B0-----:R-:W4:Y:S01]  /*94a60*/  LDL R4, [R1+0x19c] ;  /* 0x00019c0001047983 */ /* 0x001f220000100800 */
[----:B-----5:R-:W-:-:S05]  /*94a70*/  @!P0 FMUL R0, R0, 16777216 ;  /* 0x4b80000000008820 */ /* 0x020fca0000400000 */
[----:B------:R0:W-:Y:S04]  /*94a80*/  @!P0 STL [R1+0x17c], R0 ;  /* 0x00017c0001008387 */ /* 0x0001e80000100800 */
[----:B0-----:R-:W5:Y:S01]  /*94a90*/  LDL.LU R0, [R1+0x2d68] ;  /* 0x002d680001007983 */ /* 0x001f620000300800 */
[----:B--2---:R0:W-:Y:S03]  /*94aa0*/  STL [R1+0x2d64], R2 ;  /* 0x002d640201007387 */ /* 0x0041e60000100800 */
[----:B0-----:R-:W2:Y:S01]  /*94ab0*/  LDL R2, [R1+0x184] ;  /* 0x0001840001027983 */ /* 0x001ea20000100800 */
[----:B---3--:R0:W-:Y:S03]  /*94ac0*/  STL [R1+0x2d4c], R23 ;  /* 0x002d4c1701007387 */ /* 0x0081e60000100800 */
[----:B0-----:R-:W3:Y:S01]  /*94ad0*/  LDL R23, [R1+0x18c] ;  /* 0x00018c0001177983 */ /* 0x001ee20000100800 */
[----:B--2---:R-:W-:-:S05]  /*94ae0*/  @!P0 FMUL R2, R2, 16777216 ;  /* 0x4b80000002028820 */ /* 0x004fca0000400000 */
[----:B------:R0:W-:Y:S04]  /*94af0*/  @!P0 STL [R1+0x184], R2 ;  /* 0x0001840201008387 */ /* 0x0001e80000100800 */
[----:B0-----:R-:W2:Y:S01]  /*94b00*/  LDL.LU R2, [R1+0x2d64] ;  /* 0x002d640001027983 */ /* 0x001ea20000300800 */
[----:B---3--:R-:W-:-:S05]  /*94b10*/  @!P0 FMUL R23, R23, 16777216 ;  /* 0x4b80000017178820 */ /* 0x008fca0000400000 */
[----:B------:R-:W-:Y:S01]  /*94b20*/  @!P0 STL [R1+0x18c], R23 ;  /* 0x00018c1701008387 */ /* 0x000fe20000100800 */
[----:B------:R4:W-:Y:S02]  /*94b30*/  STL [R1+0x2d5c], R28 ;  /* 0x002d5c1c01007387 */ /* 0x0009e40000100800 */
[----:B----4-:R-:W-:-:S05]  /*94b40*/  MOV R28, R4 ;  /* 0x00000004001c7202 */ /* 0x010fca0000000f00 */
[----:B------:R2:W-:Y:S01]  /*94b50*/  STL [R1+0x2d60], R28 ;  /* 0x002d601c01007387 */ /* 0x0005e20000100800 */
[----:B------:R-:W-:Y:S01]  /*94b60*/  MOV R23, R19 ;  /* 0x0000001300177202 */ /* 0x000fe20000000f00 */
[----:B------:R-:W-:Y:S01]  /*94b70*/  IMAD.MOV.U32 R4, RZ, RZ, R12 ;  /* 0x000000ffff047224 */ /* 0x000fe200078e000c */
[----:B------:R-:W-:Y:S01]  /*94b80*/  MOV R19, R3 ;  /* 0x0000000300137202 */ /* 0x000fe20000000f00 */
[----:B------:R-:W3:Y:S04]  /*94b90*/  LDL R12, [R1+0x1d4] ;  /* 0x0001d400010c7983 */ /* 0x000ee80000100800 */
[----:B------:R-:W4:Y:S01]  /*94ba0*/  LDL R3, [R1+0x1dc] ;  /* 0x0001dc0001037983 */ /* 0x000f220000100800 */
[----:B--2---:R-:W-:Y:S01]  /*94bb0*/  IMAD.MOV.U32 R28, RZ, RZ, R2 ;  /* 0x000000ffff1c7224 */ /* 0x004fe200078e0002 */
[----:B-----5:R-:W-:-:S02]  /*94bc0*/  MOV R2, R0 ;  /* 0x0000000000027202 */ /* 0x020fc40000000f00 */
[----:B------:R-:W2:Y:S01]  /*94bd0*/  LDL R0, [R1+0x1b4] ;  /* 0x0001b40001007983 */ /* 0x000ea20000100800 */
[----:B------:R-:W-:-:S05]  /*94be0*/  @!P0 FMUL R28, R28, 16777216 ;  /* 0x4b8000001c1c8820 */ /* 0x000fca0000400000 */
[----:B------:R0:W-:Y:S04]  /*94bf0*/  @!P0 STL [R1+0x194], R28 ;  /* 0x0001941c01008387 */ /* 0x0001e80000100800 */
[----:B0-----:R-:W5:Y:S02]  /*94c00*/  LDL.LU R28, [R1+0x2d60] ;  /* 0x002d6000011c7983 */ /* 0x001f640000300800 */
[----:B-----5:R-:W-:-:S05]  /*94c10*/  @!P0 FMUL R28, R28, 16777216 ;  /* 0x4b8000001c1c8820 */ /* 0x020fca0000400000 */
[----:B------:R0:W-:Y:S04]  /*94c20*/  @!P0 STL [R1+0x19c], R28 ;  /* 0x00019c1c01008387 */ /* 0x0001e80000100800 */
[----:B0-----:R-:W5:Y:S01]  /*94c30*/  LDL.LU R28, [R1+0x2d5c] ;  /* 0x002d5c00011c7983 */ /* 0x001f620000300800 */
[----:B------:R-:W-:Y:S02]  /*94c40*/  @!P0 FMUL R2, R2, 16777216 ;  /* 0x4b80000002028820 */ /* 0x000fe40000400000 */
[----:B--2---:R-:W-:Y:S02]  /*94c50*/  @!P0 FMUL R0, R0, 16777216 ;  /* 0x4b80000000008820 */ /* 0x004fe40000400000 */
[----:B-----5:R-:W-:-:S05]  /*94c60*/  @!P0 FMUL R28, R28, 16777216 ;  /* 0x4b8000001c1c8820 */ /* 0x020fca0000400000 */
[----:B------:R0:W-:Y:S04]  /*94c70*/  @!P0 STL [R1+0x1a4], R28 ;  /* 0x0001a41c01008387 */ /* 0x0001e80000100800 */
[----:B0-----:R-:W2:Y:S01]  /*94c80*/  LDL.LU R28, [R1+0x2d58] ;  /* 0x002d5800011c7983 */ /* 0x001ea20000300800 */
[----:B------:R0:W-:Y:S03]  /*94c90*/  @!P0 STL [R1+0x1ac], R2 ;  /* 0x0001ac0201008387 */ /* 0x0001e60000100800 */
[----:B0-----:R-:W5:Y:S01]  /*94ca0*/  LDL.LU R2, [R1+0x2d54] ;  /* 0x002d540001027983 */ /* 0x001f620000300800 */
[----:B------:R0:W-:Y:S03]  /*94cb0*/  @!P0 STL [R1+0x1b4], R0 ;  /* 0x0001b40001008387 */ /* 0x0001e60000100800 */
[----:B0-----:R-:W2:Y:S01]  /*94cc0*/  LDL.LU R0, [R1+0x2d50] ;  /* 0x002d500001007983 */ /* 0x001ea20000300800 */
[----:B------:R-:W-:-:S02]  /*94cd0*/  @!P0 FMUL R23, R23, 16777216 ;  /* 0x4b80000017178820 */ /* 0x000fc40000400000 */
[----:B------:R-:W-:Y:S02]  /*94ce0*/  @!P0 FMUL R4, R4, 16777216 ;  /* 0x4b80000004048820 */ /* 0x000fe40000400000 */
[----:B------:R-:W-:Y:S02]  /*94cf0*/  @!P0 FMUL R19, R19, 16777216 ;  /* 0x4b80000013138820 */ /* 0x000fe40000400000 */
[----:B---3--:R-:W-:Y:S02]  /*94d00*/  @!P0 FMUL R12, R12, 16777216 ;  /* 0x4b8000000c0c8820 */ /* 0x008fe40000400000 */
[----:B----4-:R-:W-:Y:S01]  /*94d10*/  @!P0 FMUL R3, R3, 16777216 ;  /* 0x4b80000003038820 */ /* 0x010fe20000400000 */
[----:B------:R0:W-:Y:S01]  /*94d20*/  @!P0 STL [R1+0x1bc], R23 ;  /* 0x0001bc1701008387 */ /* 0x0001e20000100800 */
[----:B------:R-:W-:Y:S02]  /*94d30*/  @!P0 STL [R1+0x1c4], R4 ;  /* 0x0001c40401008387 */ /* 0x000fe40000100800 */
[----:B------:R1:W-:Y:S02]  /*94d40*/  @!P0 STL [R1+0x1cc], R19 ;  /* 0x0001cc1301008387 */ /* 0x0003e40000100800 */
[----:B------:R3:W-:Y:S01]  /*94d50*/  @!P0 STL [R1+0x1d4], R12 ;  /* 0x0001d40c01008387 */ /* 0x0007e20000100800 */
[----:B------:R4:W-:Y:S01]  /*94d60*/  @!P0 STL [R1+0x1dc], R3 ;  /* 0x0001dc0301008387 */ /* 0x0009e20000100800 */
[----:B-----5:R-:W-:-:S02]  /*94d70*/  @!P0 FMUL R2, R2, 16777216 ;  /* 0x4b80000002028820 */ /* 0x020fc40000400000 */
[----:B--2---:R-:W-:-:S05]  /*94d80*/  @!P0 FMUL R0, R0, 16777216 ;  /* 0x4b80000000008820 */ /* 0x004fca0000400000 */
[----:B------:R2:W-:Y:S01]  /*94d90*/  STL [R1+0x28c0], R0 ;  /* 0x0028c00001007387 */ /* 0x0005e20000100800 */
[----:B0-----:R-:W5:Y:S02]  /*94da0*/  LDL R23, [R1+0x1e4] ;  /* 0x0001e40001177983 */ /* 0x001f640000100800 */
[----:B------:R0:W-:Y:S02]  /*94db0*/  STL [R1+0x1e0], R2 ;  /* 0x0001e00201007387 */ /* 0x0001e40000100800 */
[----:B-1----:R-:W5:Y:S01]  /*94dc0*/  LDL R19, [R1+0x1e8] ;  /* 0x0001e80001137983 */ /* 0x002f620000100800 */
[----:B---3--:R-:W3:Y:S04]  /*94dd0*/  LDL R12, [R1+0x1f0] ;  /* 0x0001f000010c7983 */ /* 0x008ee80000100800 */
[----:B----4-:R-:W4:Y:S04]  /*94de0*/  LDL R3, [R1+0x1f8] ;  /* 0x0001f80001037983 */ /* 0x010f280000100800 */
[----:B------:R-:W4:Y:S01]  /*94df0*/  LDL R4, [R1+0x208] ;  /* 0x0002080001047983 */ /* 0x000f220000100800 */
[----:B--2---:R-:W-:-:S03]  /*94e00*/  MOV R0, R28 ;  /* 0x0000001c00007202 */ /* 0x004fc60000000f00 */
[----:B------:R-:W2:Y:S01]  /*94e10*/  LDL R28, [R1+0x200] ;  /* 0x00020000011c7983 */ /* 0x000ea20000100800 */
[----:B0-----:R-:W-:Y:S01]  /*94e20*/  IMAD.MOV.U32 R2, RZ, RZ, R27 ;  /* 0x000000ffff027224 */ /* 0x001fe200078e001b */
[----:B------:R-:W-:Y:S01]  /*94e30*/  MOV R27, R25 ;  /* 0x00000019001b7202 */ /* 0x000fe20000000f00 */
[----:B------:R-:W-:Y:S02]  /*94e40*/  MOV R25, R22 ;  /* 0x0000001600197202 */ /* 0x000fe40000000f00 */
[----:B------:R-:W-:Y:S01]  /*94e50*/  IMAD.MOV.U32 R22, RZ, RZ, R20 ;  /* 0x000000ffff167224 */ /* 0x000fe200078e0014 */
[----:B------:R-:W-:Y:S01]  /*94e60*/  FSETP.GEU.AND P0, PT, |R0|, 1.175494350822287508e-38, PT ;  /* 0x008000000000780b */ /* 0x000fe20003f0e200 */
[----:B------:R-:W2:Y:S01]  /*94e70*/  LDL R20, [R1+0x21c] ;  /* 0x00021c0001147983 */ /* 0x000ea20000100800 */
[----:B------:R0:W-:Y:S03]  /*94e80*/  STL [R1+0x2d38], R0 ;  /* 0x002d380001007387 */ /* 0x0001e60000100800 */
[----:B0-----:R-:W2:Y:S01]  /*94e90*/  LDL R0, [R1+0x210] ;  /* 0x0002100001007983 */ /* 0x001ea20000100800 */
[----:B-----5:R-:W-:-:S02]  /*94ea0*/  @P1 FMUL R23, R23, 0.25 ;  /* 0x3e80000017171820 */ /* 0x020fc40000400000 */
[----:B------:R-:W-:Y:S02]  /*94eb0*/  @P1 FMUL R19, R19, 0.25 ;  /* 0x3e80000013131820 */ /* 0x000fe40000400000 */
[----:B---3--:R-:W-:Y:S02]  /*94ec0*/  @P1 FMUL R12, R12, 0.25 ;  /* 0x3e8000000c0c1820 */ /* 0x008fe40000400000 */
[----:B----4-:R-:W-:Y:S01]  /*94ed0*/  @P1 FMUL R3, R3, 0.25 ;  /* 0x3e80000003031820 */ /* 0x010fe20000400000 */
[----:B------:R0:W-:Y:S01]  /*94ee0*/  @P1 STL [R1+0x1e4], R23 ;  /* 0x0001e41701001387 */ /* 0x0001e20000100800 */
[----:B--2---:R-:W-:-:S03]  /*94ef0*/  @P1 FMUL R28, R28, 0.25 ;  /* 0x3e8000001c1c1820 */ /* 0x004fc60000400000 */
[----:B0-----:R-:W2:Y:S01]  /*94f00*/  LDL.LU R23, [R1+0x2d4c] ;  /* 0x002d4c0001177983 */ /* 0x001ea20000300800 */
[----:B------:R0:W-:Y:S02]  /*94f10*/  @P1 STL [R1+0x1e8], R19 ;  /* 0x0001e81301001387 */ /* 0x0001e40000100800 */
[----:B------:R-:W-:Y:S01]  /*94f20*/  @P1 FMUL R4, R4, 0.25 ;  /* 0x3e80000004041820 */ /* 0x000fe20000400000 */
[----:B0-----:R-:W3:Y:S01]  /*94f30*/  LDL.LU R19, [R1+0x2d48] ;  /* 0x002d480001137983 */ /* 0x001ee20000300800 */
[----:B------:R0:W-:Y:S03]  /*94f40*/  @P1 STL [R1+0x1f0], R12 ;  /* 0x0001f00c01001387 */ /* 0x0001e60000100800 */
[----:B0-----:R-:W4:Y:S01]  /*94f50*/  LDL.LU R12, [R1+0x2d44] ;  /* 0x002d4400010c7983 */ /* 0x001f220000300800 */
[----:B------:R0:W-:Y:S03]  /*94f60*/  @P1 STL [R1+0x1f8], R3 ;  /* 0x0001f80301001387 */ /* 0x0001e60000100800 */
[----:B0-----:R-:W5:Y:S01]  /*94f70*/  LDL.LU R3, [R1+0x2d40] ;  /* 0x002d400001037983 */ /* 0x001f620000300800 */
[----:B------:R0:W-:Y:S03]  /*94f80*/  @P1 STL [R1+0x200], R28 ;  /* 0x0002001c01001387 */ /* 0x0001e60000100800 */
[----:B0-----:R-:W2:Y:S01]  /*94f90*/  LDL.LU R28, [R1+0x2d3c] ;  /* 0x002d3c00011c7983 */ /* 0x001ea20000300800 */
[----:B------:R0:W-:Y:S03]  /*94fa0*/  @P1 STL [R1+0x208], R4 ;  /* 0x0002080401001387 */ /* 0x0001e60000100800 */
[----:B0-----:R-:W5:Y:S01]  /*94fb0*/  LDL R4, [R1+0x244] ;  /* 0x0002440001047983 */ /* 0x001f620000100800 */
[----:B------:R-:W-:-:S02]  /*94fc0*/  @P1 FMUL R0, R0, 0.25 ;  /* 0x3e80000000001820 */ /* 0x000fc40000400000 */
[----:B------:R-:W-:-:S03]  /*94fd0*/  @P1 FMUL R20, R20, 0.25 ;  /* 0x3e80000014141820 */ /* 0x000fc60000400000 */
[----:B------:R-:W-:Y:S02]  /*94fe0*/  @P1 STL [R1+0x210], R0 ;  /* 0x0002100001001387 */ /* 0x000fe40000100800 */
[----:B------:R0:W-:Y:S02]  /*94ff0*/  @P1 STL [R1+0x21c], R20 ;  /* 0x00021c1401001387 */ /* 0x0001e40000100800 */
[----:B0-----:R-:W-:Y:S02]  /*95000*/  MOV R20, R5 ;  /* 0x0000000500147202 */ /* 0x001fe40000000f00 */
[----:B------:R-:W5:Y:S01]  /*95010*/  LDL R5, [R1+0x25c] ;  /* 0x00025c0001057983 */ /* 0x000f620000100800 */
[----:B---3--:R-:W-:Y:S02]  /*95020*/  @P1 FMUL R19, R19, 0.25 ;  /* 0x3e80000013131820 */ /* 0x008fe40000400000 */
[----:B----4-:R-:W-:Y:S02]  /*95030*/  @P1 FMUL R12, R12, 0.25 ;  /* 0x3e8000000c0c1820 */ /* 0x010fe40000400000 */
[----:B--2---:R-:W-:-:S05]  /*95040*/  @P1 FMUL R28, R28, 0.25 ;  /* 0x3e8000001c1c1820 */ /* 0x004fca0000400000 */
[----:B------:R-:W-:Y:S01]  /*95050*/  @P1 STL [R1+0x224], R28 ;  /* 0x0002241c01001387 */ /* 0x000fe20000100800 */
[----:B------:R-:W-:Y:S02]  /*95060*/  @P1 STL [R1+0x22c], R12 ;  /* 0x00022c0c01001387 */ /* 0x000fe40000100800 */
[----:B------:R0:W-:Y:S02]  /*95070*/  STL [R1+0x2d14], R28 ;  /* 0x002d141c01007387 */ /* 0x0001e40000100800 */
[----:B-----5:R-:W-:Y:S01]  /*95080*/  @P1 FMUL R4, R4, 0.25 ;  /* 0x3e80000004041820 */ /* 0x020fe20000400000 */
[----:B0-----:R-:W-:Y:S02]  /*95090*/  MOV R28, R0 ;  /* 0x00000000001c7202 */ /* 0x001fe40000000f00 */
[----:B------:R-:W2:Y:S01]  /*950a0*/  LDL.LU R0, [R1+0x2d38] ;  /* 0x002d380001007983 */ /* 0x000ea20000300800 */
[----:B------:R-:W-:Y:S02]  /*950b0*/  @P1 STL [R1+0x234], R19 ;  /* 0x0002341301001387 */ /* 0x000fe40000100800 */
[----:B------:R0:W-:Y:S02]  /*950c0*/  @P1 STL [R1+0x244], R4 ;  /* 0x0002440401001387 */ /* 0x0001e40000100800 */
[----:B0-----:R-:W3:Y:S01]  /*950d0*/  LDL.LU R4, [R1+0x2d34] ;  /* 0x002d340001047983 */ /* 0x001ee20000300800 */
[----:B------:R-:W-:-:S02]  /*950e0*/  @P1 FMUL R3, R3, 0.25 ;  /* 0x3e80000003031820 */ /* 0x000fc40000400000 */
[----:B------:R-:W-:-:S03]  /*950f0*/  @P1 FMUL R5, R5, 0.25 ;  /* 0x3e80000005051820 */ /* 0x000fc60000400000 */
[----:B------:R-:W-:Y:S01]  /*95100*/  @P1 STL [R1+0x23c], R3 ;  /* 0x00023c0301001387 */ /* 0x000fe20000100800 */
[----:B------:R0:W-:Y:S03]  /*95110*/  STL [R1+0x2d18], R3 ;  /* 0x002d180301007387 */ /* 0x0001e60000100800 */
[----:B0-----:R-:W4:Y:S01]  /*95120*/  LDL R3, [R1+0x208] ;  /* 0x0002080001037983 */ /* 0x001f220000100800 */
[----:B------:R0:W-:Y:S03]  /*95130*/  @P1 STL [R1+0x25c], R5 ;  /* 0x00025c0501001387 */ /* 0x0001e60000100800 */
[----:B0-----:R-:W5:Y:S01]  /*95140*/  LDL.LU R5, [R1+0x2d30] ;  /* 0x002d300001057983 */ /* 0x001f620000300800 */
[----:B--2---:R-:W-:Y:S02]  /*95150*/  @P1 FMUL R0, R0, 0.25 ;  /* 0x3e80000000001820 */ /* 0x004fe40000400000 */
[----:B---3--:R-:W-:-:S05]  /*95160*/  @P1 FMUL R4, R4, 0.25 ;  /* 0x3e80000004041820 */ /* 0x008fca0000400000 */
[----:B------:R-:W-:Y:S01]  /*95170*/  @P1 STL [R1+0x24c], R4 ;  /* 0x00024c0401001387 */ /* 0x000fe20000100800 */
[----:B------:R-:W-:Y:S02]  /*95180*/  STL [R1+0x2d04], R4 ;  /* 0x002d040401007387 */ /* 0x000fe40000100800 */
[----:B------:R-:W-:Y:S02]  /*95190*/  @P1 STL [R1+0x54], R0 ;  /* 0x0000540001001387 */ /* 0x000fe40000100800 */
[----:B------:R0:W-:Y:S02]  /*951a0*/  STL [R1+0x2d20], R0 ;  /* 0x002d200001007387 */ /* 0x0001e40000100800 */
[----:B0-----:R-:W-:-:S05]  /*951b0*/  MOV R0, R19 ;  /* 0x0000001300007202 */ /* 0x001fca0000000f00 */
[----:B------:R0:W-:Y:S01]  /*951c0*/  STL [R1+0x2d2c], R0 ;  /* 0x002d2c0001007387 */ /* 0x0001e20000100800 */
[----:B------:R-:W-:Y:S02]  /*951d0*/  @P1 FMUL R23, R23, 0.25 ;  /* 0x3e80000017171820 */ /* 0x000fe40000400000 */
[----:B------:R-:W-:Y:S02]  /*951e0*/  IMAD.MOV.U32 R4, RZ, RZ, R12 ;  /* 0x000000ffff047224 */ /* 0x000fe400078e000c */
[----:B------:R-:W2:Y:S01]  /*951f0*/  LDL R19, [R1+0x768] ;  /* 0x0007680001137983 */ /* 0x000ea20000100800 */
[----:B------:R-:W3:Y:S04]  /*95200*/  LDL R12, [R1+0x6f0] ;  /* 0x0006f000010c7983 */ /* 0x000ee80000100800 */
[----:B0-----:R-:W2:Y:S01]  /*95210*/  LDL R0, [R1+0x1e4] ;  /* 0x0001e40001007983 */ /* 0x001ea20000100800 */
[----:B------:R-:W-:Y:S02]  /*95220*/  @P1 STL [R1+0x254], R23 ;  /* 0x0002541701001387 */ /* 0x000fe40000100800 */
[----:B------:R0:W-:Y:S01]  /*95230*/  STL [R1+0x2d08], R23 ;  /* 0x002d081701007387 */ /* 0x0001e20000100800 */
[----:B-----5:R-:W-:Y:S01]  /*95240*/  FSETP.GT.AND P1, PT, |R5|, 8.50705917302346158658e+37, PT ;  /* 0x7e8000000500780b */ /* 0x020fe20003f24200 */
[----:B0-----:R-:W5:Y:S01]  /*95250*/  LDL R23, [R1+0x200] ;  /* 0x0002000001177983 */ /* 0x001f620000100800 */
[----:B------:R0:W-:Y:S03]  /*95260*/  STL [R1+0x2cf8], R5 ;  /* 0x002cf80501007387 */ /* 0x0001e60000100800 */
[----:B0-----:R-:W3:Y:S01]  /*95270*/  LDL R5, [R1+0x1e8] ;  /* 0x0001e80001057983 */ /* 0x001ee20000100800 */
[----:B--2---:R-:W-:-:S05]  /*95280*/  @!P0 FMUL R0, R0, 16777216 ;  /* 0x4b80000000008820 */ /* 0x004fca0000400000 */
[----:B------:R0:W-:Y:S04]  /*95290*/  @!P0 STL [R1+0x1e4], R0 ;  /* 0x0001e40001008387 */ /* 0x0001e80000100800 */
[----:B0-----:R-:W2:Y:S01]  /*952a0*/  LDL.LU R0, [R1+0x2d2c] ;  /* 0x002d2c0001007983 */ /* 0x001ea20000300800 */
[----:B------:R3:W-:Y:S02]  /*952b0*/  STL [R1+0x2d28], R15 ;  /* 0x002d280f01007387 */ /* 0x0007e40000100800 */
[----:B---3--:R-:W-:Y:S01]  /*952c0*/  MOV R15, R5 ;  /* 0x00000005000f7202 */ /* 0x008fe20000000f00 */
[----:B-----5:R-:W-:Y:S01]  /*952d0*/  IMAD.MOV.U32 R5, RZ, RZ, R23 ;  /* 0x000000ffff057224 */ /* 0x020fe200078e0017 */
[----:B--2---:R-:W-:Y:S02]  /*952e0*/  MOV R23, R0 ;  /* 0x0000000000177202 */ /* 0x004fe40000000f00 */
[----:B------:R-:W2:Y:S01]  /*952f0*/  LDL R0, [R1+0x1f8] ;  /* 0x0001f80001007983 */ /* 0x000ea20000100800 */
[----:B------:R-:W-:-:S03]  /*95300*/  @!P0 FMUL R15, R15, 16777216 ;  /* 0x4b8000000f0f8820 */ /* 0x000fc60000400000 */
[----:B--2---:R0:W-:Y:S04]  /*95310*/  STL [R1+0x2d24], R0 ;  /* 0x002d240001007387 */ /* 0x0041e80000100800 */
[----:B0-----:R-:W2:Y:S01]  /*95320*/  LDL R0, [R1+0x1f0] ;  /* 0x0001f00001007983 */ /* 0x001ea20000100800 */
[----:B------:R0:W-:Y:S03]  /*95330*/  @!P0 STL [R1+0x1e8], R15 ;  /* 0x0001e80f01008387 */ /* 0x0001e60000100800 */
[----:B0-----:R-:W3:Y:S01]  /*95340*/  LDL.LU R15, [R1+0x2d28] ;  /* 0x002d2800010f7983 */ /* 0x001ee20000300800 */
[----:B--2---:R-:W-:-:S05]  /*95350*/  @!P0 FMUL R0, R0, 16777216 ;  /* 0x4b80000000008820 */ /* 0x004fca0000400000 */
[----:B------:R0:W-:Y:S04]  /*95360*/  @!P0 STL [R1+0x1f0], R0 ;  /* 0x0001f00001008387 */ /* 0x0001e80000100800 */
[----:B0-----:R-:W2:Y:S02]  /*95370*/  LDL.LU R0, [R1+0x2d24] ;  /* 0x002d240001007983 */ /* 0x001ea40000300800 */
[----:B--2---:R-:W-:-:S05]  /*95380*/  @!P0 FMUL R0, R0, 16777216 ;  /* 0x4b80000000008820 */ /* 0x004fca0000400000 */
[----:B------:R0:W-:Y:S04]  /*95390*/  @!P0 STL [R1+0x1f8], R0 ;  /* 0x0001f80001008387 */ /* 0x0001e80000100800 */
[----:B0-----:R-:W2:Y:S01]  /*953a0*/  LDL.LU R0, [R1+0x2d20] ;  /* 0x002d200001007983 */ /* 0x001ea20000300800 */
[----:B------:R0:W-:Y:S02]  /*953b0*/  STL [R1+0x2d1c], R4 ;  /* 0x002d1c0401007387 */ /* 0x0001e40000100800 */
[----:B0-----:R-:W-:Y:S01]  /*953c0*/  MOV R4, R5 ;  /* 0x0000000500047202 */ /* 0x001fe20000000f00 */
[----:B--2---:R-:W-:Y:S02]  /*953d0*/  IMAD.MOV.U32 R5, RZ, RZ, R0 ;  /* 0x000000ffff057224 */ /* 0x004fe400078e0000 */
[----:B------:R-:W2:Y:S02]  /*953e0*/  LDL.LU R0, [R1+0x264] ;  /* 0x0002640001007983 */ /* 0x000ea40000300800 */
[----:B------:R-:W-:-:S02]  /*953f0*/  @!P0 FMUL R4, R4, 16777216 ;  /* 0x4b80000004048820 */ /* 0x000fc40000400000 */
[----:B----4-:R-:W-:Y:S02]  /*95400*/  @!P0 FMUL R3, R3, 16777216 ;  /* 0x4b80000003038820 */ /* 0x010fe40000400000 */
[----:B------:R-:W-:Y:S01]  /*95410*/  @!P0 FMUL R28, R28, 16777216 ;  /* 0x4b8000001c1c8820 */ /* 0x000fe20000400000 */
[----:B--2---:R0:W-:Y:S04]  /*95420*/  STL [R1+0x2cd4], R0 ;  /* 0x002cd40001007387 */ /* 0x0041e80000100800 */
[----:B0-----:R-:W2:Y:S01]  /*95430*/  LDL R0, [R1+0x21c] ;  /* 0x00021c0001007983 */ /* 0x001ea20000100800 */
[----:B------:R0:W-:Y:S03]  /*95440*/  @!P0 STL [R1+0x200], R4 ;  /* 0x0002000401008387 */ /* 0x0001e60000100800 */
[----:B0-----:R-:W4:Y:S01]  /*95450*/  LDL.LU R4, [R1+0x2d1c] ;  /* 0x002d1c0001047983 */ /* 0x001f220000300800 */
[----:B------:R0:W-:Y:S03]  /*95460*/  @!P0 STL [R1+0x208], R3 ;  /* 0x0002080301008387 */ /* 0x0001e60000100800 */
[----:B0-----:R-:W5:Y:S01]  /*95470*/  LDL.LU R3, [R1+0x2d18] ;  /* 0x002d180001037983 */ /* 0x001f620000300800 */
[----:B------:R0:W-:Y:S03]  /*95480*/  @!P0 STL [R1+0x210], R28 ;  /* 0x0002101c01008387 */ /* 0x0001e60000100800 */
[----:B0-----:R-:W3:Y:S01]  /*95490*/  LDL.LU R28, [R1+0x2d14] ;  /* 0x002d1400011c7983 */ /* 0x001ee20000300800 */
[----:B--2---:R-:W-:-:S05]  /*954a0*/  @!P0 FMUL R0, R0, 16777216 ;  /* 0x4b80000000008820 */ /* 0x004fca0000400000 */
[----:B------:R-:W-:Y:S01]  /*954b0*/  @!P0 STL [R1+0x21c], R0 ;  /* 0x00021c0001008387 */ /* 0x000fe20000100800 */
[----:B------:R4:W-:Y:S02]  /*954c0*/  STL [R1+0x2d0c], R23 ;  /* 0x002d0c1701007387 */ /* 0x0009e40000100800 */
[----:B----4-:R-:W-:-:S05]  /*954d0*/  MOV R23, R4 ;  /* 0x0000000400177202 */ /* 0x010fca0000000f00 */
[----:B------:R3:W-:Y:S01]  /*954e0*/  STL [R1+0x2d10], R23 ;  /* 0x002d101701007387 */ /* 0x0007e20000100800 */
[----:B-----5:R-:W-:Y:S01]  /*954f0*/  IMAD.MOV.U32 R4, RZ, RZ, R3 ;  /* 0x000000ffff047224 */ /* 0x020fe200078e0003 */
[----:B------:R-:W-:Y:S01]  /*95500*/  MOV R3, R25 ;  /* 0x0000001900037202 */ /* 0x000fe20000000f00 */
[----:B------:R-:W-:Y:S01]  /*95510*/  MOV R25, R20 ;  /* 0x0000001400197202 */ /* 0x000fe20000000f00 */
[----:B------:R-:W-:Y:S02]  /*95520*/  MOV R20, R10 ;  /* 0x0000000a00147202 */ /* 0x000fe40000000f00 */
[----:B---3--:R-:W-:Y:S01]  /*95530*/  MOV R23, R28 ;  /* 0x0000001c00177202 */ /* 0x008fe20000000f00 */
[----:B------:R-:W-:Y:S02]  /*95540*/  MOV R28, R27 ;  /* 0x0000001b001c7202 */ /* 0x000fe40000000f00 */
[----:B------:R-:W-:Y:S01]  /*95550*/  IMAD.MOV.U32 R27, RZ, RZ, R22 ;  /* 0x000000ffff1b7224 */ /* 0x000fe200078e0016 */
[----:B------:R-:W-:Y:S01]  /*95560*/  MOV R22, R29 ;  /* 0x0000001d00167202 */ /* 0x000fe20000000f00 */
[----:B------:R-:W-:-:S02]  /*95570*/  IMAD.MOV.U32 R29, RZ, RZ, R7 ;  /* 0x000000ffff1d7224 */ /* 0x000fc400078e0007 */
[----:B------:R-:W-:Y:S01]  /*95580*/  @!P0 FMUL R23, R23, 16777216 ;  /* 0x4b80000017178820 */ /* 0x000fe20000400000 */
[----:B------:R-:W-:Y:S01]  /*95590*/  MOV R7, R11 ;  /* 0x0000000b00077202 */ /* 0x000fe20000000f00 */
[----:B------:R-:W-:Y:S01]  /*955a0*/  IMAD.MOV.U32 R10, RZ, RZ, R12 ;  /* 0x000000ffff0a7224 */ /* 0x000fe200078e000c */
[----:B------:R-:W-:Y:S01]  /*955b0*/  MOV R11, R19 ;  /* 0x00000013000b7202 */ /* 0x000fe20000000f00 */
[----:B------:R-:W2:Y:S04]  /*955c0*/  LDL R12, [R1+0x718] ;  /* 0x00071800010c7983 */ /* 0x000ea80000100800 */
[----:B------:R-:W3:Y:S04]  /*955d0*/  LDL R19, [R1+0x610] ;  /* 0x0006100001137983 */ /* 0x000ee80000100800 */
[----:B------:R-:W4:Y:S01]  /*955e0*/  LDL R0, [R1+0x244] ;  /* 0x0002440001007983 */ /* 0x000f220000100800 */
[----:B------:R0:W-:Y:S03]  /*955f0*/  @!P0 STL [R1+0x224], R23 ;  /* 0x0002241701008387 */ /* 0x0001e60000100800 */
[----:B0-----:R-:W5:Y:S02]  /*95600*/  LDL.LU R23, [R1+0x2d10] ;  /* 0x002d100001177983 */ /* 0x001f640000300800 */
[----:B-----5:R-:W-:-:S05]  /*95610*/  @!P0 FMUL R23, R23, 16777216 ;  /* 0x4b80000017178820 */ /* 0x020fca0000400000 */
[----:B------:R0:W-:Y:S04]  /*95620*/  @!P0 STL [R1+0x22c], R23 ;  /* 0x00022c1701008387 */ /* 0x0001e80000100800 */
[----:B0-----:R-:W5:Y:S01]  /*95630*/  LDL.LU R23, [R1+0x2d0c] ;  /* 0x002d0c0001177983 */ /* 0x001f620000300800 */
[----:B------:R-:W-:Y:S02]  /*95640*/  @!P0 FMUL R4, R4, 16777216 ;  /* 0x4b80000004048820 */ /* 0x000fe40000400000 */
[----:B-----5:R-:W-:-:S05]  /*95650*/  @!P0 FMUL R23, R23, 16777216 ;  /* 0x4b80000017178820 */ /* 0x020fca0000400000 */
[----:B------:R0:W-:Y:S04]  /*95660*/  @!P0 STL [R1+0x234], R23 ;  /* 0x0002341701008387 */ /* 0x0001e80000100800 */
[----:B0-----:R-:W5:Y:S01]  /*95670*/  LDL.LU R23, [R1+0x2d08] ;  /* 0x002d080001177983 */ /* 0x001f620000300800 */
[----:B------:R0:W-:Y:S03]  /*95680*/  @!P0 STL [R1+0x23c], R4 ;  /* 0x00023c0401008387 */ /* 0x0001e60000100800 */
[----:B0-----:R-:W2:Y:S01]  /*95690*/  LDL.LU R4, [R1+0x2d04] ;  /* 0x002d040001047983 */ /* 0x001ea20000300800 */
[----:B----4-:R-:W-:Y:S02]  /*956a0*/  @!P0 FMUL R0, R0, 16777216 ;  /* 0x4b80000000008820 */ /* 0x010fe40000400000 */
[----:B------:R5:W-:Y:S03]  /*956b0*/  STL [R1+0x2cfc], R5 ;  /* 0x002cfc0501007387 */ /* 0x000be60000100800 */
[----:B------:R0:W-:Y:S01]  /*956c0*/  @!P0 STL [R1+0x244], R0 ;  /* 0x0002440001008387 */ /* 0x0001e20000100800 */
[----:B-----5:R-:W-:-:S05]  /*956d0*/  MOV R5, R23 ;  /* 0x0000001700057202 */ /* 0x020fca0000000f00 */
[----:B------:R2:W-:Y:S01]  /*956e0*/  STL [R1+0x2d00], R5 ;  /* 0x002d000501007387 */ /* 0x0005e20000100800 */
[----:B------:R-:W-:Y:S01]  /*956f0*/  MOV R23, R22 ;  /* 0x0000001600177202 */ /* 0x000fe20000000f00 */
[----:B------:R-:W-:Y:S01]  /*95700*/  MOV R22, R20 ;  /* 0x0000001400167202 */ /* 0x000fe20000000f00 */
[----:B---3--:R-:W-:Y:S01]  /*95710*/  MOV R20, R19 ;  /* 0x0000001300147202 */ /* 0x008fe20000000f00 */
[----:B0-----:R-:W3:Y:S04]  /*95720*/  LDL R0, [R1+0x25c] ;  /* 0x00025c0001007983 */ /* 0x001ee80000100800 */
[----:B------:R-:W4:Y:S01]  /*95730*/  LDL R19, [R1+0x670] ;  /* 0x0006700001137983 */ /* 0x000f220000100800 */
[----:B--2---:R-:W-:Y:S01]  /*95740*/  IMAD.MOV.U32 R5, RZ, RZ, R4 ;  /* 0x000000ffff057224 */ /* 0x004fe200078e0004 */
[----:B------:R-:W-:Y:S01]  /*95750*/  MOV R4, R28 ;  /* 0x0000001c00047202 */ /* 0x000fe20000000f00 */
[----:B------:R-:W-:-:S02]  /*95760*/  MOV R28, R3 ;  /* 0x00000003001c7202 */ /* 0x000fc40000000f00 */
[----:B------:R-:W-:Y:S02]  /*95770*/  @!P0 FMUL R5, R5, 16777216 ;  /* 0x4b80000005058820 */ /* 0x000fe40000400000 */
[----:B------:R-:W-:Y:S02]  /*95780*/  IMAD.MOV.U32 R3, RZ, RZ, R25 ;  /* 0x000000ffff037224 */ /* 0x000fe400078e0019 */
[----:B------:R-:W-:Y:S02]  /*95790*/  IMAD.MOV.U32 R25, RZ, RZ, R10 ;  /* 0x000000ffff197224 */ /* 0x000fe400078e000a */
[----:B------:R-:W2:Y:S01]  /*957a0*/  LDL R10, [R1+0x678] ;  /* 0x00067800010a7983 */ /* 0x000ea20000100800 */
[----:B------:R0:W-:Y:S03]  /*957b0*/  @!P0 STL [R1+0x24c], R5 ;  /* 0x00024c0501008387 */ /* 0x0001e60000100800 */
[----:B0-----:R-:W5:Y:S02]  /*957c0*/  LDL.LU R5, [R1+0x2d00] ;  /* 0x002d000001057983 */ /* 0x001f640000300800 */
[----:B-----5:R-:W-:-:S05]  /*957d0*/  @!P0 FMUL R5, R5, 16777216 ;  /* 0x4b80000005058820 */ /* 0x020fca0000400000 */
[----:B------:R0:W-:Y:S04]  /*957e0*/  @!P0 STL [R1+0x254], R5 ;  /* 0x0002540501008387 */ /* 0x0001e80000100800 */
[----:B0-----:R-:W5:Y:S01]  /*957f0*/  LDL.LU R5, [R1+0x2cfc] ;  /* 0x002cfc0001057983 */ /* 0x001f620000300800 */
[----:B---3--:R-:W-:Y:S02]  /*95800*/  @!P0 FMUL R0, R0, 16777216 ;  /* 0x4b80000000008820 */ /* 0x008fe40000400000 */
[----:B-----5:R-:W-:-:S05]  /*95810*/  @!P0 FMUL R5, R5, 16777216 ;  /* 0x4b80000005058820 */ /* 0x020fca0000400000 */
[----:B------:R0:W-:Y:S04]  /*95820*/  @!P0 STL [R1+0x54], R5 ;  /* 0x0000540501008387 */ /* 0x0001e80000100800 */
[----:B0-----:R-:W3:Y:S01]  /*95830*/  LDL.LU R5, [R1+0x2cf8] ;  /* 0x002cf80001057983 */ /* 0x001ee20000300800 */
[----:B------:R0:W-:Y:S03]  /*95840*/  STL [R1+0x2cf4], R15 ;  /* 0x002cf40f01007387 */ /* 0x0001e60000100800 */
[----:B0-----:R-:W5:Y:S01]  /*95850*/  LDL R15, [R1+0x1ec] ;  /* 0x0001ec00010f7983 */ /* 0x001f620000100800 */
[----:B------:R0:W-:Y:S03]  /*95860*/  @!P0 STL [R1+0x25c], R0 ;  /* 0x00025c0001008387 */ /* 0x0001e60000100800 */
[----:B0-----:R-:W2:Y:S01]  /*95870*/  LDL R0, [R1+0x1fc] ;  /* 0x0001fc0001007983 */ /* 0x001ea20000100800 */
[----:B---3--:R-:W-:-:S03]  /*95880*/  FSETP.GEU.AND P0, PT, |R5|, 1.175494350822287508e-38, PT ;  /* 0x008000000500780b */ /* 0x008fc60003f0e200 */
[----:B------:R0:W-:Y:S04]  /*95890*/  STL [R1+0x2cd8], R5 ;  /* 0x002cd80501007387 */ /* 0x0001e80000100800 */
[----:B0-----:R-:W3:Y:S01]  /*958a0*/  LDL R5, [R1+0x1f4] ;  /* 0x0001f40001057983 */ /* 0x001ee20000100800 */
[----:B-----5:R-:W-:-:S05]  /*958b0*/  @P1 FMUL R15, R15, 0.25 ;  /* 0x3e8000000f0f1820 */ /* 0x020fca0000400000 */
[----:B------:R0:W-:Y:S01]  /*958c0*/  @P1 STL [R1+0x1ec], R15 ;  /* 0x0001ec0f01001387 */ /* 0x0001e20000100800 */
[----:B--2---:R-:W-:-:S03]  /*958d0*/  @P1 FMUL R0, R0, 0.25 ;  /* 0x3e80000000001820 */ /* 0x004fc60000400000 */
[----:B0-----:R-:W2:Y:S01]  /*958e0*/  LDL.LU R15, [R1+0x2cf4] ;  /* 0x002cf400010f7983 */ /* 0x001ea20000300800 */
[----:B---3--:R-:W-:-:S05]  /*958f0*/  @P1 FMUL R5, R5, 0.25 ;  /* 0x3e80000005051820 */ /* 0x008fca0000400000 */
[----:B------:R0:W-:Y:S01]  /*95900*/  @P1 STL [R1+0x1f4], R5 ;  /* 0x0001f40501001387 */ /* 0x0001e20000100800 */
[----:B------:R-:W-:Y:S03]  /*95910*/  @P1 STL [R1+0x1fc], R0 ;  /* 0x0001fc0001001387 */ /* 0x000fe60000100800 */
[----:B0-----:R-:W3:Y:S04]  /*95920*/  LDL R5, [R1+0x218] ;  /* 0x0002180001057983 */ /* 0x001ee80000100800 */
[----:B---3--:R0:W-:Y:S04]  /*95930*/  STL [R1+0x2cec], R5 ;  /* 0x002cec0501007387 */ /* 0x0081e80000100800 */
[----:B0-----:R-:W3:Y:S04]  /*95940*/  LDL R5, [R1+0x20c] ;  /* 0x00020c0001057983 */ /* 0x001ee80000100800 */
[----:B---3--:R0:W-:Y:S01]  /*95950*/  STL [R1+0x2cf0], R5 ;  /* 0x002cf00501007387 */ /* 0x0081e20000100800 */
[----:B------:R-:W3:Y:S03]  /*95960*/  LDL R0, [R1+0x220] ;  /* 0x0002200001007983 */ /* 0x000ee60000100800 */
[----:B0-----:R-:W5:Y:S02]  /*95970*/  LDL R5, [R1+0x204] ;  /* 0x0002040001057983 */ /* 0x001f640000100800 */
[----:B-----5:R-:W-:-:S05]  /*95980*/  @P1 FMUL R5, R5, 0.25 ;  /* 0x3e80000005051820 */ /* 0x020fca0000400000 */
[----:B------:R0:W-:Y:S04]  /*95990*/  @P1 STL [R1+0x204], R5 ;  /* 0x0002040501001387 */ /* 0x0001e80000100800 */
[----:B0-----:R-:W5:Y:S02]  /*959a0*/  LDL.LU R5, [R1+0x2cf0] ;  /* 0x002cf00001057983 */ /* 0x001f640000300800 */
[----:B-----5:R-:W-:-:S05]  /*959b0*/  @P1 FMUL R5, R5, 0.25 ;  /* 0x3e80000005051820 */ /* 0x020fca0000400000 */
[----:B------:R0:W-:Y:S04]  /*959c0*/  @P1 STL [R1+0x20c], R5 ;  /* 0x00020c0501001387 */ /* 0x0001e80000100800 */
[----:B0-----:R-:W5:Y:S01]  /*959d0*/  LDL.LU R5, [R1+0x2cec] ;  /* 0x002cec0001057983 */ /* 0x001f620000300800 */
[----:B---3--:R-:W-:Y:S02]  /*959e0*/  @P1 FMUL R0, R0, 0.25 ;  /* 0x3e80000000001820 */ /* 0x008fe40000400000 */
[----:B-----5:R-:W-:-:S05]  /*959f0*/  @P1 FMUL R5, R5, 0.25 ;  /* 0x3e80000005051820 */ /* 0x020fca0000400000 */
[----:B------:R-:W-:Y:S01]  /*95a00*/  @P1 STL [R1+0x218], R5 ;  /* 0x0002180501001387 */ /* 0x000fe20000100800 */
[----:B------:R-:W-:Y:S02]  /*95a10*/  @P1 STL [R1+0x220], R0 ;  /* 0x0002200001001387 */ /* 0x000fe40000100800 */
[----:B----4-:R0:W-:Y:S02]  /*95a20*/  STL [R1+0x2ce4], R19 ;  /* 0x002ce41301007387 */ /* 0x0101e40000100800 */
[----:B0-----:R-:W3:Y:S04]  /*95a30*/  LDL R19, [R1+0x230] ;  /* 0x0002300001137983 */ /* 0x001ee80000100800 */
[----:B---3--:R0:W-:Y:S01]  /*95a40*/  STL [R1+0x2ce8], R19 ;  /* 0x002ce81301007387 */ /* 0x0081e20000100800 */
[----:B------:R-:W3:Y:S02]  /*95a50*/  LDL R5, [R1+0x238] ;  /* 0x0002380001057983 */ /* 0x000ee40000100800 */
[----:B------:R-:W4:Y:S01]  /*95a60*/  LDL R0, [R1+0x240] ;  /* 0x0002400001007983 */ /* 0x000f220000100800 */
[----:B0-----:R-:W5:Y:S02]  /*95a70*/  LDL R19, [R1+0x228] ;  /* 0x0002280001137983 */ /* 0x001f640000100800 */
[----:B-----5:R-:W-:-:S05]  /*95a80*/  @P1 FMUL R19, R19, 0.25 ;  /* 0x3e80000013131820 */ /* 0x020fca0000400000 */
[----:B------:R0:W-:Y:S04]  /*95a90*/  @P1 STL [R1+0x228], R19 ;  /* 0x0002281301001387 */ /* 0x0001e80000100800 */
[----:B0-----:R-:W5:Y:S01]  /*95aa0*/  LDL.LU R19, [R1+0x2ce8] ;  /* 0x002ce80001137983 */ /* 0x001f620000300800 */
[----:B---3--:R-:W-:Y:S02]  /*95ab0*/  @P1 FMUL R5, R5, 0.25 ;  /* 0x3e80000005051820 */ /* 0x008fe40000400000 */
[----:B----4-:R-:W-:Y:S02]  /*95ac0*/  @P1 FMUL R0, R0, 0.25 ;  /* 0x3e80000000001820 */ /* 0x010fe40000400000 */
[----:B-----5:R-:W-:-:S05]  /*95ad0*/  @P1 FMUL R19, R19, 0.25 ;  /* 0x3e80000013131820 */ /* 0x020fca0000400000 */
[----:B------:R0:W-:Y:S04]  /*95ae0*/  @P1 STL [R1+0x230], R19 ;  /* 0x0002301301001387 */ /* 0x0001e80000100800 */
[----:B0-----:R-:W3:Y:S01]  /*95af0*/  LDL.LU R19, [R1+0x2ce4] ;  /* 0x002ce40001137983 */ /* 0x001ee20000300800 */
[----:B------:R-:W-:Y:S02]  /*95b00*/  @P1 STL [R1+0x238], R5 ;  /* 0x0002380501001387 */ /* 0x000fe40000100800 */
[----:B------:R-:W-:Y:S02]  /*95b10*/  @P1 STL [R1+0x240], R0 ;  /* 0x0002400001001387 */ /* 0x000fe40000100800 */
[----:B------:R0:W-:Y:S02]  /*95b20*/  STL [R1+0x2ce0], R10 ;  /* 0x002ce00a01007387 */ /* 0x0001e40000100800 */
[----:B0-----:R-:W4:Y:S01]  /*95b30*/  LDL R10, [R1+0x248] ;  /* 0x00024800010a7983 */ /* 0x001f220000100800 */
[----:B--2---:R0:W-:Y:S02]  /*95b40*/  STL [R1+0x2cdc], R15 ;  /* 0x002cdc0f01007387 */ /* 0x0041e40000100800 */
[----:B------:R-:W2:Y:S02]  /*95b50*/  LDL R5, [R1+0x258] ;  /* 0x0002580001057983 */ /* 0x000ea40000100800 */
[----:B------:R-:W5:Y:S01]  /*95b60*/  LDL R0, [R1+0x260] ;  /* 0x0002600001007983 */ /* 0x000f620000100800 */
[----:B0-----:R-:W3:Y:S01]  /*95b70*/  LDL R15, [R1+0x250] ;  /* 0x00025000010f7983 */ /* 0x001ee20000100800 */
[----:B----4-:R-:W-:-:S02]  /*95b80*/  @P1 FMUL R10, R10, 0.25 ;  /* 0x3e8000000a0a1820 */ /* 0x010fc40000400000 */
[----:B--2---:R-:W-:-:S03]  /*95b90*/  @P1 FMUL R5, R5, 0.25 ;  /* 0x3e80000005051820 */ /* 0x004fc60000400000 */
[----:B------:R0:W-:Y:S01]  /*95ba0*/  @P1 STL [R1+0x248], R10 ;  /* 0x0002480a01001387 */ /* 0x0001e20000100800 */
[----:B---3--:R-:W-:-:S03]  /*95bb0*/  @P1 FMUL R15, R15, 0.25 ;  /* 0x3e8000000f0f1820 */ /* 0x008fc60000400000 */
[----:B0-----:R-:W2:Y:S02]  /*95bc0*/  LDL.LU R10, [R1+0x2ce0] ;  /* 0x002ce000010a7983 */ /* 0x001ea40000300800 */
[----:B------:R0:W-:Y:S02]  /*95bd0*/  @P1 STL [R1+0x250], R15 ;  /* 0x0002500f01001387 */ /* 0x0001e40000100800 */
[----:B0-----:R-:W3:Y:S01]  /*95be0*/  LDL.LU R15, [R1+0x2cdc] ;  /* 0x002cdc00010f7983 */ /* 0x001ee20000300800 */
[----:B------:R0:W-:Y:S03]  /*95bf0*/  @P1 STL [R1+0x258], R5 ;  /* 0x0002580501001387 */ /* 0x0001e60000100800 */
[----:B0-----:R-:W4:Y:S01]  /*95c00*/  LDL.LU R5, [R1+0x2cd8] ;  /* 0x002cd80001057983 */ /* 0x001f220000300800 */
[----:B-----5:R-:W-:-:S05]  /*95c10*/  @P1 FMUL R0, R0, 0.25 ;  /* 0x3e80000000001820 */ /* 0x020fca0000400000 */
[----:B------:R0:W-:Y:S04]  /*95c20*/  @P1 STL [R1+0x260], R0 ;  /* 0x0002600001001387 */ /* 0x0001e80000100800 */
[----:B0-----:R-:W5:Y:S01]  /*95c30*/  LDL.LU R0, [R1+0x2cd4] ;  /* 0x002cd40001007983 */ /* 0x001f620000300800 */
[----:B----4-:R-:W-:-:S05]  /*95c40*/  @P1 FMUL R5, R5, 0.25 ;  /* 0x3e80000005051820 */ /* 0x010fca0000400000 */
[----:B------:R0:W-:Y:S04]  /*95c50*/  @P1 STL [R1+0x58], R5 ;  /* 0x0000580501001387 */ /* 0x0001e80000100800 */
[----:B0-----:R-:W4:Y:S01]  /*95c60*/  LDL.LU R5, [R1+0x2cd0] ;  /* 0x002cd00001057983 */ /* 0x001f220000300800 */
[----:B------:R0:W-:Y:S02]  /*95c70*/  STL [R1+0x2cc8], R20 ;  /* 0x002cc81401007387 */ /* 0x0001e40000100800 */
[----:B---3--:R1:W-:Y:S01]  /*95c80*/  STL [R1+0x2ccc], R15 ;  /* 0x002ccc0f01007387 */ /* 0x0083e20000100800 */
[----:B0-----:R-:W3:Y:S04]  /*95c90*/  LDL R20, [R1+0x1f4] ;  /* 0x0001f40001147983 */ /* 0x001ee80000100800 */
[----:B-1----:R-:W2:Y:S01]  /*95ca0*/  LDL R15, [R1+0x1ec] ;  /* 0x0001ec00010f7983 */ /* 0x002ea20000100800 */
[----:B-----5:R-:W-:-:S05]  /*95cb0*/  @P1 FMUL R0, R0, 0.25 ;  /* 0x3e80000000001820 */ /* 0x020fca0000400000 */
[----:B------:R0:W-:Y:S04]  /*95cc0*/  STL [R1+0x2c90], R0 ;  /* 0x002c900001007387 */ /* 0x0001e80000100800 */
[----:B0-----:R-:W5:Y:S01]  /*95cd0*/  LDL R0, [R1+0x258] ;  /* 0x0002580001007983 */ /* 0x001f620000100800 */
[----:B----4-:R-:W-:-:S03]  /*95ce0*/  FSETP.GT.AND P1, PT, |R5|, 8.50705917302346158658e+37, PT ;  /* 0x7e8000000500780b */ /* 0x010fc60003f24200 */
[----:B------:R0:W-:Y:S01]  /*95cf0*/  STL [R1+0x2c94], R5 ;  /* 0x002c940501007387 */ /* 0x0001e20000100800 */
[----:B---3--:R-:W-:Y:S02]  /*95d00*/  @!P0 FMUL R20, R20, 16777216 ;  /* 0x4b80000014148820 */ /* 0x008fe40000400000 */
[----:B--2---:R-:W-:Y:S01]  /*95d10*/  @!P0 FMUL R15, R15, 16777216 ;  /* 0x4b8000000f0f8820 */ /* 0x004fe20000400000 */
[----:B0-----:R-:W2:Y:S04]  /*95d20*/  LDL R5, [R1+0x250] ;  /* 0x0002500001057983 */ /* 0x001ea80000100800 */
[----:B------:R0:W-:Y:S04]  /*95d30*/  @!P0 STL [R1+0x1ec], R15 ;  /* 0x0001ec0f01008387 */ /* 0x0001e80000100800 */
[----:B0-----:R-:W3:Y:S01]  /*95d40*/  LDL.LU R15, [R1+0x2ccc] ;  /* 0x002ccc00010f7983 */ /* 0x001ee20000300800 */
[----:B------:R0:W-:Y:S03]  /*95d50*/  @!P0 STL [R1+0x1f4], R20 ;  /* 0x0001f41401008387 */ /* 0x0001e60000100800 */
[----:B0-----:R-:W4:Y:S01]  /*95d60*/  LDL.LU R20, [R1+0x2cc8] ;  /* 0x002cc80001147983 */ /* 0x001f220000300800 */
        /* <DEDUP_REMOVED lines=41> */
[----:B0-----:R-:W3:Y:S04]  /*96000*/  LDL R5, [R1+0x240] ;  /* 0x0002400001057983 */ /* 0x001ee80000100800 */
[----:B--2---:R0:W-:Y:S04]  /*96010*/  STL [R1+0x2ca0], R10 ;  /* 0x002ca00a01007387 */ /* 0x0041e80000100800 */
[----:B0-----:R-:W2:Y:S01]  /*96020*/  LDL R10, [R1+0x248] ;  /* 0x00024800010a7983 */ /* 0x001ea20000100800 */
[----:B---3--:R-:W-:-:S05]  /*96030*/  @!P0 FMUL R5, R5, 16777216 ;  /* 0x4b80000005058820 */ /* 0x008fca0000400000 */
[----:B------:R0:W-:Y:S04]  /*96040*/  @!P0 STL [R1+0x240], R5 ;  /* 0x0002400501008387 */ /* 0x0001e80000100800 */
[----:B0-----:R-:W3:Y:S01]  /*96050*/  LDL.LU R5, [R1+0x2ca4] ;  /* 0x002ca40001057983 */ /* 0x001ee20000300800 */
[----:B--2---:R-:W-:-:S05]  /*96060*/  @!P0 FMUL R10, R10, 16777216 ;  /* 0x4b8000000a0a8820 */ /* 0x004fca0000400000 */
[----:B------:R0:W-:Y:S04]  /*96070*/  @!P0 STL [R1+0x248], R10 ;  /* 0x0002480a01008387 */ /* 0x0001e80000100800 */
[----:B0-----:R-:W2:Y:S04]  /*96080*/  LDL.LU R10, [R1+0x2ca0] ;  /* 0x002ca000010a7983 */ /* 0x001ea80000300800 */
[----:B--2---:R3:W-:Y:S02]  /*96090*/  STL [R1+0x2c9c], R10 ;  /* 0x002c9c0a01007387 */ /* 0x0047e40000100800 */
[----:B---3--:R-:W-:-:S02]  /*960a0*/  MOV R10, R5 ;  /* 0x00000005000a7202 */ /* 0x008fc40000000f00 */
[----:B------:R-:W2:Y:S03]  /*960b0*/  LDL R5, [R1+0x260] ;  /* 0x0002600001057983 */ /* 0x000ea60000100800 */
[----:B------:R-:W-:Y:S01]  /*960c0*/  @!P0 FMUL R10, R10, 16777216 ;  /* 0x4b8000000a0a8820 */ /* 0x000fe20000400000 */
[----:B--2---:R5:W-:Y:S02]  /*960d0*/  STL [R1+0x2c98], R5 ;  /* 0x002c980501007387 */ /* 0x004be40000100800 */
[----:B-----5:R-:W-:Y:S02]  /*960e0*/  IMAD.MOV.U32 R5, RZ, RZ, R0 ;  /* 0x000000ffff057224 */ /* 0x020fe400078e0000 */
[----:B------:R-:W2:Y:S02]  /*960f0*/  LDL R0, [R1+0x58] ;  /* 0x0000580001007983 */ /* 0x000ea40000100800 */
[----:B------:R-:W-:-:S02]  /*96100*/  @!P0 FMUL R5, R5, 16777216 ;  /* 0x4b80000005058820 */ /* 0x000fc40000400000 */
[----:B------:R0:W-:Y:S02]  /*96110*/  @!P0 STL [R1+0x250], R10 ;  /* 0x0002500a01008387 */ /* 0x0001e40000100800 */
[----:B0-----:R-:W3:Y:S01]  /*96120*/  LDL.LU R10, [R1+0x2c9c] ;  /* 0x002c9c00010a7983 */ /* 0x001ee20000300800 */
[----:B------:R0:W-:Y:S03]  /*96130*/  @!P0 STL [R1+0x258], R5 ;  /* 0x0002580501008387 */ /* 0x0001e60000100800 */
[----:B0-----:R-:W5:Y:S01]  /*96140*/  LDL.LU R5, [R1+0x2c98] ;  /* 0x002c980001057983 */ /* 0x001f620000300800 */
[----:B--2---:R-:W-:Y:S02]  /*96150*/  @!P0 FMUL R0, R0, 16777216 ;  /* 0x4b80000000008820 */ /* 0x004fe40000400000 */
[----:B-----5:R-:W-:-:S05]  /*96160*/  @!P0 FMUL R5, R5, 16777216 ;  /* 0x4b80000005058820 */ /* 0x020fca0000400000 */
[----:B------:R0:W-:Y:S04]  /*96170*/  @!P0 STL [R1+0x260], R5 ;  /* 0x0002600501008387 */ /* 0x0001e80000100800 */
[----:B0-----:R-:W2:Y:S01]  /*96180*/  LDL.LU R5, [R1+0x2c94] ;  /* 0x002c940001057983 */ /* 0x001ea20000300800 */
[----:B------:R0:W-:Y:S03]  /*96190*/  @!P0 STL [R1+0x58], R0 ;  /* 0x0000580001008387 */ /* 0x0001e60000100800 */
[----:B0-----:R-:W5:Y:S01]  /*961a0*/  LDL.LU R0, [R1+0x2c90] ;  /* 0x002c900001007983 */ /* 0x001f620000300800 */
[----:B---3--:R0:W-:Y:S03]  /*961b0*/  STL [R1+0x2c8c], R10 ;  /* 0x002c8c0a01007387 */ /* 0x0081e60000100800 */
[----:B0-----:R-:W3:Y:S01]  /*961c0*/  LDL R10, [R1+0x268] ;  /* 0x00026800010a7983 */ /* 0x001ee20000100800 */
[----:B-----5:R-:W-:Y:S01]  /*961d0*/  @!P0 FMUL R0, R0, 16777216 ;  /* 0x4b80000000008820 */ /* 0x020fe20000400000 */
[----:B--2---:R-:W-:-:S04]  /*961e0*/  FSETP.GEU.AND P0, PT, |R5|, 1.175494350822287508e-38, PT ;  /* 0x008000000500780b */ /* 0x004fc80003f0e200 */
[----:B------:R0:W-:Y:S04]  /*961f0*/  STL [R1+0x264], R0 ;  /* 0x0002640001007387 */ /* 0x0001e80000100800 */
[----:B0-----:R-:W2:Y:S01]  /*96200*/  LDL R0, [R1+0x274] ;  /* 0x0002740001007983 */ /* 0x001ea20000100800 */
[----:B------:R0:W-:Y:S03]  /*96210*/  STL [R1+0x2c70], R5 ;  /* 0x002c700501007387 */ /* 0x0001e60000100800 */
[----:B0-----:R-:W5:Y:S01]  /*96220*/  LDL R5, [R1+0x26c] ;  /* 0x00026c0001057983 */ /* 0x001f620000100800 */
[----:B---3--:R-:W-:-:S05]  /*96230*/  @P1 FMUL R10, R10, 0.25 ;  /* 0x3e8000000a0a1820 */ /* 0x008fca0000400000 */
[----:B------:R0:W-:Y:S04]  /*96240*/  @P1 STL [R1+0x268], R10 ;  /* 0x0002680a01001387 */ /* 0x0001e80000100800 */
[----:B0-----:R-:W3:Y:S01]  /*96250*/  LDL.LU R10, [R1+0x2c8c] ;  /* 0x002c8c00010a7983 */ /* 0x001ee20000300800 */
[----:B--2---:R-:W-:Y:S02]  /*96260*/  @P1 FMUL R0, R0, 0.25 ;  /* 0x3e80000000001820 */ /* 0x004fe40000400000 */
[----:B-----5:R-:W-:-:S05]  /*96270*/  @P1 FMUL R5, R5, 0.25 ;  /* 0x3e80000005051820 */ /* 0x020fca0000400000 */
[----:B------:R0:W-:Y:S01]  /*96280*/  @P1 STL [R1+0x26c], R5 ;  /* 0x00026c0501001387 */ /* 0x0001e20000100800 */
[----:B------:R-:W-:Y:S03]  /*96290*/  @P1 STL [R1+0x274], R0 ;  /* 0x0002740001001387 */ /* 0x000fe60000100800 */
[----:B0-----:R-:W2:Y:S04]  /*962a0*/  LDL R5, [R1+0x28c] ;  /* 0x00028c0001057983 */ /* 0x001ea80000100800 */
[----:B--2---:R0:W-:Y:S04]  /*962b0*/  STL [R1+0x2c84], R5 ;  /* 0x002c840501007387 */ /* 0x0041e80000100800 */
[----:B0-----:R-:W2:Y:S04]  /*962c0*/  LDL R5, [R1+0x284] ;  /* 0x0002840001057983 */ /* 0x001ea80000100800 */
[----:B--2---:R0:W-:Y:S01]  /*962d0*/  STL [R1+0x2c88], R5 ;  /* 0x002c880501007387 */ /* 0x0041e20000100800 */
[----:B------:R-:W2:Y:S03]  /*962e0*/  LDL R0, [R1+0x294] ;  /* 0x0002940001007983 */ /* 0x000ea60000100800 */
[----:B0-----:R-:W5:Y:S02]  /*962f0*/  LDL R5, [R1+0x27c] ;  /* 0x00027c0001057983 */ /* 0x001f640000100800 */
[----:B-----5:R-:W-:-:S05]  /*96300*/  @P1 FMUL R5, R5, 0.25 ;  /* 0x3e80000005051820 */ /* 0x020fca0000400000 */
[----:B------:R0:W-:Y:S04]  /*96310*/  @P1 STL [R1+0x27c], R5 ;  /* 0x00027c0501001387 */ /* 0x0001e80000100800 */
[----:B0-----:R-:W5:Y:S02]  /*96320*/  LDL.LU R5, [R1+0x2c88] ;  /* 0x002c880001057983 */ /* 0x001f640000300800 */
[----:B-----5:R-:W-:-:S05]  /*96330*/  @P1 FMUL R5, R5, 0.25 ;  /* 0x3e80000005051820 */ /* 0x020fca0000400000 */
[----:B------:R0:W-:Y:S04]  /*96340*/  @P1 STL [R1+0x284], R5 ;  /* 0x0002840501001387 */ /* 0x0001e80000100800 */
[----:B0-----:R-:W5:Y:S01]  /*96350*/  LDL.LU R5, [R1+0x2c84] ;  /* 0x002c840001057983 */ /* 0x001f620000300800 */
[----:B--2---:R-:W-:Y:S02]  /*96360*/  @P1 FMUL R0, R0, 0.25 ;  /* 0x3e80000000001820 */ /* 0x004fe40000400000 */
[----:B-----5:R-:W-:-:S05]  /*96370*/  @P1 FMUL R5, R5, 0.25 ;  /* 0x3e80000005051820 */ /* 0x020fca0000400000 */
[----:B------:R-:W-:Y:S01]  /*96380*/  @P1 STL [R1+0x28c], R5 ;  /* 0x00028c0501001387 */ /* 0x000fe20000100800 */
[----:B------:R-:W-:Y:S02]  /*96390*/  @P1 STL [R1+0x294], R0 ;  /* 0x0002940001001387 */ /* 0x000fe40000100800 */
[----:B------:R0:W-:Y:S02]  /*963a0*/  STL [R1+0x2c7c], R28 ;  /* 0x002c7c1c01007387 */ /* 0x0001e40000100800 */
[----:B0-----:R-:W2:Y:S04]  /*963b0*/  LDL R28, [R1+0x2a4] ;  /* 0x0002a400011c7983 */ /* 0x001ea80000100800 */
[----:B--2---:R0:W-:Y:S01]  /*963c0*/  STL [R1+0x2c80], R28 ;  /* 0x002c801c01007387 */ /* 0x0041e20000100800 */
[----:B------:R-:W2:Y:S02]  /*963d0*/  LDL R5, [R1+0x2ac] ;  /* 0x0002ac0001057983 */ /* 0x000ea40000100800 */
[----:B------:R-:W5:Y:S01]  /*963e0*/  LDL R0, [R1+0x2b4] ;  /* 0x0002b40001007983 */ /* 0x000f620000100800 */
[----:B0-----:R-:W2:Y:S02]  /*963f0*/  LDL R28, [R1+0x29c] ;  /* 0x00029c00011c7983 */ /* 0x001ea40000100800 */
[----:B--2---:R-:W-:-:S05]  /*96400*/  @P1 FMUL R28, R28, 0.25 ;  /* 0x3e8000001c1c1820 */ /* 0x004fca0000400000 */
[----:B------:R0:W-:Y:S04]  /*96410*/  @P1 STL [R1+0x29c], R28 ;  /* 0x00029c1c01001387 */ /* 0x0001e80000100800 */
[----:B0-----:R-:W2:Y:S01]  /*96420*/  LDL.LU R28, [R1+0x2c80] ;  /* 0x002c8000011c7983 */ /* 0x001ea20000300800 */
[----:B------:R-:W-:Y:S02]  /*96430*/  @P1 FMUL R5, R5, 0.25 ;  /* 0x3e80000005051820 */ /* 0x000fe40000400000 */
[----:B-----5:R-:W-:Y:S02]  /*96440*/  @P1 FMUL R0, R0, 0.25 ;  /* 0x3e80000000001820 */ /* 0x020fe40000400000 */
[----:B--2---:R-:W-:-:S05]  /*96450*/  @P1 FMUL R28, R28, 0.25 ;  /* 0x3e8000001c1c1820 */ /* 0x004fca0000400000 */
[----:B------:R0:W-:Y:S04]  /*96460*/  @P1 STL [R1+0x2a4], R28 ;  /* 0x0002a41c01001387 */ /* 0x0001e80000100800 */
[----:B0-----:R-:W2:Y:S01]  /*96470*/  LDL.LU R28, [R1+0x2c7c] ;  /* 0x002c7c00011c7983 */ /* 0x001ea20000300800 */
[----:B------:R0:W-:Y:S02]  /*96480*/  STL [R1+0x2c78], R13 ;  /* 0x002c780d01007387 */ /* 0x0001e40000100800 */
[----:B------:R1:W-:Y:S01]  /*96490*/  @P1 STL [R1+0x2ac], R5 ;  /* 0x0002ac0501001387 */ /* 0x0003e20000100800 */
[----:B0-----:R-:W5:Y:S01]  /*964a0*/  LDL R13, [R1+0x2bc] ;  /* 0x0002bc00010d7983 */ /* 0x001f620000100800 */
[----:B------:R-:W-:Y:S02]  /*964b0*/  @P1 STL [R1+0x2b4], R0 ;  /* 0x0002b40001001387 */ /* 0x000fe40000100800 */
[----:B-1----:R-:W2:Y:S02]  /*964c0*/  LDL R5, [R1+0x2cc] ;  /* 0x0002cc0001057983 */ /* 0x002ea40000100800 */
[----:B--2---:R0:W-:Y:S04]  /*964d0*/  STL [R1+0x2c74], R5 ;  /* 0x002c740501007387 */ /* 0x0041e80000100800 */
[----:B0-----:R-:W2:Y:S01]  /*964e0*/  LDL R5, [R1+0x2c4] ;  /* 0x0002c40001057983 */ /* 0x001ea20000100800 */
[----:B-----5:R-:W-:Y:S01]  /*964f0*/  @P1 FMUL R13, R13, 0.25 ;  /* 0x3e8000000d0d1820 */ /* 0x020fe20000400000 */
[----:B------:R-:W-:Y:S01]  /*96500*/  MOV R0, R26 ;  /* 0x0000001a00007202 */ /* 0x000fe20000000f00 */
[----:B------:R-:W-:-:S02]  /*96510*/  MOV R26, R6 ;  /* 0x00000006001a7202 */ /* 0x000fc40000000f00 */
[----:B------:R-:W5:Y:S01]  /*96520*/  LDL R6, [R1+0x2d4] ;  /* 0x0002d40001067983 */ /* 0x000f620000100800 */
[----:B------:R0:W-:Y:S03]  /*96530*/  @P1 STL [R1+0x2bc], R13 ;  /* 0x0002bc0d01001387 */ /* 0x0001e60000100800 */
[----:B0-----:R-:W3:Y:S01]  /*96540*/  LDL.LU R13, [R1+0x2c78] ;  /* 0x002c7800010d7983 */ /* 0x001ee20000300800 */
[----:B--2---:R-:W-:-:S05]  /*96550*/  @P1 FMUL R5, R5, 0.25 ;  /* 0x3e80000005051820 */ /* 0x004fca0000400000 */
[----:B------:R0:W-:Y:S04]  /*96560*/  @P1 STL [R1+0x2c4], R5 ;  /* 0x0002c40501001387 */ /* 0x0001e80000100800 */
[----:B0-----:R-:W2:Y:S01]  /*96570*/  LDL.LU R5, [R1+0x2c74] ;  /* 0x002c740001057983 */ /* 0x001ea20000300800 */
[----:B-----5:R-:W-:Y:S02]  /*96580*/  @P1 FMUL R6, R6, 0.25 ;  /* 0x3e80000006061820 */ /* 0x020fe40000400000 */
[----:B--2---:R-:W-:-:S05]  /*96590*/  @P1 FMUL R5, R5, 0.25 ;  /* 0x3e80000005051820 */ /* 0x004fca0000400000 */
[----:B------:R0:W-:Y:S04]  /*965a0*/  @P1 STL [R1+0x2cc], R5 ;  /* 0x0002cc0501001387 */ /* 0x0001e80000100800 */
[----:B0-----:R-:W2:Y:S01]  /*965b0*/  LDL.LU R5, [R1+0x2c70] ;  /* 0x002c700001057983 */ /* 0x001ea20000300800 */
[----:B------:R0:W-:Y:S03]  /*965c0*/  @P1 STL [R1+0x2d4], R6 ;  /* 0x0002d40601001387 */ /* 0x0001e60000100800 */
[----:B0-----:R-:W5:Y:S01]  /*965d0*/  LDL R6, [R1+0x2dc] ;  /* 0x0002dc0001067983 */ /* 0x001f620000100800 */
[----:B--2---:R-:W-:-:S05]  /*965e0*/  @P1 FMUL R5, R5, 0.25 ;  /* 0x3e80000005051820 */ /* 0x004fca0000400000 */
[----:B------:R0:W-:Y:S01]  /*965f0*/  STL [R1+0x2c40], R5 ;  /* 0x002c400501007387 */ /* 0x0001e20000100800 */
[----:B-----5:R-:W-:-:S03]  /*96600*/  @P1 FMUL R6, R6, 0.25 ;  /* 0x3e80000006061820 */ /* 0x020fc60000400000 */
[----:B0-----:R-:W2:Y:S02]  /*96610*/  LDL R5, [R1+0x2bc] ;  /* 0x0002bc0001057983 */ /* 0x001ea40000100800 */
[----:B------:R0:W-:Y:S02]  /*96620*/  @P1 STL [R1+0x2dc], R6 ;  /* 0x0002dc0601001387 */ /* 0x0001e40000100800 */
[----:B0-----:R-:W5:Y:S01]  /*96630*/  LDL.LU R6, [R1+0x2c6c] ;  /* 0x002c6c0001067983 */ /* 0x001f620000300800 */
[----:B------:R0:W-:Y:S03]  /*96640*/  STL [R1+0x2c68], R28 ;  /* 0x002c681c01007387 */ /* 0x0001e60000100800 */
[----:B0-----:R-:W2:Y:S01]  /*96650*/  LDL R28, [R1+0x268] ;  /* 0x00026800011c7983 */ /* 0x001ea20000100800 */
[----:B-----5:R-:W-:-:S03]  /*96660*/  FSETP.GT.AND P1, PT, |R6|, 8.50705917302346158658e+37, PT ;  /* 0x7e8000000600780b */ /* 0x020fc60003f24200 */
[----:B------:R0:W-:Y:S04]  /*96670*/  STL [R1+0x2c44], R6 ;  /* 0x002c440601007387 */ /* 0x0001e80000100800 */
[----:B0-----:R-:W5:Y:S01]  /*96680*/  LDL R6, [R1+0x26c] ;  /* 0x00026c0001067983 */ /* 0x001f620000100800 */
[----:B--2---:R-:W-:-:S05]  /*96690*/  @!P0 FMUL R28, R28, 16777216 ;  /* 0x4b8000001c1c8820 */ /* 0x004fca0000400000 */
[----:B------:R0:W-:Y:S04]  /*966a0*/  @!P0 STL [R1+0x268], R28 ;  /* 0x0002681c01008387 */ /* 0x0001e80000100800 */
[----:B0-----:R-:W2:Y:S01]  /*966b0*/  LDL.LU R28, [R1+0x2c68] ;  /* 0x002c6800011c7983 */ /* 0x001ea20000300800 */
[----:B-----5:R-:W-:-:S05]  /*966c0*/  @!P0 FMUL R6, R6, 16777216 ;  /* 0x4b80000006068820 */ /* 0x020fca0000400000 */
[----:B------:R0:W-:Y:S04]  /*966d0*/  @!P0 STL [R1+0x26c], R6 ;  /* 0x00026c0601008387 */ /* 0x0001e80000100800 */
[----:B0-----:R-:W5:Y:S04]  /*966e0*/  LDL R6, [R1+0x284] ;  /* 0x0002840001067983 */ /* 0x001f680000100800 */
[----:B-----5:R0:W-:Y:S04]  /*966f0*/  STL [R1+0x2c60], R6 ;  /* 0x002c600601007387 */ /* 0x0201e80000100800 */
[----:B0-----:R-:W5:Y:S04]  /*96700*/  LDL R6, [R1+0x27c] ;  /* 0x00027c0001067983 */ /* 0x001f680000100800 */
[----:B-----5:R0:W-:Y:S04]  /*96710*/  STL [R1+0x2c64], R6 ;  /* 0x002c640601007387 */ /* 0x0201e80000100800 */
[----:B0-----:R-:W5:Y:S02]  /*96720*/  LDL R6, [R1+0x274] ;  /* 0x0002740001067983 */ /* 0x001f640000100800 */
[----:B-----5:R-:W-:-:S05]  /*96730*/  @!P0 FMUL R6, R6, 16777216 ;  /* 0x4b80000006068820 */ /* 0x020fca0000400000 */
[----:B------:R0:W-:Y:S04]  /*96740*/  @!P0 STL [R1+0x274], R6 ;  /* 0x0002740601008387 */ /* 0x0001e80000100800 */
[----:B0-----:R-:W5:Y:S02]  /*96750*/  LDL.LU R6, [R1+0x2c64] ;  /* 0x002c640001067983 */ /* 0x001f640000300800 */
[----:B-----5:R-:W-:-:S05]  /*96760*/  @!P0 FMUL R6, R6, 16777216 ;  /* 0x4b80000006068820 */ /* 0x020fca0000400000 */
[----:B------:R0:W-:Y:S04]  /*96770*/  @!P0 STL [R1+0x27c], R6 ;  /* 0x00027c0601008387 */ /* 0x0001e80000100800 */
[----:B0-----:R-:W5:Y:S02]  /*96780*/  LDL.LU R6, [R1+0x2c60] ;  /* 0x002c600001067983 */ /* 0x001f640000300800 */
        /* <DEDUP_REMOVED lines=31> */
[----:B-----5:R0:W-:Y:S02]  /*96980*/  STL [R1+0x2c4c], R6 ;  /* 0x002c4c0601007387 */ /* 0x0201e40000100800 */
[----:B0-----:R-:W-:-:S02]  /*96990*/  IMAD.MOV.U32 R6, RZ, RZ, R5 ;  /* 0x000000ffff067224 */ /* 0x001fc400078e0005 */
[----:B------:R-:W5:Y:S02]  /*969a0*/  LDL R5, [R1+0x2d4] ;  /* 0x0002d40001057983 */ /* 0x000f640000100800 */
[----:B------:R-:W-:-:S05]  /*969b0*/  @!P0 FMUL R6, R6, 16777216 ;  /* 0x4b80000006068820 */ /* 0x000fca0000400000 */
[----:B------:R0:W-:Y:S04]  /*969c0*/  @!P0 STL [R1+0x2bc], R6 ;  /* 0x0002bc0601008387 */ /* 0x0001e80000100800 */
[----:B0-----:R-:W2:Y:S02]  /*969d0*/  LDL.LU R6, [R1+0x2c4c] ;  /* 0x002c4c0001067983 */ /* 0x001ea40000300800 */
[----:B--2---:R-:W-:-:S05]  /*969e0*/  @!P0 FMUL R6, R6, 16777216 ;  /* 0x4b80000006068820 */ /* 0x004fca0000400000 */
[----:B------:R0:W-:Y:S04]  /*969f0*/  @!P0 STL [R1+0x2c4], R6 ;  /* 0x0002c40601008387 */ /* 0x0001e80000100800 */
[----:B0-----:R-:W2:Y:S01]  /*96a00*/  LDL.LU R6, [R1+0x2c48] ;  /* 0x002c480001067983 */ /* 0x001ea20000300800 */
[----:B-----5:R-:W-:Y:S02]  /*96a10*/  @!P0 FMUL R5, R5, 16777216 ;  /* 0x4b80000005058820 */ /* 0x020fe40000400000 */
[----:B--2---:R-:W-:-:S05]  /*96a20*/  @!P0 FMUL R6, R6, 16777216 ;  /* 0x4b80000006068820 */ /* 0x004fca0000400000 */
[----:B------:R0:W-:Y:S04]  /*96a30*/  @!P0 STL [R1+0x2cc], R6 ;  /* 0x0002cc0601008387 */ /* 0x0001e80000100800 */
[----:B0-----:R-:W2:Y:S01]  /*96a40*/  LDL.LU R6, [R1+0x2c44] ;  /* 0x002c440001067983 */ /* 0x001ea20000300800 */
[----:B------:R0:W-:Y:S03]  /*96a50*/  @!P0 STL [R1+0x2d4], R5 ;  /* 0x0002d40501008387 */ /* 0x0001e60000100800 */
[----:B0-----:R-:W5:Y:S02]  /*96a60*/  LDL.LU R5, [R1+0x2c40] ;  /* 0x002c400001057983 */ /* 0x001f640000300800 */
[----:B-----5:R-:W-:-:S05]  /*96a70*/  @!P0 FMUL R5, R5, 16777216 ;  /* 0x4b80000005058820 */ /* 0x020fca0000400000 */
[----:B------:R0:W-:Y:S04]  /*96a80*/  STL [R1+0x2890], R5 ;  /* 0x0028900501007387 */ /* 0x0001e80000100800 */
[----:B0-----:R-:W5:Y:S01]  /*96a90*/  LDL R5, [R1+0x2dc] ;  /* 0x0002dc0001057983 */ /* 0x001f620000100800 */
[----:B------:R0:W-:Y:S03]  /*96aa0*/  STL [R1+0x2c3c], R9 ;  /* 0x002c3c0901007387 */ /* 0x0001e60000100800 */
[----:B0-----:R-:W3:Y:S01]  /*96ab0*/  LDL R9, [R1+0x270] ;  /* 0x0002700001097983 */ /* 0x001ee20000100800 */
[----:B-----5:R-:W-:-:S05]  /*96ac0*/  @!P0 FMUL R5, R5, 16777216 ;  /* 0x4b80000005058820 */ /* 0x020fca0000400000 */
[----:B------:R0:W-:Y:S01]  /*96ad0*/  @!P0 STL [R1+0x2dc], R5 ;  /* 0x0002dc0501008387 */ /* 0x0001e20000100800 */
[----:B--2---:R-:W-:-:S03]  /*96ae0*/  FSETP.GEU.AND P0, PT, |R6|, 1.175494350822287508e-38, PT ;  /* 0x008000000600780b */ /* 0x004fc60003f0e200 */
        /* <DEDUP_REMOVED lines=50> */
[----:B------:R-:W-:Y:S02]  /*96e10*/  IMAD.MOV.U32 R23, RZ, RZ, R7 ;  /* 0x000000ffff177224 */ /* 0x000fe400078e0007 */
        /* <DEDUP_REMOVED lines=71> */
[----:B0-----:R-:W-:-:S02]  /*97290*/  MOV R7, R6 ;  /* 0x0000000600077202 */ /* 0x001fc40000000f00 */
[----:B------:R-:W5:Y:S03]  /*972a0*/  LDL R6, [R1+0x2e0] ;  /* 0x0002e00001067983 */ /* 0x000f660000100800 */
        /* <DEDUP_REMOVED lines=67> */
[----:B------:R-:W-:Y:S01]  /*976e0*/  MOV R6, R5 ;  /* 0x0000000500067202 */ /* 0x000fe20000000f00 */
[----:B-----5:R-:W-:-:S02]  /*976f0*/  @P1 FMUL R28, R28, 0.25 ;  /* 0x3e8000001c1c1820 */ /* 0x020fc40000400000 */
[----:B------:R-:W-:Y:S01]  /*97700*/  IMAD.MOV.U32 R5, RZ, RZ, R4 ;  /* 0x000000ffff057224 */ /* 0x000fe200078e0004 */
[----:B------:R-:W-:Y:S01]  /*97710*/  MOV R4, R27 ;  /* 0x0000001b00047202 */ /* 0x000fe20000000f00 */
[----:B------:R-:W-:Y:S02]  /*97720*/  MOV R27, R8 ;  /* 0x00000008001b7202 */ /* 0x000fe40000000f00 */
        /* <DEDUP_REMOVED lines=119> */
[----:B----4-:R0:W-:Y:S02]  /*97ea0*/  STL [R1+0x2b8c], R20 ;  /* 0x002b8c1401007387 */ /* 0x0101e40000100800 */
[----:B0-----:R-:W2:Y:S04]  /*97eb0*/  LDL R20, [R1+0x34c] ;  /* 0x00034c0001147983 */ /* 0x001ea80000100800 */
[----:B--2---:R0:W-:Y:S01]  /*97ec0*/  STL [R1+0x2b90], R20 ;  /* 0x002b901401007387 */ /* 0x0041e20000100800 */
[----:B------:R-:W2:Y:S02]  /*97ed0*/  LDL R8, [R1+0x354] ;  /* 0x0003540001087983 */ /* 0x000ea40000100800 */
[----:B------:R-:W4:Y:S01]  /*97ee0*/  LDL R7, [R1+0x35c] ;  /* 0x00035c0001077983 */ /* 0x000f220000100800 */
[----:B0-----:R-:W5:Y:S02]  /*97ef0*/  LDL R20, [R1+0x344] ;  /* 0x0003440001147983 */ /* 0x001f640000100800 */
[----:B-----5:R-:W-:-:S05]  /*97f00*/  @P1 FMUL R20, R20, 0.25 ;  /* 0x3e80000014141820 */ /* 0x020fca0000400000 */
[----:B------:R0:W-:Y:S04]  /*97f10*/  @P1 STL [R1+0x344], R20 ;  /* 0x0003441401001387 */ /* 0x0001e80000100800 */
[----:B0-----:R-:W5:Y:S01]  /*97f20*/  LDL.LU R20, [R1+0x2b90] ;  /* 0x002b900001147983 */ /* 0x001f620000300800 */
[----:B--2---:R-:W-:Y:S02]  /*97f30*/  @P1 FMUL R8, R8, 0.25 ;  /* 0x3e80000008081820 */ /* 0x004fe40000400000 */
[----:B----4-:R-:W-:Y:S02]  /*97f40*/  @P1 FMUL R7, R7, 0.25 ;  /* 0x3e80000007071820 */ /* 0x010fe40000400000 */
[----:B-----5:R-:W-:-:S05]  /*97f50*/  @P1 FMUL R20, R20, 0.25 ;  /* 0x3e80000014141820 */ /* 0x020fca0000400000 */
[----:B------:R0:W-:Y:S04]  /*97f60*/  @P1 STL [R1+0x34c], R20 ;  /* 0x00034c1401001387 */ /* 0x0001e80000100800 */
[----:B0-----:R-:W2:Y:S01]  /*97f70*/  LDL.LU R20, [R1+0x2b8c] ;  /* 0x002b8c0001147983 */ /* 0x001ea20000300800 */
[----:B------:R0:W-:Y:S02]  /*97f80*/  STL [R1+0x2b88], R12 ;  /* 0x002b880c01007387 */ /* 0x0001e40000100800 */
[----:B------:R1:W-:Y:S01]  /*97f90*/  @P1 STL [R1+0x354], R8 ;  /* 0x0003540801001387 */ /* 0x0003e20000100800 */
[----:B0-----:R-:W4:Y:S01]  /*97fa0*/  LDL R12, [R1+0x368] ;  /* 0x00036800010c7983 */ /* 0x001f220000100800 */
[----:B------:R-:W-:Y:S02]  /*97fb0*/  @P1 STL [R1+0x35c], R7 ;  /* 0x00035c0701001387 */ /* 0x000fe40000100800 */
[----:B-1----:R-:W5:Y:S02]  /*97fc0*/  LDL R8, [R1+0x374] ;  /* 0x0003740001087983 */ /* 0x002f640000100800 */
[----:B-----5:R0:W-:Y:S04]  /*97fd0*/  STL [R1+0x2b84], R8 ;  /* 0x002b840801007387 */ /* 0x0201e80000100800 */
[----:B0-----:R-:W5:Y:S01]  /*97fe0*/  LDL R8, [R1+0x370] ;  /* 0x0003700001087983 */ /* 0x001f620000100800 */
[----:B----4-:R-:W-:Y:S01]  /*97ff0*/  @P1 FMUL R12, R12, 0.25 ;  /* 0x3e8000000c0c1820 */ /* 0x010fe20000400000 */
[----:B------:R-:W-:Y:S01]  /*98000*/  MOV R7, R0 ;  /* 0x0000000000077202 */ /* 0x000fe20000000f00 */
[----:B---3--:R-:W-:-:S02]  /*98010*/  MOV R0, R9 ;  /* 0x0000000900007202 */ /* 0x008fc40000000f00 */
[----:B------:R-:W3:Y:S01]  /*98020*/  LDL R9, [R1+0x378] ;  /* 0x0003780001097983 */ /* 0x000ee20000100800 */
[----:B------:R0:W-:Y:S03]  /*98030*/  @P1 STL [R1+0x368], R12 ;  /* 0x0003680c01001387 */ /* 0x0001e60000100800 */
[----:B0-----:R-:W4:Y:S01]  /*98040*/  LDL.LU R12, [R1+0x2b88] ;  /* 0x002b8800010c7983 */ /* 0x001f220000300800 */
[----:B-----5:R-:W-:-:S05]  /*98050*/  @P1 FMUL R8, R8, 0.25 ;  /* 0x3e80000008081820 */ /* 0x020fca0000400000 */
[----:B------:R0:W-:Y:S04]  /*98060*/  @P1 STL [R1+0x370], R8 ;  /* 0x0003700801001387 */ /* 0x0001e80000100800 */
[----:B0-----:R-:W5:Y:S01]  /*98070*/  LDL.LU R8, [R1+0x2b84] ;  /* 0x002b840001087983 */ /* 0x001f620000300800 */
[----:B---3--:R-:W-:Y:S02]  /*98080*/  @P1 FMUL R9, R9, 0.25 ;  /* 0x3e80000009091820 */ /* 0x008fe40000400000 */
[----:B-----5:R-:W-:-:S05]  /*98090*/  @P1 FMUL R8, R8, 0.25 ;  /* 0x3e80000008081820 */ /* 0x020fca0000400000 */
[----:B------:R0:W-:Y:S04]  /*980a0*/  @P1 STL [R1+0x374], R8 ;  /* 0x0003740801001387 */ /* 0x0001e80000100800 */
[----:B0-----:R-:W3:Y:S01]  /*980b0*/  LDL.LU R8, [R1+0x2b80] ;  /* 0x002b800001087983 */ /* 0x001ee20000300800 */
[----:B------:R0:W-:Y:S03]  /*980c0*/  @P1 STL [R1+0x378], R9 ;  /* 0x0003780901001387 */ /* 0x0001e60000100800 */
[----:B0-----:R-:W5:Y:S01]  /*980d0*/  LDL R9, [R1+0x37c] ;  /* 0x00037c0001097983 */ /* 0x001f620000100800 */
[----:B---3--:R-:W-:-:S05]  /*980e0*/  @P1 FMUL R8, R8, 0.25 ;  /* 0x3e80000008081820 */ /* 0x008fca0000400000 */
[----:B------:R0:W-:Y:S01]  /*980f0*/  STL [R1+0x2b50], R8 ;  /* 0x002b500801007387 */ /* 0x0001e20000100800 */
[----:B-----5:R-:W-:-:S03]  /*98100*/  @P1 FMUL R9, R9, 0.25 ;  /* 0x3e80000009091820 */ /* 0x020fc60000400000 */
[----:B0-----:R-:W3:Y:S02]  /*98110*/  LDL R8, [R1+0x368] ;  /* 0x0003680001087983 */ /* 0x001ee40000100800 */
[----:B------:R0:W-:Y:S02]  /*98120*/  @P1 STL [R1+0x37c], R9 ;  /* 0x00037c0901001387 */ /* 0x0001e40000100800 */
[----:B0-----:R-:W5:Y:S01]  /*98130*/  LDL.LU R9, [R1+0x2b7c] ;  /* 0x002b7c0001097983 */ /* 0x001f620000300800 */
[----:B--2---:R0:W-:Y:S03]  /*98140*/  STL [R1+0x2b78], R20 ;  /* 0x002b781401007387 */ /* 0x0041e60000100800 */
        /* <DEDUP_REMOVED lines=52> */
[----:B---3--:R-:W-:-:S02]  /*98490*/  IMAD.MOV.U32 R9, RZ, RZ, R8 ;  /* 0x000000ffff097224 */ /* 0x008fc400078e0008 */
[----:B------:R-:W3:Y:S02]  /*984a0*/  LDL R8, [R1+0x378] ;  /* 0x0003780001087983 */ /* 0x000ee40000100800 */
[----:B------:R-:W-:-:S05]  /*984b0*/  @!P0 FMUL R9, R9, 16777216 ;  /* 0x4b80000009098820 */ /* 0x000fca0000400000 */
[----:B------:R0:W-:Y:S04]  /*984c0*/  @!P0 STL [R1+0x368], R9 ;  /* 0x0003680901008387 */ /* 0x0001e80000100800 */
        /* <DEDUP_REMOVED lines=8> */
[----:B------:R0:W-:Y:S03]  /*98550*/  @!P0 STL [R1+0x378], R8 ;  /* 0x0003780801008387 */ /* 0x0001e60000100800 */
[----:B0-----:R-:W5:Y:S02]  /*98560*/  LDL.LU R8, [R1+0x2b50] ;  /* 0x002b500001087983 */ /* 0x001f640000300800 */
[----:B-----5:R-:W-:-:S05]  /*98570*/  @!P0 FMUL R8, R8, 16777216 ;  /* 0x4b80000008088820 */ /* 0x020fca0000400000 */
[----:B------:R0:W-:Y:S04]  /*98580*/  STL [R1+0x2894], R8 ;  /* 0x0028940801007387 */ /* 0x0001e80000100800 */
[----:B0-----:R-:W5:Y:S01]  /*98590*/  LDL R8, [R1+0x37c] ;  /* 0x00037c0001087983 */ /* 0x001f620000100800 */
[----:B------:R0:W-:Y:S03]  /*985a0*/  STL [R1+0x2b4c], R10 ;  /* 0x002b4c0a01007387 */ /* 0x0001e60000100800 */
[----:B0-----:R-:W2:Y:S01]  /*985b0*/  LDL R10, [R1+0x380] ;  /* 0x00038000010a7983 */ /* 0x001ea20000100800 */
[----:B-----5:R-:W-:-:S05]  /*985c0*/  @!P0 FMUL R8, R8, 16777216 ;  /* 0x4b80000008088820 */ /* 0x020fca0000400000 */
[----:B------:R0:W-:Y:S01]  /*985d0*/  @!P0 STL [R1+0x37c], R8 ;  /* 0x00037c0801008387 */ /* 0x0001e20000100800 */
[----:B---3--:R-:W-:-:S03]  /*985e0*/  FSETP.GEU.AND P0, PT, |R9|, 1.175494350822287508e-38, PT ;  /* 0x008000000900780b */ /* 0x008fc60003f0e200 */
[----:B0-----:R-:W3:Y:S01]  /*985f0*/  LDL R8, [R1+0x388] ;  /* 0x0003880001087983 */ /* 0x001ee20000100800 */
[----:B------:R0:W-:Y:S03]  /*98600*/  STL [R1+0x2b30], R9 ;  /* 0x002b300901007387 */ /* 0x0001e60000100800 */
[----:B0-----:R-:W5:Y:S01]  /*98610*/  LDL R9, [R1+0x384] ;  /* 0x0003840001097983 */ /* 0x001f620000100800 */
[----:B--2---:R-:W-:-:S05]  /*98620*/  @P1 FMUL R10, R10, 0.25 ;  /* 0x3e8000000a0a1820 */ /* 0x004fca0000400000 */
[----:B------:R0:W-:Y:S04]  /*98630*/  @P1 STL [R1+0x380], R10 ;  /* 0x0003800a01001387 */ /* 0x0001e80000100800 */
[----:B0-----:R-:W2:Y:S01]  /*98640*/  LDL.LU R10, [R1+0x2b4c] ;  /* 0x002b4c00010a7983 */ /* 0x001ea20000300800 */
[----:B---3--:R-:W-:Y:S02]  /*98650*/  @P1 FMUL R8, R8, 0.25 ;  /* 0x3e80000008081820 */ /* 0x008fe40000400000 */
[----:B-----5:R-:W-:-:S05]  /*98660*/  @P1 FMUL R9, R9, 0.25 ;  /* 0x3e80000009091820 */ /* 0x020fca0000400000 */
        /* <DEDUP_REMOVED lines=18> */
[----:B------:R0:W-:Y:S02]  /*98790*/  STL [R1+0x2b3c], R29 ;  /* 0x002b3c1d01007387 */ /* 0x0001e40000100800 */
[----:B0-----:R-:W3:Y:S04]  /*987a0*/  LDL R29, [R1+0x3ac] ;  /* 0x0003ac00011d7983 */ /* 0x001ee80000100800 */
[----:B---3--:R0:W-:Y:S01]  /*987b0*/  STL [R1+0x2b40], R29 ;  /* 0x002b401d01007387 */ /* 0x0081e20000100800 */
[----:B------:R-:W3:Y:S02]  /*987c0*/  LDL R9, [R1+0x3b4] ;  /* 0x0003b40001097983 */ /* 0x000ee40000100800 */
[----:B------:R-:W5:Y:S01]  /*987d0*/  LDL R8, [R1+0x3c0] ;  /* 0x0003c00001087983 */ /* 0x000f620000100800 */
[----:B0-----:R-:W2:Y:S02]  /*987e0*/  LDL R29, [R1+0x3a4] ;  /* 0x0003a400011d7983 */ /* 0x001ea40000100800 */
[----:B--2---:R-:W-:-:S05]  /*987f0*/  @P1 FMUL R29, R29, 0.25 ;  /* 0x3e8000001d1d1820 */ /* 0x004fca0000400000 */
[----:B------:R0:W-:Y:S04]  /*98800*/  @P1 STL [R1+0x3a4], R29 ;  /* 0x0003a41d01001387 */ /* 0x0001e80000100800 */
[----:B0-----:R-:W2:Y:S01]  /*98810*/  LDL.LU R29, [R1+0x2b40] ;  /* 0x002b4000011d7983 */ /* 0x001ea20000300800 */
[----:B---3--:R-:W-:Y:S02]  /*98820*/  @P1 FMUL R9, R9, 0.25 ;  /* 0x3e80000009091820 */ /* 0x008fe40000400000 */
[----:B-----5:R-:W-:Y:S02]  /*98830*/  @P1 FMUL R8, R8, 0.25 ;  /* 0x3e80000008081820 */ /* 0x020fe40000400000 */
[----:B--2---:R-:W-:-:S05]  /*98840*/  @P1 FMUL R29, R29, 0.25 ;  /* 0x3e8000001d1d1820 */ /* 0x004fca0000400000 */
[----:B------:R0:W-:Y:S04]  /*98850*/  @P1 STL [R1+0x3ac], R29 ;  /* 0x0003ac1d01001387 */ /* 0x0001e80000100800 */
[----:B0-----:R-:W2:Y:S01]  /*98860*/  LDL.LU R29, [R1+0x2b3c] ;  /* 0x002b3c00011d7983 */ /* 0x001ea20000300800 */
[----:B------:R0:W-:Y:S02]  /*98870*/  STL [R1+0x2b38], R14 ;  /* 0x002b380e01007387 */ /* 0x0001e40000100800 */
[----:B------:R1:W-:Y:S01]  /*98880*/  @P1 STL [R1+0x3b4], R9 ;  /* 0x0003b40901001387 */ /* 0x0003e20000100800 */
[----:B0-----:R-:W3:Y:S01]  /*98890*/  LDL R14, [R1+0x3c8] ;  /* 0x0003c800010e7983 */ /* 0x001ee20000100800 */
[----:B------:R-:W-:Y:S02]  /*988a0*/  @P1 STL [R1+0x3c0], R8 ;  /* 0x0003c00801001387 */ /* 0x000fe40000100800 */
[----:B-1----:R-:W5:Y:S02]  /*988b0*/  LDL R9, [R1+0x3dc] ;  /* 0x0003dc0001097983 */ /* 0x002f640000100800 */
[----:B-----5:R0:W-:Y:S04]  /*988c0*/  STL [R1+0x2b34], R9 ;  /* 0x002b340901007387 */ /* 0x0201e80000100800 */
[----:B0-----:R-:W5:Y:S01]  /*988d0*/  LDL R9, [R1+0x3d4] ;  /* 0x0003d40001097983 */ /* 0x001f620000100800 */
[----:B------:R-:W-:Y:S01]  /*988e0*/  MOV R8, R7 ;  /* 0x0000000700087202 */ /* 0x000fe20000000f00 */
[----:B------:R-:W-:-:S02]  /*988f0*/  MOV R7, R6 ;  /* 0x0000000600077202 */ /* 0x000fc40000000f00 */
[----:B---3--:R-:W-:Y:S02]  /*98900*/  @P1 FMUL R14, R14, 0.25 ;  /* 0x3e8000000e0e1820 */ /* 0x008fe40000400000 */
[----:B------:R-:W-:Y:S01]  /*98910*/  IMAD.MOV.U32 R6, RZ, RZ, R5 ;  /* 0x000000ffff067224 */ /* 0x000fe200078e0005 */
[----:B------:R-:W-:Y:S01]  /*98920*/  MOV R5, R3 ;  /* 0x0000000300057202 */ /* 0x000fe20000000f00 */
[----:B------:R-:W-:Y:S02]  /*98930*/  MOV R3, R10 ;  /* 0x0000000a00037202 */ /* 0x000fe40000000f00 */
[----:B------:R-:W3:Y:S01]  /*98940*/  LDL R10, [R1+0x3e4] ;  /* 0x0003e400010a7983 */ /* 0x000ee20000100800 */
[----:B------:R0:W-:Y:S03]  /*98950*/  @P1 STL [R1+0x3c8], R14 ;  /* 0x0003c80e01001387 */ /* 0x0001e60000100800 */
[----:B0-----:R-:W2:Y:S01]  /*98960*/  LDL.LU R14, [R1+0x2b38] ;  /* 0x002b3800010e7983 */ /* 0x001ea20000300800 */
        /* <DEDUP_REMOVED lines=37> */
[----:B------:R-:W-:Y:S01]  /*98bc0*/  @!P0 STL [R1+0x390], R10 ;  /* 0x0003900a01008387 */ /* 0x000fe20000100800 */
[----:B---3--:R0:W-:Y:S03]  /*98bd0*/  STL [R1+0x2b18], R9 ;  /* 0x002b180901007387 */ /* 0x0081e60000100800 */
[----:B0-----:R-:W3:Y:S04]  /*98be0*/  LDL R9, [R1+0x39c] ;  /* 0x00039c0001097983 */ /* 0x001ee80000100800 */
[----:B---3--:R0:W-:Y:S01]  /*98bf0*/  STL [R1+0x2b1c], R9 ;  /* 0x002b1c0901007387 */ /* 0x0081e20000100800 */
[----:B------:R-:W3:Y:S03]  /*98c00*/  LDL R10, [R1+0x3a4] ;  /* 0x0003a400010a7983 */ /* 0x000ee60000100800 */
[----:B0-----:R-:W5:Y:S02]  /*98c10*/  LDL R9, [R1+0x394] ;  /* 0x0003940001097983 */ /* 0x001f640000100800 */
[----:B-----5:R-:W-:-:S05]  /*98c20*/  @!P0 FMUL R9, R9, 16777216 ;  /* 0x4b80000009098820 */ /* 0x020fca0000400000 */
[----:B------:R0:W-:Y:S04]  /*98c30*/  @!P0 STL [R1+0x394], R9 ;  /* 0x0003940901008387 */ /* 0x0001e80000100800 */
[----:B0-----:R-:W5:Y:S01]  /*98c40*/  LDL.LU R9, [R1+0x2b1c] ;  /* 0x002b1c0001097983 */ /* 0x001f620000300800 */
[----:B---3--:R-:W-:Y:S02]  /*98c50*/  @!P0 FMUL R10, R10, 16777216 ;  /* 0x4b8000000a0a8820 */ /* 0x008fe40000400000 */
[----:B-----5:R-:W-:-:S05]  /*98c60*/  @!P0 FMUL R9, R9, 16777216 ;  /* 0x4b80000009098820 */ /* 0x020fca0000400000 */
[----:B------:R0:W-:Y:S04]  /*98c70*/  @!P0 STL [R1+0x39c], R9 ;  /* 0x00039c0901008387 */ /* 0x0001e80000100800 */
[----:B0-----:R-:W3:Y:S01]  /*98c80*/  LDL.LU R9, [R1+0x2b18] ;  /* 0x002b180001097983 */ /* 0x001ee20000300800 */
[----:B------:R0:W-:Y:S02]  /*98c90*/  @!P0 STL [R1+0x3a4], R10 ;  /* 0x0003a40a01008387 */ /* 0x0001e40000100800 */
[----:B------:R1:W-:Y:S01]  /*98ca0*/  STL [R1+0x2b14], R17 ;  /* 0x002b141101007387 */ /* 0x0003e20000100800 */
[----:B0-----:R-:W5:Y:S04]  /*98cb0*/  LDL R10, [R1+0x3c0] ;  /* 0x0003c000010a7983 */ /* 0x001f680000100800 */
[----:B-1----:R-:W2:Y:S04]  /*98cc0*/  LDL R17, [R1+0x3ac] ;  /* 0x0003ac0001117983 */ /* 0x002ea80000100800 */
[----:B-----5:R0:W-:Y:S04]  /*98cd0*/  STL [R1+0x2b10], R10 ;  /* 0x002b100a01007387 */ /* 0x0201e80000100800 */
[----:B0-----:R-:W5:Y:S01]  /*98ce0*/  LDL R10, [R1+0x3b4] ;  /* 0x0003b400010a7983 */ /* 0x001f620000100800 */
[----:B--2---:R-:W-:-:S05]  /*98cf0*/  @!P0 FMUL R17, R17, 16777216 ;  /* 0x4b80000011118820 */ /* 0x004fca0000400000 */
[----:B------:R0:W-:Y:S04]  /*98d00*/  @!P0 STL [R1+0x3ac], R17 ;  /* 0x0003ac1101008387 */ /* 0x0001e80000100800 */
[----:B0-----:R-:W2:Y:S01]  /*98d10*/  LDL.LU R17, [R1+0x2b14] ;  /* 0x002b140001117983 */ /* 0x001ea20000300800 */
[----:B-----5:R-:W-:-:S05]  /*98d20*/  @!P0 FMUL R10, R10, 16777216 ;  /* 0x4b8000000a0a8820 */ /* 0x020fca0000400000 */
[----:B------:R0:W-:Y:S04]  /*98d30*/  @!P0 STL [R1+0x3b4], R10 ;  /* 0x0003b40a01008387 */ /* 0x0001e80000100800 */
[----:B0-----:R-:W5:Y:S02]  /*98d40*/  LDL.LU R10, [R1+0x2b10] ;  /* 0x002b1000010a7983 */ /* 0x001f640000300800 */
[----:B-----5:R-:W-:-:S05]  /*98d50*/  @!P0 FMUL R10, R10, 16777216 ;  /* 0x4b8000000a0a8820 */ /* 0x020fca0000400000 */
[----:B------:R-:W-:Y:S01]  /*98d60*/  @!P0 STL [R1+0x3c0], R10 ;  /* 0x0003c00a01008387 */ /* 0x000fe20000100800 */
[----:B------:R3:W-:Y:S02]  /*98d70*/  STL [R1+0x2b0c], R25 ;  /* 0x002b0c1901007387 */ /* 0x0007e40000100800 */
[----:B---3--:R-:W-:Y:S02]  /*98d80*/  IMAD.MOV.U32 R25, RZ, RZ, R9 ;  /* 0x000000ffff197224 */ /* 0x008fe400078e0009 */
[----:B------:R-:W3:Y:S04]  /*98d90*/  LDL R9, [R1+0x3dc] ;  /* 0x0003dc0001097983 */ /* 0x000ee80000100800 */
[----:B---3--:R0:W-:Y:S01]  /*98da0*/  STL [R1+0x2b08], R9 ;  /* 0x002b080901007387 */ /* 0x0081e20000100800 */
[----:B------:R-:W-:-:S02]  /*98db0*/  @!P0 FMUL R25, R25, 16777216 ;  /* 0x4b80000019198820 */ /* 0x000fc40000400000 */
[----:B------:R-:W3:Y:S01]  /*98dc0*/  LDL R10, [R1+0x3e4] ;  /* 0x0003e400010a7983 */ /* 0x000ee20000100800 */
[----:B0-----:R-:W5:Y:S02]  /*98dd0*/  LDL R9, [R1+0x3d4] ;  /* 0x0003d40001097983 */ /* 0x001f640000100800 */
[----:B------:R0:W-:Y:S02]  /*98de0*/  @!P0 STL [R1+0x3c8], R25 ;  /* 0x0003c81901008387 */ /* 0x0001e40000100800 */
[----:B0-----:R-:W2:Y:S01]  /*98df0*/  LDL.LU R25, [R1+0x2b0c] ;  /* 0x002b0c0001197983 */ /* 0x001ea20000300800 */
        /* <DEDUP_REMOVED lines=8> */
[----:B0-----:R-:W5:Y:S01]  /*98e80*/  LDL R10, [R1+0x3ec] ;  /* 0x0003ec00010a7983 */ /* 0x001f620000100800 */
[----:B---3--:R-:W-:-:S05]  /*98e90*/  @!P0 FMUL R9, R9, 16777216 ;  /* 0x4b80000009098820 */ /* 0x008fca0000400000 */
[----:B------:R0:W-:Y:S01]  /*98ea0*/  STL [R1+0x2884], R9 ;  /* 0x0028840901007387 */ /* 0x0001e20000100800 */
[----:B-----5:R-:W-:Y:S01]  /*98eb0*/  @!P0 FMUL R10, R10, 16777216 ;  /* 0x4b8000000a0a8820 */ /* 0x020fe20000400000 */
[----:B0-----:R-:W-:Y:S02]  /*98ec0*/  MOV R9, R8 ;  /* 0x0000000800097202 */ /* 0x001fe40000000f00 */
[----:B------:R-:W3:Y:S03]  /*98ed0*/  LDL R8, [R1+0x398] ;  /* 0x0003980001087983 */ /* 0x000ee60000100800 */
[----:B------:R0:W-:Y:S02]  /*98ee0*/  STL [R1+0x2af8], R9 ;  /* 0x002af80901007387 */ /* 0x0001e40000100800 */
[----:B0-----:R-:W5:Y:S01]  /*98ef0*/  LDL R9, [R1+0x3a0] ;  /* 0x0003a00001097983 */ /* 0x001f620000100800 */
[----:B------:R0:W-:Y:S03]  /*98f00*/  @!P0 STL [R1+0x3ec], R10 ;  /* 0x0003ec0a01008387 */ /* 0x0001e60000100800 */
[----:B0-----:R-:W2:Y:S01]  /*98f10*/  LDL.LU R10, [R1+0x2b00] ;  /* 0x002b0000010a7983 */ /* 0x001ea20000300800 */
[----:B---3--:R-:W-:Y:S01]  /*98f20*/  @P1 FMUL R8, R8, 0.25 ;  /* 0x3e80000008081820 */ /* 0x008fe20000400000 */
[----:B--2---:R-:W-:-:S02]  /*98f30*/  FSETP.GEU.AND P0, PT, |R10|, 1.175494350822287508e-38, PT ;  /* 0x008000000a00780b */ /* 0x004fc40003f0e200 */
[----:B------:R5:W-:Y:S02]  /*98f40*/  STL [R1+0x2ae8], R10 ;  /* 0x002ae80a01007387 */ /* 0x000be40000100800 */
[----:B------:R0:W-:Y:S01]  /*98f50*/  @P1 STL [R1+0x398], R8 ;  /* 0x0003980801001387 */ /* 0x0001e20000100800 */
[----:B-----5:R-:W-:Y:S01]  /*98f60*/  MOV R10, R9 ;  /* 0x00000009000a7202 */ /* 0x020fe20000000f00 */
[----:B0-----:R-:W2:Y:S04]  /*98f70*/  LDL R8, [R1+0x3a8] ;  /* 0x0003a80001087983 */ /* 0x001ea80000100800 */
[----:B------:R-:W3:Y:S04]  /*98f80*/  LDL R9, [R1+0x3b8] ;  /* 0x0003b80001097983 */ /* 0x000ee80000100800 */
[----:B---3--:R0:W-:Y:S04]  /*98f90*/  STL [R1+0x2afc], R9 ;  /* 0x002afc0901007387 */ /* 0x0081e80000100800 */
[----:B0-----:R-:W3:Y:S01]  /*98fa0*/  LDL R9, [R1+0x3b0] ;  /* 0x0003b00001097983 */ /* 0x001ee20000100800 */
[----:B--2---:R-:W-:-:S05]  /*98fb0*/  @P1 FMUL R8, R8, 0.25 ;  /* 0x3e80000008081820 */ /* 0x004fca0000400000 */
[----:B------:R0:W-:Y:S04]  /*98fc0*/  @P1 STL [R1+0x3a8], R8 ;  /* 0x0003a80801001387 */ /* 0x0001e80000100800 */
[----:B0-----:R-:W2:Y:S01]  /*98fd0*/  LDL R8, [R1+0x3bc] ;  /* 0x0003bc0001087983 */ /* 0x001ea20000100800 */
[----:B---3--:R-:W-:-:S05]  /*98fe0*/  @P1 FMUL R9, R9, 0.25 ;  /* 0x3e80000009091820 */ /* 0x008fca0000400000 */
[----:B------:R0:W-:Y:S04]  /*98ff0*/  @P1 STL [R1+0x3b0], R9 ;  /* 0x0003b00901001387 */ /* 0x0001e80000100800 */
[----:B0-----:R-:W3:Y:S01]  /*99000*/  LDL.LU R9, [R1+0x2afc] ;  /* 0x002afc0001097983 */ /* 0x001ee20000300800 */
[----:B------:R-:W-:Y:S02]  /*99010*/  @P1 FMUL R10, R10, 0.25 ;  /* 0x3e8000000a0a1820 */ /* 0x000fe40000400000 */
[----:B--2---:R-:W-:-:S03]  /*99020*/  @P1 FMUL R8, R8, 0.25 ;  /* 0x3e80000008081820 */ /* 0x004fc60000400000 */
[----:B------:R-:W-:Y:S01]  /*99030*/  @P1 STL [R1+0x3a0], R10 ;  /* 0x0003a00a01001387 */ /* 0x000fe20000100800 */
[----:B------:R0:W-:Y:S02]  /*99040*/  STL [R1+0x2af0], R10 ;  /* 0x002af00a01007387 */ /* 0x0001e40000100800 */
[----:B---3--:R-:W-:-:S05]  /*99050*/  @P1 FMUL R9, R9, 0.25 ;  /* 0x3e80000009091820 */ /* 0x008fca0000400000 */
[----:B------:R1:W-:Y:S01]  /*99060*/  @P1 STL [R1+0x3b8], R9 ;  /* 0x0003b80901001387 */ /* 0x0003e20000100800 */
[----:B------:R2:W-:Y:S02]  /*99070*/  @P1 STL [R1+0x3bc], R8 ;  /* 0x0003bc0801001387 */ /* 0x0005e40000100800 */
[----:B0-----:R-:W3:Y:S01]  /*99080*/  LDL R10, [R1+0x3d8] ;  /* 0x0003d800010a7983 */ /* 0x001ee20000100800 */
[----:B-1----:R-:W5:Y:S04]  /*99090*/  LDL R9, [R1+0x3c4] ;  /* 0x0003c40001097983 */ /* 0x002f680000100800 */
[----:B---3--:R0:W-:Y:S01]  /*990a0*/  STL [R1+0x2af4], R10 ;  /* 0x002af40a01007387 */ /* 0x0081e20000100800 */
[----:B--2---:R-:W2:Y:S03]  /*990b0*/  LDL R8, [R1+0x3e0] ;  /* 0x0003e00001087983 */ /* 0x004ea60000100800 */
[----:B0-----:R-:W3:Y:S01]  /*990c0*/  LDL R10, [R1+0x3d0] ;  /* 0x0003d000010a7983 */ /* 0x001ee20000100800 */
[----:B-----5:R-:W-:-:S05]  /*990d0*/  @P1 FMUL R9, R9, 0.25 ;  /* 0x3e80000009091820 */ /* 0x020fca0000400000 */
[----:B------:R0:W-:Y:S04]  /*990e0*/  @P1 STL [R1+0x3c4], R9 ;  /* 0x0003c40901001387 */ /* 0x0001e80000100800 */
[----:B0-----:R-:W5:Y:S01]  /*990f0*/  LDL.LU R9, [R1+0x2af8] ;  /* 0x002af80001097983 */ /* 0x001f620000300800 */
[----:B---3--:R-:W-:-:S05]  /*99100*/  @P1 FMUL R10, R10, 0.25 ;  /* 0x3e8000000a0a1820 */ /* 0x008fca0000400000 */
[----:B------:R0:W-:Y:S04]  /*99110*/  @P1 STL [R1+0x3d0], R10 ;  /* 0x0003d00a01001387 */ /* 0x0001e80000100800 */
[----:B0-----:R-:W3:Y:S01]  /*99120*/  LDL.LU R10, [R1+0x2af4] ;  /* 0x002af400010a7983 */ /* 0x001ee20000300800 */
[----:B--2---:R-:W-:Y:S02]  /*99130*/  @P1 FMUL R8, R8, 0.25 ;  /* 0x3e80000008081820 */ /* 0x004fe40000400000 */
[----:B-----5:R-:W-:Y:S02]  /*99140*/  @P1 FMUL R9, R9, 0.25 ;  /* 0x3e80000009091820 */ /* 0x020fe40000400000 */
[----:B---3--:R-:W-:-:S05]  /*99150*/  @P1 FMUL R10, R10, 0.25 ;  /* 0x3e8000000a0a1820 */ /* 0x008fca0000400000 */
[----:B------:R0:W-:Y:S04]  /*99160*/  @P1 STL [R1+0x3d8], R10 ;  /* 0x0003d80a01001387 */ /* 0x0001e80000100800 */
[----:B0-----:R-:W2:Y:S01]  /*99170*/  LDL.LU R10, [R1+0x2af0] ;  /* 0x002af000010a7983 */ /* 0x001ea20000300800 */
[----:B------:R0:W-:Y:S02]  /*99180*/  @P1 STL [R1+0x3e0], R8 ;  /* 0x0003e00801001387 */ /* 0x0001e40000100800 */
[----:B------:R1:W-:Y:S02]  /*99190*/  STL [R1+0x2aec], R11 ;  /* 0x002aec0b01007387 */ /* 0x0003e40000100800 */
[----:B0-----:R-:W-:Y:S01]  /*991a0*/  IMAD.MOV.U32 R8, RZ, RZ, R7 ;  /* 0x000000ffff087224 */ /* 0x001fe200078e0007 */
[----:B------:R-:W-:Y:S01]  /*991b0*/  MOV R7, R6 ;  /* 0x0000000600077202 */ /* 0x000fe20000000f00 */
[----:B------:R-:W-:-:S02]  /*991c0*/  MOV R6, R5 ;  /* 0x0000000500067202 */ /* 0x000fc40000000f00 */
[----:B------:R-:W-:Y:S01]  /*991d0*/  IMAD.MOV.U32 R5, RZ, RZ, R3 ;  /* 0x000000ffff057224 */ /* 0x000fe200078e0003 */
[----:B------:R-:W-:Y:S01]  /*991e0*/  MOV R3, R22 ;  /* 0x0000001600037202 */ /* 0x000fe20000000f00 */
[----:B------:R-:W-:Y:S01]  /*991f0*/  MOV R22, R29 ;  /* 0x0000001d00167202 */ /* 0x000fe20000000f00 */
[----:B-1----:R-:W3:Y:S04]  /*99200*/  LDL R11, [R1+0x3f0] ;  /* 0x0003f000010b7983 */ /* 0x002ee80000100800 */
[----:B------:R-:W5:Y:S01]  /*99210*/  LDL R29, [R1+0x3f4] ;  /* 0x0003f400011d7983 */ /* 0x000f620000100800 */
[----:B------:R-:W-:Y:S02]  /*99220*/  @P1 STL [R1+0x3cc], R9 ;  /* 0x0003cc0901001387 */ /* 0x000fe40000100800 */
[----:B------:R0:W-:Y:S02]  /*99230*/  STL [R1+0x2ad8], R9 ;  /* 0x002ad80901007387 */ /* 0x0001e40000100800 */
[----:B0-----:R-:W2:Y:S01]  /*99240*/  LDL R9, [R1+0x3e8] ;  /* 0x0003e80001097983 */ /* 0x001ea20000100800 */
[----:B---3--:R-:W-:-:S02]  /*99250*/  @P1 FMUL R11, R11, 0.25 ;  /* 0x3e8000000b0b1820 */ /* 0x008fc40000400000 */
[----:B--2---:R-:W-:-:S05]  /*99260*/  @P1 FMUL R9, R9, 0.25 ;  /* 0x3e80000009091820 */ /* 0x004fca0000400000 */
[----:B------:R0:W-:Y:S02]  /*99270*/  @P1 STL [R1+0x3e8], R9 ;  /* 0x0003e80901001387 */ /* 0x0001e40000100800 */
[----:B0-----:R-:W-:Y:S02]  /*99280*/  IMAD.MOV.U32 R9, RZ, RZ, R10 ;  /* 0x000000ffff097224 */ /* 0x001fe400078e000a */
[----:B------:R-:W2:Y:S01]  /*99290*/  LDL R10, [R1+0x3f8] ;  /* 0x0003f800010a7983 */ /* 0x000ea20000100800 */
[----:B------:R0:W-:Y:S03]  /*992a0*/  @P1 STL [R1+0x3f0], R11 ;  /* 0x0003f00b01001387 */ /* 0x0001e60000100800 */
[----:B0-----:R-:W3:Y:S01]  /*992b0*/  LDL.LU R11, [R1+0x2aec] ;  /* 0x002aec00010b7983 */ /* 0x001ee20000300800 */
[----:B-----5:R-:W-:-:S05]  /*992c0*/  @P1 FMUL R29, R29, 0.25 ;  /* 0x3e8000001d1d1820 */ /* 0x020fca0000400000 */
[----:B------:R3:W-:Y:S01]  /*992d0*/  @P1 STL [R1+0x3f4], R29 ;  /* 0x0003f41d01001387 */ /* 0x0007e20000100800 */
[----:B--2---:R-:W-:Y:S01]  /*992e0*/  @P1 FMUL R10, R10, 0.25 ;  /* 0x3e8000000a0a1820 */ /* 0x004fe20000400000 */
[----:B---3--:R-:W-:Y:S02]  /*992f0*/  MOV R29, R11 ;  /* 0x0000000b001d7202 */ /* 0x008fe40000000f00 */
[----:B------:R-:W2:Y:S02]  /*99300*/  LDL R11, [R1+0x3fc] ;  /* 0x0003fc00010b7983 */ /* 0x000ea40000100800 */
[----:B------:R0:W-:Y:S02]  /*99310*/  @P1 STL [R1+0x3f8], R10 ;  /* 0x0003f80a01001387 */ /* 0x0001e40000100800 */
[----:B0-----:R-:W3:Y:S01]  /*99320*/  LDL.LU R10, [R1+0x2ae8] ;  /* 0x002ae800010a7983 */ /* 0x001ee20000300800 */
[----:B--2---:R-:W-:Y:S02]  /*99330*/  @P1 FMUL R11, R11, 0.25 ;  /* 0x3e8000000b0b1820 */ /* 0x004fe40000400000 */
[----:B---3--:R-:W-:-:S05]  /*99340*/  @P1 FMUL R10, R10, 0.25 ;  /* 0x3e8000000a0a1820 */ /* 0x008fca0000400000 */
[----:B------:R0:W-:Y:S04]  /*99350*/  STL [R1+0x2ac0], R10 ;  /* 0x002ac00a01007387 */ /* 0x0001e80000100800 */
[----:B0-----:R-:W2:Y:S01]  /*99360*/  LDL R10, [R1+0x3f8] ;  /* 0x0003f800010a7983 */ /* 0x001ea20000100800 */
[----:B------:R0:W-:Y:S03]  /*99370*/  @P1 STL [R1+0x3fc], R11 ;  /* 0x0003fc0b01001387 */ /* 0x0001e60000100800 */
[----:B0-----:R-:W3:Y:S02]  /*99380*/  LDL.LU R11, [R1+0x2ae4] ;  /* 0x002ae400010b7983 */ /* 0x001ee40000300800 */
[----:B---3--:R-:W-:-:S02]  /*99390*/  FSETP.GT.AND P1, PT, |R11|, 8.50705917302346158658e+37, PT ;  /* 0x7e8000000b00780b */ /* 0x008fc40003f24200 */
[----:B------:R0:W-:Y:S04]  /*993a0*/  STL [R1+0x2ac4], R11 ;  /* 0x002ac40b01007387 */ /* 0x0001e80000100800 */
[----:B0-----:R-:W3:Y:S02]  /*993b0*/  LDL R11, [R1+0x398] ;  /* 0x00039800010b7983 */ /* 0x001ee40000100800 */
[----:B---3--:R-:W-:-:S05]  /*993c0*/  @!P0 FMUL R11, R11, 16777216 ;  /* 0x4b8000000b0b8820 */ /* 0x008fca0000400000 */
[----:B------:R-:W-:Y:S01]  /*993d0*/  @!P0 STL [R1+0x398], R11 ;  /* 0x0003980b01008387 */ /* 0x000fe20000100800 */
[----:B------:R0:W-:Y:S03]  /*993e0*/  STL [R1+0x2adc], R24 ;  /* 0x002adc1801007387 */ /* 0x0001e60000100800 */
[----:B0-----:R-:W3:Y:S04]  /*993f0*/  LDL R24, [R1+0x3a8] ;  /* 0x0003a80001187983 */ /* 0x001ee80000100800 */
[----:B---3--:R0:W-:Y:S01]  /*99400*/  STL [R1+0x2ae0], R24 ;  /* 0x002ae01801007387 */ /* 0x0081e20000100800 */
[----:B------:R-:W3:Y:S01]  /*99410*/  LDL R11, [R1+0x3b8] ;  /* 0x0003b800010b7983 */ /* 0x000ee20000100800 */
[----:B0-----:R-:W-:-:S02]  /*99420*/  MOV R24, R9 ;  /* 0x0000000900187202 */ /* 0x001fc40000000f00 */
[----:B------:R-:W5:Y:S03]  /*99430*/  LDL R9, [R1+0x3b0] ;  /* 0x0003b00001097983 */ /* 0x000f660000100800 */
[----:B------:R-:W-:-:S05]  /*99440*/  @!P0 FMUL R24, R24, 16777216 ;  /* 0x4b80000018188820 */ /* 0x000fca0000400000 */
[----:B------:R0:W-:Y:S04]  /*99450*/  @!P0 STL [R1+0x3a0], R24 ;  /* 0x0003a01801008387 */ /* 0x0001e80000100800 */
[----:B0-----:R-:W2:Y:S01]  /*99460*/  LDL.LU R24, [R1+0x2ae0] ;  /* 0x002ae00001187983 */ /* 0x001ea20000300800 */
[----:B-----5:R-:W-:Y:S02]  /*99470*/  @!P0 FMUL R9, R9, 16777216 ;  /* 0x4b80000009098820 */ /* 0x020fe40000400000 */
[----:B--2---:R-:W-:-:S05]  /*99480*/  @!P0 FMUL R24, R24, 16777216 ;  /* 0x4b80000018188820 */ /* 0x004fca0000400000 */
[----:B------:R0:W-:Y:S04]  /*99490*/  @!P0 STL [R1+0x3a8], R24 ;  /* 0x0003a81801008387 */ /* 0x0001e80000100800 */
[----:B0-----:R-:W2:Y:S01]  /*994a0*/  LDL.LU R24, [R1+0x2adc] ;  /* 0x002adc0001187983 */ /* 0x001ea20000300800 */
[----:B------:R0:W-:Y:S03]  /*994b0*/  @!P0 STL [R1+0x3b0], R9 ;  /* 0x0003b00901008387 */ /* 0x0001e60000100800 */
[----:B0-----:R-:W5:Y:S01]  /*994c0*/  LDL.LU R9, [R1+0x2ad8] ;  /* 0x002ad80001097983 */ /* 0x001f620000300800 */
[----:B---3--:R-:W-:Y:S02]  /*994d0*/  @!P0 FMUL R11, R11, 16777216 ;  /* 0x4b8000000b0b8820 */ /* 0x008fe40000400000 */
[----:B------:R0:W-:Y:S02]  /*994e0*/  STL [R1+0x2ad4], R10 ;  /* 0x002ad40a01007387 */ /* 0x0001e40000100800 */
[----:B0-----:R-:W3:Y:S01]  /*994f0*/  LDL R10, [R1+0x3bc] ;  /* 0x0003bc00010a7983 */ /* 0x001ee20000100800 */
[----:B------:R5:W-:Y:S02]  /*99500*/  @!P0 STL [R1+0x3b8], R11 ;  /* 0x0003b80b01008387 */ /* 0x000be40000100800 */
[----:B-----5:R-:W-:-:S02]  /*99510*/  IMAD.MOV.U32 R11, RZ, RZ, R9 ;  /* 0x000000ffff0b7224 */ /* 0x020fc400078e0009 */
[----:B------:R-:W5:Y:S04]  /*99520*/  LDL.LU R9, [R1+0x46c] ;  /* 0x00046c0001097983 */ /* 0x000f680000300800 */
[----:B-----5:R0:W-:Y:S04]  /*99530*/  STL [R1+0x2aa0], R9 ;  /* 0x002aa00901007387 */ /* 0x0201e80000100800 */
[----:B0-----:R-:W5:Y:S01]  /*99540*/  LDL R9, [R1+0x3c4] ;  /* 0x0003c40001097983 */ /* 0x001f620000100800 */
[----:B---3--:R-:W-:-:S05]  /*99550*/  @!P0 FMUL R10, R10, 16777216 ;  /* 0x4b8000000a0a8820 */ /* 0x008fca0000400000 */
[----:B------:R0:W-:Y:S04]  /*99560*/  @!P0 STL [R1+0x3bc], R10 ;  /* 0x0003bc0a01008387 */ /* 0x0001e80000100800 */
[----:B0-----:R-:W3:Y:S01]  /*99570*/  LDL.LU R10, [R1+0x2ad4] ;  /* 0x002ad400010a7983 */ /* 0x001ee20000300800 */
[----:B--2---:R5:W-:Y:S02]  /*99580*/  STL [R1+0x2ad0], R24 ;  /* 0x002ad01801007387 */ /* 0x004be40000100800 */
[----:B-----5:R-:W-:Y:S02]  /*99590*/  MOV R24, R9 ;  /* 0x0000000900187202 */ /* 0x020fe40000000f00 */
[----:B------:R-:W2:Y:S03]  /*995a0*/  LDL R9, [R1+0x3d0] ;  /* 0x0003d00001097983 */ /* 0x000ea60000100800 */
[----:B------:R-:W-:Y:S01]  /*995b0*/  @!P0 FMUL R24, R24, 16777216 ;  /* 0x4b80000018188820 */ /* 0x000fe20000400000 */
[----:B--2---:R0:W-:Y:S02]  /*995c0*/  STL [R1+0x2acc], R9 ;  /* 0x002acc0901007387 */ /* 0x0041e40000100800 */
[----:B0-----:R-:W-:-:S02]  /*995d0*/  MOV R9, R11 ;  /* 0x0000000b00097202 */ /* 0x001fc40000000f00 */
[----:B------:R-:W2:Y:S03]  /*995e0*/  LDL R11, [R1+0x3d8] ;  /* 0x0003d800010b7983 */ /* 0x000ea60000100800 */
[----:B------:R-:W-:Y:S01]  /*995f0*/  @!P0 FMUL R9, R9, 16777216 ;  /* 0x4b80000009098820 */ /* 0x000fe20000400000 */
[----:B------:R0:W-:Y:S04]  /*99600*/  @!P0 STL [R1+0x3c4], R24 ;  /* 0x0003c41801008387 */ /* 0x0001e80000100800 */
[----:B0-----:R-:W5:Y:S01]  /*99610*/  LDL.LU R24, [R1+0x2ad0] ;  /* 0x002ad00001187983 */ /* 0x001f620000300800 */
[----:B------:R0:W-:Y:S03]  /*99620*/  @!P0 STL [R1+0x3cc], R9 ;  /* 0x0003cc0901008387 */ /* 0x0001e60000100800 */
[----:B0-----:R-:W3:Y:S01]  /*99630*/  LDL.LU R9, [R1+0x2acc] ;  /* 0x002acc0001097983 */ /* 0x001ee20000300800 */
[----:B--2---:R-:W-:-:S05]  /*99640*/  @!P0 FMUL R11, R11, 16777216 ;  /* 0x4b8000000b0b8820 */ /* 0x004fca0000400000 */
[----:B------:R0:W-:Y:S04]  /*99650*/  @!P0 STL [R1+0x3d8], R11 ;  /* 0x0003d80b01008387 */ /* 0x0001e80000100800 */
[----:B0-----:R-:W2:Y:S01]  /*99660*/  LDL R11, [R1+0x3e0] ;  /* 0x0003e000010b7983 */ /* 0x001ea20000100800 */
[----:B---3--:R-:W-:-:S05]  /*99670*/  @!P0 FMUL R9, R9, 16777216 ;  /* 0x4b80000009098820 */ /* 0x008fca0000400000 */
[----:B------:R0:W-:Y:S04]  /*99680*/  @!P0 STL [R1+0x3d0], R9 ;  /* 0x0003d00901008387 */ /* 0x0001e80000100800 */
[----:B0-----:R-:W3:Y:S04]  /*99690*/  LDL R9, [R1+0x3f0] ;  /* 0x0003f00001097983 */ /* 0x001ee80000100800 */
[----:B---3--:R0:W-:Y:S04]  /*996a0*/  STL [R1+0x2ac8], R9 ;  /* 0x002ac80901007387 */ /* 0x0081e80000100800 */
[----:B0-----:R-:W3:Y:S01]  /*996b0*/  LDL R9, [R1+0x3e8] ;  /* 0x0003e80001097983 */ /* 0x001ee20000100800 */
[----:B--2---:R-:W-:-:S05]  /*996c0*/  @!P0 FMUL R11, R11, 16777216 ;  /* 0x4b8000000b0b8820 */ /* 0x004fca0000400000 */
[----:B------:R0:W-:Y:S04]  /*996d0*/  @!P0 STL [R1+0x3e0], R11 ;  /* 0x0003e00b01008387 */ /* 0x0001e80000100800 */
[----:B0-----:R-:W2:Y:S01]  /*996e0*/  LDL R11, [R1+0x3f4] ;  /* 0x0003f400010b7983 */ /* 0x001ea20000100800 */
[----:B---3--:R-:W-:-:S05]  /*996f0*/  @!P0 FMUL R9, R9, 16777216 ;  /* 0x4b80000009098820 */ /* 0x008fca0000400000 */
[----:B------:R0:W-:Y:S04]  /*99700*/  @!P0 STL [R1+0x3e8], R9 ;  /* 0x0003e80901008387 */ /* 0x0001e80000100800 */
[----:B0-----:R-:W3:Y:S01]  /*99710*/  LDL.LU R9, [R1+0x2ac8] ;  /* 0x002ac80001097983 */ /* 0x001ee20000300800 */
[----:B--2---:R-:W-:Y:S02]  /*99720*/  @!P0 FMUL R11, R11, 16777216 ;  /* 0x4b8000000b0b8820 */ /* 0x004fe40000400000 */
[----:B------:R-:W-:Y:S02]  /*99730*/  @!P0 FMUL R10, R10, 16777216 ;  /* 0x4b8000000a0a8820 */ /* 0x000fe40000400000 */
[----:B---3--:R-:W-:-:S05]  /*99740*/  @!P0 FMUL R9, R9, 16777216 ;  /* 0x4b80000009098820 */ /* 0x008fca0000400000 */
[----:B------:R0:W-:Y:S04]  /*99750*/  @!P0 STL [R1+0x3f0], R9 ;  /* 0x0003f00901008387 */ /* 0x0001e80000100800 */
[----:B0-----:R-:W2:Y:S01]  /*99760*/  LDL R9, [R1+0x3fc] ;  /* 0x0003fc0001097983 */ /* 0x001ea20000100800 */
[----:B------:R0:W-:Y:S03]  /*99770*/  @!P0 STL [R1+0x3f4], R11 ;  /* 0x0003f40b01008387 */ /* 0x0001e60000100800 */
[----:B0-----:R-:W3:Y:S01]  /*99780*/  LDL.LU R11, [R1+0x2ac4] ;  /* 0x002ac400010b7983 */ /* 0x001ee20000300800 */
[----:B------:R0:W-:Y:S03]  /*99790*/  @!P0 STL [R1+0x3f8], R10 ;  /* 0x0003f80a01008387 */ /* 0x0001e60000100800 */
[----:B0-----:R-:W3:Y:S01]  /*997a0*/  LDL.LU R10, [R1+0x2ac0] ;  /* 0x002ac000010a7983 */ /* 0x001ee20000300800 */
[----:B--2---:R-:W-:-:S02]  /*997b0*/  @!P0 FMUL R9, R9, 16777216 ;  /* 0x4b80000009098820 */ /* 0x004fc40000400000 */
[----:B---3--:R-:W-:-:S05]  /*997c0*/  @!P0 FMUL R10, R10, 16777216 ;  /* 0x4b8000000a0a8820 */ /* 0x008fca0000400000 */
[----:B------:R0:W-:Y:S01]  /*997d0*/  STL [R1+0x2898], R10 ;  /* 0x0028980a01007387 */ /* 0x0001e20000100800 */
[----:B------:R-:W-:Y:S02]  /*997e0*/  @!P0 STL [R1+0x3fc], R9 ;  /* 0x0003fc0901008387 */ /* 0x000fe40000100800 */
[----:B------:R-:W-:Y:S02]  /*997f0*/  STL [R1+0x2ab8], R0 ;  /* 0x002ab80001007387 */ /* 0x000fe40000100800 */
[----:B-----5:R1:W-:Y:S01]  /*99800*/  STL [R1+0x2abc], R24 ;  /* 0x002abc1801007387 */ /* 0x0203e20000100800 */
[----:B------:R-:W-:Y:S01]  /*99810*/  FSETP.GEU.AND P0, PT, |R11|, 1.175494350822287508e-38, PT ;  /* 0x008000000b00780b */ /* 0x000fe20003f0e200 */
[----:B0-----:R-:W2:Y:S04]  /*99820*/  LDL R10, [R1+0x40c] ;  /* 0x00040c00010a7983 */ /* 0x001ea80000100800 */
[----:B-1----:R-:W3:Y:S04]  /*99830*/  LDL R24, [R1+0x400] ;  /* 0x0004000001187983 */ /* 0x002ee80000100800 */
[----:B------:R-:W5:Y:S04]  /*99840*/  LDL R0, [R1+0x404] ;  /* 0x0004040001007983 */ /* 0x000f680000100800 */
[----:B------:R-:W2:Y:S01]  /*99850*/  LDL R9, [R1+0x410] ;  /* 0x0004100001097983 */ /* 0x000ea20000100800 */
[----:B------:R0:W-:Y:S03]  /*99860*/  STL [R1+0x2aa4], R11 ;  /* 0x002aa40b01007387 */ /* 0x0001e60000100800 */
[----:B0-----:R-:W4:Y:S01]  /*99870*/  LDL R11, [R1+0x408] ;  /* 0x00040800010b7983 */ /* 0x001f220000100800 */
[----:B---3--:R-:W-:-:S02]  /*99880*/  @P1 FMUL R24, R24, 0.25 ;  /* 0x3e80000018181820 */ /* 0x008fc40000400000 */
[----:B-----5:R-:W-:Y:S02]  /*99890*/  @P1 FMUL R0, R0, 0.25 ;  /* 0x3e80000000001820 */ /* 0x020fe40000400000 */
[----:B--2---:R-:W-:Y:S02]  /*998a0*/  @P1 FMUL R10, R10, 0.25 ;  /* 0x3e8000000a0a1820 */ /* 0x004fe40000400000 */
[----:B------:R-:W-:Y:S01]  /*998b0*/  @P1 FMUL R9, R9, 0.25 ;  /* 0x3e80000009091820 */ /* 0x000fe20000400000 */
[----:B------:R0:W-:Y:S01]  /*998c0*/  @P1 STL [R1+0x400], R24 ;  /* 0x0004001801001387 */ /* 0x0001e20000100800 */
[----:B----4-:R-:W-:-:S03]  /*998d0*/  @P1 FMUL R11, R11, 0.25 ;  /* 0x3e8000000b0b1820 */ /* 0x010fc60000400000 */
[----:B0-----:R-:W2:Y:S01]  /*998e0*/  LDL.LU R24, [R1+0x2abc] ;  /* 0x002abc0001187983 */ /* 0x001ea20000300800 */
[----:B------:R0:W-:Y:S03]  /*998f0*/  @P1 STL [R1+0x404], R0 ;  /* 0x0004040001001387 */ /* 0x0001e60000100800 */
[----:B0-----:R-:W3:Y:S01]  /*99900*/  LDL.LU R0, [R1+0x2ab8] ;  /* 0x002ab80001007983 */ /* 0x001ee20000300800 */
[----:B------:R0:W-:Y:S02]  /*99910*/  @P1 STL [R1+0x408], R11 ;  /* 0x0004080b01001387 */ /* 0x0001e40000100800 */
[----:B------:R-:W-:Y:S02]  /*99920*/  @P1 STL [R1+0x40c], R10 ;  /* 0x00040c0a01001387 */ /* 0x000fe40000100800 */
[----:B------:R-:W-:Y:S01]  /*99930*/  @P1 STL [R1+0x410], R9 ;  /* 0x0004100901001387 */ /* 0x000fe20000100800 */
[----:B0-----:R-:W4:Y:S04]  /*99940*/  LDL R11, [R1+0x424] ;  /* 0x00042400010b7983 */ /* 0x001f280000100800 */
[----:B----4-:R0:W-:Y:S04]  /*99950*/  STL [R1+0x2ab0], R11 ;  /* 0x002ab00b01007387 */ /* 0x0101e80000100800 */
[----:B0-----:R-:W4:Y:S04]  /*99960*/  LDL R11, [R1+0x41c] ;  /* 0x00041c00010b7983 */ /* 0x001f280000100800 */
[----:B----4-:R0:W-:Y:S01]  /*99970*/  STL [R1+0x2ab4], R11 ;  /* 0x002ab40b01007387 */ /* 0x0101e20000100800 */
[----:B------:R-:W4:Y:S02]  /*99980*/  LDL R10, [R1+0x42c] ;  /* 0x00042c00010a7983 */ /* 0x000f240000100800 */
[----:B------:R-:W5:Y:S01]  /*99990*/  LDL R9, [R1+0x434] ;  /* 0x0004340001097983 */ /* 0x000f620000100800 */
[----:B0-----:R-:W2:Y:S02]  /*999a0*/  LDL R11, [R1+0x414] ;  /* 0x00041400010b7983 */ /* 0x001ea40000100800 */
[----:B--2---:R-:W-:-:S05]  /*999b0*/  @P1 FMUL R11, R11, 0.25 ;  /* 0x3e8000000b0b1820 */ /* 0x004fca0000400000 */
[----:B------:R0:W-:Y:S04]  /*999c0*/  @P1 STL [R1+0x414], R11 ;  /* 0x0004140b01001387 */ /* 0x0001e80000100800 */
[----:B0-----:R-:W2:Y:S02]  /*999d0*/  LDL.LU R11, [R1+0x2ab4] ;  /* 0x002ab400010b7983 */ /* 0x001ea40000300800 */
[----:B--2---:R-:W-:-:S05]  /*999e0*/  @P1 FMUL R11, R11, 0.25 ;  /* 0x3e8000000b0b1820 */ /* 0x004fca0000400000 */
[----:B------:R0:W-:Y:S04]  /*999f0*/  @P1 STL [R1+0x41c], R11 ;  /* 0x00041c0b01001387 */ /* 0x0001e80000100800 */
[----:B0-----:R-:W2:Y:S01]  /*99a00*/  LDL.LU R11, [R1+0x2ab0] ;  /* 0x002ab000010b7983 */ /* 0x001ea20000300800 */
[----:B----4-:R-:W-:Y:S02]  /*99a10*/  @P1 FMUL R10, R10, 0.25 ;  /* 0x3e8000000a0a1820 */ /* 0x010fe40000400000 */
[----:B-----5:R-:W-:Y:S02]  /*99a20*/  @P1 FMUL R9, R9, 0.25 ;  /* 0x3e80000009091820 */ /* 0x020fe40000400000 */
[----:B--2---:R-:W-:-:S05]  /*99a30*/  @P1 FMUL R11, R11, 0.25 ;  /* 0x3e8000000b0b1820 */ /* 0x004fca0000400000 */
[----:B------:R0:W-:Y:S01]  /*99a40*/  @P1 STL [R1+0x424], R11 ;  /* 0x0004240b01001387 */ /* 0x0001e20000100800 */
[----:B------:R-:W-:Y:S02]  /*99a50*/  @P1 STL [R1+0x42c], R10 ;  /* 0x00042c0a01001387 */ /* 0x000fe40000100800 */
[----:B------:R-:W-:Y:S01]  /*99a60*/  @P1 STL [R1+0x434], R9 ;  /* 0x0004340901001387 */ /* 0x000fe20000100800 */
[----:B0-----:R-:W2:Y:S04]  /*99a70*/  LDL R11, [R1+0x454] ;  /* 0x00045400010b7983 */ /* 0x001ea80000100800 */
[----:B--2---:R0:W-:Y:S04]  /*99a80*/  STL [R1+0x2aa8], R11 ;  /* 0x002aa80b01007387 */ /* 0x0041e80000100800 */
[----:B0-----:R-:W2:Y:S04]  /*99a90*/  LDL R11, [R1+0x448] ;  /* 0x00044800010b7983 */ /* 0x001ea80000100800 */
[----:B--2---:R0:W-:Y:S01]  /*99aa0*/  STL [R1+0x2aac], R11 ;  /* 0x002aac0b01007387 */ /* 0x0041e20000100800 */
[----:B------:R-:W-:-:S02]  /*99ab0*/  IMAD.MOV.U32 R10, RZ, RZ, R6 ;  /* 0x000000ffff0a7224 */ /* 0x000fc400078e0006 */
[----:B------:R-:W2:Y:S01]  /*99ac0*/  LDL R9, [R1+0x45c] ;  /* 0x00045c0001097983 */ /* 0x000ea20000100800 */
[----:B0-----:R-:W4:Y:S01]  /*99ad0*/  LDL R11, [R1+0x440] ;  /* 0x00044000010b7983 */ /* 0x001f220000100800 */
[----:B------:R-:W-:Y:S01]  /*99ae0*/  MOV R6, R5 ;  /* 0x0000000500067202 */ /* 0x000fe20000000f00 */
[----:B---3--:R-:W-:Y:S02]  /*99af0*/  MOV R5, R0 ;  /* 0x0000000000057202 */ /* 0x008fe40000000f00 */
[----:B------:R-:W-:Y:S01]  /*99b00*/  IMAD.MOV.U32 R0, RZ, RZ, R21 ;  /* 0x000000ffff007224 */ /* 0x000fe200078e0015 */
[----:B------:R-:W-:Y:S02]  /*99b10*/  MOV R21, R12 ;  /* 0x0000000c00157202 */ /* 0x000fe40000000f00 */
[----:B------:R-:W3:Y:S01]  /*99b20*/  LDL R12, [R1+0x464] ;  /* 0x00046400010c7983 */ /* 0x000ee20000100800 */
[----:B----4-:R-:W-:-:S05]  /*99b30*/  @P1 FMUL R11, R11, 0.25 ;  /* 0x3e8000000b0b1820 */ /* 0x010fca0000400000 */
[----:B------:R0:W-:Y:S04]  /*99b40*/  @P1 STL [R1+0x440], R11 ;  /* 0x0004400b01001387 */ /* 0x0001e80000100800 */
[----:B0-----:R-:W4:Y:S02]  /*99b50*/  LDL.LU R11, [R1+0x2aac] ;  /* 0x002aac00010b7983 */ /* 0x001f240000300800 */
[----:B----4-:R-:W-:-:S05]  /*99b60*/  @P1 FMUL R11, R11, 0.25 ;  /* 0x3e8000000b0b1820 */ /* 0x010fca0000400000 */
[----:B------:R0:W-:Y:S04]  /*99b70*/  @P1 STL [R1+0x448], R11 ;  /* 0x0004480b01001387 */ /* 0x0001e80000100800 */
[----:B0-----:R-:W4:Y:S01]  /*99b80*/  LDL.LU R11, [R1+0x2aa8] ;  /* 0x002aa800010b7983 */ /* 0x001f220000300800 */
[----:B--2---:R-:W-:Y:S02]  /*99b90*/  @P1 FMUL R9, R9, 0.25 ;  /* 0x3e80000009091820 */ /* 0x004fe40000400000 */
[----:B---3--:R-:W-:Y:S02]  /*99ba0*/  @P1 FMUL R12, R12, 0.25 ;  /* 0x3e8000000c0c1820 */ /* 0x008fe40000400000 */
[----:B----4-:R-:W-:-:S05]  /*99bb0*/  @P1 FMUL R11, R11, 0.25 ;  /* 0x3e8000000b0b1820 */ /* 0x010fca0000400000 */
[----:B------:R0:W-:Y:S04]  /*99bc0*/  @P1 STL [R1+0x454], R11 ;  /* 0x0004540b01001387 */ /* 0x0001e80000100800 */
[----:B0-----:R-:W2:Y:S01]  /*99bd0*/  LDL.LU R11, [R1+0x2aa4] ;  /* 0x002aa400010b7983 */ /* 0x001ea20000300800 */
[----:B------:R0:W-:Y:S03]  /*99be0*/  @P1 STL [R1+0x45c], R9 ;  /* 0x00045c0901001387 */ /* 0x0001e60000100800 */
[----:B0-----:R-:W3:Y:S01]  /*99bf0*/  LDL.LU R9, [R1+0x2aa0] ;  /* 0x002aa00001097983 */ /* 0x001ee20000300800 */
[----:B------:R0:W-:Y:S03]  /*99c00*/  @P1 STL [R1+0x464], R12 ;  /* 0x0004640c01001387 */ /* 0x0001e60000100800 */
[----:B0-----:R-:W4:Y:S01]  /*99c10*/  LDL.LU R12, [R1+0x2a9c] ;  /* 0x002a9c00010c7983 */ /* 0x001f220000300800 */
[----:B--2---:R-:W-:-:S05]  /*99c20*/  @P1 FMUL R11, R11, 0.25 ;  /* 0x3e8000000b0b1820 */ /* 0x004fca0000400000 */
[----:B------:R0:W-:Y:S01]  /*99c30*/  STL [R1+0x2a70], R11 ;  /* 0x002a700b01007387 */ /* 0x0001e20000100800 */
[----:B---3--:R-:W-:-:S03]  /*99c40*/  @P1 FMUL R9, R9, 0.25 ;  /* 0x3e80000009091820 */ /* 0x008fc60000400000 */
[----:B0-----:R-:W2:Y:S02]  /*99c50*/  LDL R11, [R1+0x440] ;  /* 0x00044000010b7983 */ /* 0x001ea40000100800 */
[----:B------:R0:W-:Y:S01]  /*99c60*/  STL [R1+0x2a74], R9 ;  /* 0x002a740901007387 */ /* 0x0001e20000100800 */
[----:B----4-:R-:W-:Y:S01]  /*99c70*/  FSETP.GT.AND P1, PT, |R12|, 8.50705917302346158658e+37, PT ;  /* 0x7e8000000c00780b */ /* 0x010fe20003f24200 */
[----:B0-----:R-:W3:Y:S01]  /*99c80*/  LDL R9, [R1+0x448] ;  /* 0x0004480001097983 */ /* 0x001ee20000100800 */
[----:B------:R0:W-:Y:S03]  /*99c90*/  STL [R1+0x2a78], R12 ;  /* 0x002a780c01007387 */ /* 0x0001e60000100800 */
[----:B0-----:R-:W4:Y:S02]  /*99ca0*/  LDL R12, [R1+0x400] ;  /* 0x00040000010c7983 */ /* 0x001f240000100800 */
[----:B----4-:R-:W-:-:S05]  /*99cb0*/  @!P0 FMUL R12, R12, 16777216 ;  /* 0x4b8000000c0c8820 */ /* 0x010fca0000400000 */
[----:B------:R0:W-:Y:S04]  /*99cc0*/  @!P0 STL [R1+0x400], R12 ;  /* 0x0004000c01008387 */ /* 0x0001e80000100800 */
[----:B0-----:R-:W4:Y:S04]  /*99cd0*/  LDL R12, [R1+0x40c] ;  /* 0x00040c00010c7983 */ /* 0x001f280000100800 */
[----:B----4-:R0:W-:Y:S04]  /*99ce0*/  STL [R1+0x2a94], R12 ;  /* 0x002a940c01007387 */ /* 0x0101e80000100800 */
[----:B0-----:R-:W4:Y:S04]  /*99cf0*/  LDL R12, [R1+0x408] ;  /* 0x00040800010c7983 */ /* 0x001f280000100800 */
[----:B----4-:R0:W-:Y:S04]  /*99d00*/  STL [R1+0x2a98], R12 ;  /* 0x002a980c01007387 */ /* 0x0101e80000100800 */
[----:B0-----:R-:W4:Y:S02]  /*99d10*/  LDL R12, [R1+0x404] ;  /* 0x00040400010c7983 */ /* 0x001f240000100800 */
[----:B----4-:R-:W-:-:S05]  /*99d20*/  @!P0 FMUL R12, R12, 16777216 ;  /* 0x4b8000000c0c8820 */ /* 0x010fca0000400000 */
[----:B------:R0:W-:Y:S04]  /*99d30*/  @!P0 STL [R1+0x404], R12 ;  /* 0x0004040c01008387 */ /* 0x0001e80000100800 */
[----:B0-----:R-:W4:Y:S02]  /*99d40*/  LDL.LU R12, [R1+0x2a98] ;  /* 0x002a9800010c7983 */ /* 0x001f240000300800 */
[----:B----4-:R-:W-:-:S05]  /*99d50*/  @!P0 FMUL R12, R12, 16777216 ;  /* 0x4b8000000c0c8820 */ /* 0x010fca0000400000 */
[----:B------:R0:W-:Y:S04]  /*99d60*/  @!P0 STL [R1+0x408], R12 ;  /* 0x0004080c01008387 */ /* 0x0001e80000100800 */
[----:B0-----:R-:W4:Y:S02]  /*99d70*/  LDL.LU R12, [R1+0x2a94] ;  /* 0x002a9400010c7983 */ /* 0x001f240000300800 */
        /* <DEDUP_REMOVED lines=14> */
[----:B------:R-:W-:Y:S01]  /*99e60*/  @!P0 STL [R1+0x41c], R12 ;  /* 0x00041c0c01008387 */ /* 0x000fe20000100800 */
[----:B---3--:R0:W-:Y:S03]  /*99e70*/  STL [R1+0x2a88], R9 ;  /* 0x002a880901007387 */ /* 0x0081e60000100800 */
[----:B0-----:R-:W3:Y:S01]  /*99e80*/  LDL R9, [R1+0x424] ;  /* 0x0004240001097983 */ /* 0x001ee20000100800 */
[----:B--2---:R0:W-:Y:S02]  /*99e90*/  STL [R1+0x2a84], R11 ;  /* 0x002a840b01007387 */ /* 0x0041e40000100800 */
[----:B------:R-:W2:Y:S01]  /*99ea0*/  LDL R12, [R1+0x434] ;  /* 0x00043400010c7983 */ /* 0x000ea20000100800 */
[----:B0-----:R-:W4:Y:S01]  /*99eb0*/  LDL R11, [R1+0x42c] ;  /* 0x00042c00010b7983 */ /* 0x001f220000100800 */
[----:B---3--:R-:W-:-:S05]  /*99ec0*/  @!P0 FMUL R9, R9, 16777216 ;  /* 0x4b80000009098820 */ /* 0x008fca0000400000 */
[----:B------:R0:W-:Y:S01]  /*99ed0*/  @!P0 STL [R1+0x424], R9 ;  /* 0x0004240901008387 */ /* 0x0001e20000100800 */
[----:B----4-:R-:W-:-:S03]  /*99ee0*/  @!P0 FMUL R11, R11, 16777216 ;  /* 0x4b8000000b0b8820 */ /* 0x010fc60000400000 */
[----:B0-----:R-:W3:Y:S02]  /*99ef0*/  LDL.LU R9, [R1+0x2a88] ;  /* 0x002a880001097983 */ /* 0x001ee40000300800 */
[----:B------:R0:W-:Y:S02]  /*99f00*/  @!P0 STL [R1+0x42c], R11 ;  /* 0x00042c0b01008387 */ /* 0x0001e40000100800 */
[----:B0-----:R-:W4:Y:S01]  /*99f10*/  LDL.LU R11, [R1+0x2a84] ;  /* 0x002a8400010b7983 */ /* 0x001f220000300800 */
[----:B--2---:R-:W-:-:S05]  /*99f20*/  @!P0 FMUL R12, R12, 16777216 ;  /* 0x4b8000000c0c8820 */ /* 0x004fca0000400000 */
[----:B------:R-:W-:Y:S01]  /*99f30*/  @!P0 STL [R1+0x434], R12 ;  /* 0x0004340c01008387 */ /* 0x000fe20000100800 */
[----:B------:R3:W-:Y:S02]  /*99f40*/  STL [R1+0x2a7c], R10 ;  /* 0x002a7c0a01007387 */ /* 0x0007e40000100800 */
[----:B---3--:R-:W-:-:S05]  /*99f50*/  MOV R10, R9 ;  /* 0x00000009000a7202 */ /* 0x008fca0000000f00 */
[----:B------:R4:W-:Y:S01]  /*99f60*/  STL [R1+0x2a80], R10 ;  /* 0x002a800a01007387 */ /* 0x0009e20000100800 */
[----:B------:R-:W2:Y:S02]  /*99f70*/  LDL R12, [R1+0x454] ;  /* 0x00045400010c7983 */ /* 0x000ea40000100800 */
[----:B------:R-:W3:Y:S02]  /*99f80*/  LDL R9, [R1+0x45c] ;  /* 0x00045c0001097983 */ /* 0x000ee40000100800 */
[----:B----4-:R-:W-:Y:S02]  /*99f90*/  IMAD.MOV.U32 R10, RZ, RZ, R11 ;  /* 0x000000ffff0a7224 */ /* 0x010fe400078e000b */
[----:B------:R-:W4:Y:S02]  /*99fa0*/  LDL R11, [R1+0x464] ;  /* 0x00046400010b7983 */ /* 0x000f240000100800 */
[----:B------:R-:W-:-:S05]  /*99fb0*/  @!P0 FMUL R10, R10, 16777216 ;  /* 0x4b8000000a0a8820 */ /* 0x000fca0000400000 */
[----:B------:R0:W-:Y:S04]  /*99fc0*/  @!P0 STL [R1+0x440], R10 ;  /* 0x0004400a01008387 */ /* 0x0001e80000100800 */
[----:B0-----:R-:W5:Y:S01]  /*99fd0*/  LDL.LU R10, [R1+0x2a80] ;  /* 0x002a8000010a7983 */ /* 0x001f620000300800 */
[----:B--2---:R-:W-:Y:S02]  /*99fe0*/  @!P0 FMUL R12, R12, 16777216 ;  /* 0x4b8000000c0c8820 */ /* 0x004fe40000400000 */
[----:B---3--:R-:W-:Y:S02]  /*99ff0*/  @!P0 FMUL R9, R9, 16777216 ;  /* 0x4b80000009098820 */ /* 0x008fe40000400000 */
[----:B----4-:R-:W-:Y:S02]  /*9a000*/  @!P0 FMUL R11, R11, 16777216 ;  /* 0x4b8000000b0b8820 */ /* 0x010fe40000400000 */
[----:B-----5:R-:W-:-:S05]  /*9a010*/  @!P0 FMUL R10, R10, 16777216 ;  /* 0x4b8000000a0a8820 */ /* 0x020fca0000400000 */
        /* <DEDUP_REMOVED lines=8> */
[----:B----4-:R-:W-:-:S02]  /*9a0a0*/  @!P0 FMUL R9, R9, 16777216 ;  /* 0x4b80000009098820 */ /* 0x010fc40000400000 */
[----:B-----5:R-:W-:-:S05]  /*9a0b0*/  @!P0 FMUL R11, R11, 16777216 ;  /* 0x4b8000000b0b8820 */ /* 0x020fca0000400000 */
[----:B------:R2:W-:Y:S02]  /*9a0c0*/  STL [R1+0x28c4], R11 ;  /* 0x0028c40b01007387 */ /* 0x0005e40000100800 */
[----:B--2---:R-:W-:-:S05]  /*9a0d0*/  MOV R11, R10 ;  /* 0x0000000a000b7202 */ /* 0x004fca0000000f00 */
[----:B------:R0:W-:Y:S04]  /*9a0e0*/  STL [R1+0x2a54], R11 ;  /* 0x002a540b01007387 */ /* 0x0001e80000100800 */
[----:B0-----:R-:W2:Y:S01]  /*9a0f0*/  LDL R11, [R1+0x418] ;  /* 0x00041800010b7983 */ /* 0x001ea20000100800 */
[----:B------:R0:W-:Y:S02]  /*9a100*/  STL [R1+0x46c], R9 ;  /* 0x00046c0901007387 */ /* 0x0001e40000100800 */
[----:B------:R-:W4:Y:S01]  /*9a110*/  LDL R10, [R1+0x420] ;  /* 0x00042000010a7983 */ /* 0x000f220000100800 */
[----:B0-----:R-:W-:Y:S01]  /*9a120*/  MOV R9, R4 ;  /* 0x0000000400097202 */ /* 0x001fe20000000f00 */
[----:B------:R-:W-:Y:S02]  /*9a130*/  IMAD.MOV.U32 R4, RZ, RZ, R14 ;  /* 0x000000ffff047224 */ /* 0x000fe400078e000e */
[----:B------:R-:W5:Y:S04]  /*9a140*/  LDL R14, [R1+0x500] ;  /* 0x00050000010e7983 */ /* 0x000f680000100800 */
[----:B-----5:R0:W-:Y:S04]  /*9a150*/  STL [R1+0x2a20], R14 ;  /* 0x002a200e01007387 */ /* 0x0201e80000100800 */
[----:B0-----:R-:W5:Y:S01]  /*9a160*/  LDL.LU R14, [R1+0x48c] ;  /* 0x00048c00010e7983 */ /* 0x001f620000300800 */
[----:B--2---:R-:W-:-:S02]  /*9a170*/  @P1 FMUL R11, R11, 0.25 ;  /* 0x3e8000000b0b1820 */ /* 0x004fc40000400000 */
[----:B----4-:R-:W-:Y:S01]  /*9a180*/  @P1 FMUL R10, R10, 0.25 ;  /* 0x3e8000000a0a1820 */ /* 0x010fe20000400000 */
[----:B-----5:R-:W-:Y:S01]  /*9a190*/  STL [R1+0x2a58], R14 ;  /* 0x002a580e01007387 */ /* 0x020fe20000100800 */
[----:B---3--:R-:W-:Y:S02]  /*9a1a0*/  STL [R1+0x2a5c], R12 ;  /* 0x002a5c0c01007387 */ /* 0x008fe40000100800 */
[----:B------:R-:W-:Y:S02]  /*9a1b0*/  @P1 STL [R1+0x418], R11 ;  /* 0x0004180b01001387 */ /* 0x000fe40000100800 */
[----:B------:R-:W-:Y:S01]  /*9a1c0*/  @P1 STL [R1+0x420], R10 ;  /* 0x0004200a01001387 */ /* 0x000fe20000100800 */
[----:B------:R0:W-:Y:S04]  /*9a1d0*/  STL [R1+0x2a68], R8 ;  /* 0x002a680801007387 */ /* 0x0001e80000100800 */
[----:B0-----:R-:W2:Y:S04]  /*9a1e0*/  LDL R8, [R1+0x430] ;  /* 0x0004300001087983 */ /* 0x001ea80000100800 */
[----:B--2---:R0:W-:Y:S01]  /*9a1f0*/  STL [R1+0x2a6c], R8 ;  /* 0x002a6c0801007387 */ /* 0x0041e20000100800 */
[----:B------:R-:W-:-:S02]  /*9a200*/  FSETP.GEU.AND P0, PT, |R12|, 1.175494350822287508e-38, PT ;  /* 0x008000000c00780b */ /* 0x000fc40003f0e200 */
[----:B------:R-:W2:Y:S02]  /*9a210*/  LDL R12, [R1+0x438] ;  /* 0x00043800010c7983 */ /* 0x000ea40000100800 */
[----:B------:R-:W3:Y:S01]  /*9a220*/  LDL R14, [R1+0x43c] ;  /* 0x00043c00010e7983 */ /* 0x000ee20000100800 */
[----:B------:R-:W4:Y:S04]  /*9a230*/  LDL R11, [R1+0x444] ;  /* 0x00044400010b7983 */ /* 0x000f280000100800 */
[----:B------:R-:W5:Y:S04]  /*9a240*/  LDL R10, [R1+0x44c] ;  /* 0x00044c00010a7983 */ /* 0x000f680000100800 */
[----:B0-----:R-:W2:Y:S02]  /*9a250*/  LDL R8, [R1+0x428] ;  /* 0x0004280001087983 */ /* 0x001ea40000100800 */
[----:B--2---:R-:W-:-:S05]  /*9a260*/  @P1 FMUL R8, R8, 0.25 ;  /* 0x3e80000008081820 */ /* 0x004fca0000400000 */
[----:B------:R0:W-:Y:S04]  /*9a270*/  @P1 STL [R1+0x428], R8 ;  /* 0x0004280801001387 */ /* 0x0001e80000100800 */
[----:B0-----:R-:W2:Y:S01]  /*9a280*/  LDL.LU R8, [R1+0x2a6c] ;  /* 0x002a6c0001087983 */ /* 0x001ea20000300800 */
[----:B------:R-:W-:Y:S02]  /*9a290*/  @P1 FMUL R12, R12, 0.25 ;  /* 0x3e8000000c0c1820 */ /* 0x000fe40000400000 */
[----:B---3--:R-:W-:Y:S02]  /*9a2a0*/  @P1 FMUL R14, R14, 0.25 ;  /* 0x3e8000000e0e1820 */ /* 0x008fe40000400000 */
[----:B----4-:R-:W-:Y:S02]  /*9a2b0*/  @P1 FMUL R11, R11, 0.25 ;  /* 0x3e8000000b0b1820 */ /* 0x010fe40000400000 */
[----:B-----5:R-:W-:-:S02]  /*9a2c0*/  @P1 FMUL R10, R10, 0.25 ;  /* 0x3e8000000a0a1820 */ /* 0x020fc40000400000 */
[----:B--2---:R-:W-:-:S05]  /*9a2d0*/  @P1 FMUL R8, R8, 0.25 ;  /* 0x3e80000008081820 */ /* 0x004fca0000400000 */
[----:B------:R0:W-:Y:S04]  /*9a2e0*/  @P1 STL [R1+0x430], R8 ;  /* 0x0004300801001387 */ /* 0x0001e80000100800 */
[----:B0-----:R-:W2:Y:S01]  /*9a2f0*/  LDL.LU R8, [R1+0x2a68] ;  /* 0x002a680001087983 */ /* 0x001ea20000300800 */
[----:B------:R-:W-:Y:S02]  /*9a300*/  @P1 STL [R1+0x438], R12 ;  /* 0x0004380c01001387 */ /* 0x000fe40000100800 */
[----:B------:R-:W-:Y:S02]  /*9a310*/  @P1 STL [R1+0x43c], R14 ;  /* 0x00043c0e01001387 */ /* 0x000fe40000100800 */
[----:B------:R-:W-:Y:S01]  /*9a320*/  @P1 STL [R1+0x444], R11 ;  /* 0x0004440b01001387 */ /* 0x000fe20000100800 */
[----:B------:R-:W-:Y:S01]  /*9a330*/  @P1 STL [R1+0x44c], R10 ;  /* 0x00044c0a01001387 */ /* 0x000fe20000100800 */
[----:B------:R0:W-:Y:S03]  /*9a340*/  STL [R1+0x2a64], R27 ;  /* 0x002a641b01007387 */ /* 0x0001e60000100800 */
[----:B0-----:R-:W3:Y:S01]  /*9a350*/  LDL R27, [R1+0x450] ;  /* 0x00045000011b7983 */ /* 0x001ee20000100800 */
[----:B------:R0:W-:Y:S02]  /*9a360*/  STL [R1+0x2a60], R9 ;  /* 0x002a600901007387 */ /* 0x0001e40000100800 */
[----:B------:R-:W4:Y:S02]  /*9a370*/  LDL R12, [R1+0x460] ;  /* 0x00046000010c7983 */ /* 0x000f240000100800 */
[----:B------:R-:W5:Y:S01]  /*9a380*/  LDL R14, [R1+0x468] ;  /* 0x00046800010e7983 */ /* 0x000f620000100800 */
[----:B------:R-:W2:Y:S04]  /*9a390*/  LDL R11, [R1+0x470] ;  /* 0x00047000010b7983 */ /* 0x000ea80000100800 */
[----:B0-----:R-:W2:Y:S01]  /*9a3a0*/  LDL R9, [R1+0x458] ;  /* 0x0004580001097983 */ /* 0x001ea20000100800 */
[----:B------:R-:W-:-:S02]  /*9a3b0*/  MOV R10, R13 ;  /* 0x0000000d000a7202 */ /* 0x000fc40000000f00 */
[----:B------:R-:W2:Y:S02]  /*9a3c0*/  LDL R13, [R1+0x474] ;  /* 0x00047400010d7983 */ /* 0x000ea40000100800 */
[----:B---3--:R-:W-:Y:S02]  /*9a3d0*/  @P1 FMUL R27, R27, 0.25 ;  /* 0x3e8000001b1b1820 */ /* 0x008fe40000400000 */
[----:B----4-:R-:W-:Y:S02]  /*9a3e0*/  @P1 FMUL R12, R12, 0.25 ;  /* 0x3e8000000c0c1820 */ /* 0x010fe40000400000 */
[----:B-----5:R-:W-:Y:S01]  /*9a3f0*/  @P1 FMUL R14, R14, 0.25 ;  /* 0x3e8000000e0e1820 */ /* 0x020fe20000400000 */
[----:B------:R0:W-:Y:S01]  /*9a400*/  @P1 STL [R1+0x450], R27 ;  /* 0x0004501b01001387 */ /* 0x0001e20000100800 */
[----:B--2---:R-:W-:Y:S02]  /*9a410*/  @P1 FMUL R9, R9, 0.25 ;  /* 0x3e80000009091820 */ /* 0x004fe40000400000 */
[----:B------:R-:W-:Y:S01]  /*9a420*/  @P1 FMUL R11, R11, 0.25 ;  /* 0x3e8000000b0b1820 */ /* 0x000fe20000400000 */
[----:B0-----:R-:W2:Y:S02]  /*9a430*/  LDL.LU R27, [R1+0x2a64] ;  /* 0x002a6400011b7983 */ /* 0x001ea40000300800 */
        /* <DEDUP_REMOVED lines=10> */
[----:B0-----:R-:W3:Y:S01]  /*9a4e0*/  LDL.LU R13, [R1+0x2a50] ;  /* 0x002a5000010d7983 */ /* 0x001ee20000300800 */
[----:B------:R0:W-:Y:S03]  /*9a4f0*/  STL [R1+0x2a4c], R26 ;  /* 0x002a4c1a01007387 */ /* 0x0001e60000100800 */
[----:B0-----:R-:W3:Y:S01]  /*9a500*/  LDL R26, [R1+0x418] ;  /* 0x00041800011a7983 */ /* 0x001ee20000100800 */
[----:B----4-:R-:W-:-:S05]  /*9a510*/  @P1 FMUL R12, R12, 0.25 ;  /* 0x3e8000000c0c1820 */ /* 0x010fca0000400000 */
[----:B------:R0:W-:Y:S01]  /*9a520*/  STL [R1+0x2a24], R12 ;  /* 0x002a240c01007387 */ /* 0x0001e20000100800 */
[----:B-----5:R-:W-:-:S03]  /*9a530*/  @P1 FMUL R14, R14, 0.25 ;  /* 0x3e8000000e0e1820 */ /* 0x020fc60000400000 */
[----:B0-----:R-:W4:Y:S01]  /*9a540*/  LDL R12, [R1+0x470] ;  /* 0x00047000010c7983 */ /* 0x001f220000100800 */
[----:B--2---:R-:W-:-:S05]  /*9a550*/  @P1 FMUL R11, R11, 0.25 ;  /* 0x3e8000000b0b1820 */ /* 0x004fca0000400000 */
[----:B------:R-:W-:Y:S01]  /*9a560*/  @P1 STL [R1+0x480], R11 ;  /* 0x0004800b01001387 */ /* 0x000fe20000100800 */
[----:B------:R0:W-:Y:S01]  /*9a570*/  STL [R1+0x2a40], R11 ;  /* 0x002a400b01007387 */ /* 0x0001e20000100800 */
[----:B---3--:R-:W-:Y:S02]  /*9a580*/  FSETP.GT.AND P1, PT, |R13|, 8.50705917302346158658e+37, PT ;  /* 0x7e8000000d00780b */ /* 0x008fe40003f24200 */
[----:B0-----:R-:W2:Y:S01]  /*9a590*/  LDL R11, [R1+0x468] ;  /* 0x00046800010b7983 */ /* 0x001ea20000100800 */
[----:B------:R0:W-:Y:S02]  /*9a5a0*/  STL [R1+0x2a28], R14 ;  /* 0x002a280e01007387 */ /* 0x0001e40000100800 */
[----:B------:R-:W-:Y:S01]  /*9a5b0*/  @!P0 FMUL R26, R26, 16777216 ;  /* 0x4b8000001a1a8820 */ /* 0x000fe20000400000 */
[----:B0-----:R-:W3:Y:S01]  /*9a5c0*/  LDL R14, [R1+0x450] ;  /* 0x00045000010e7983 */ /* 0x001ee20000100800 */
[----:B------:R0:W-:Y:S03]  /*9a5d0*/  STL [R1+0x2a2c], R13 ;  /* 0x002a2c0d01007387 */ /* 0x0001e60000100800 */
[----:B0-----:R-:W5:Y:S01]  /*9a5e0*/  LDL R13, [R1+0x420] ;  /* 0x00042000010d7983 */ /* 0x001f620000100800 */
[----:B------:R0:W-:Y:S03]  /*9a5f0*/  @!P0 STL [R1+0x418], R26 ;  /* 0x0004181a01008387 */ /* 0x0001e60000100800 */
[----:B0-----:R-:W2:Y:S01]  /*9a600*/  LDL.LU R26, [R1+0x2a4c] ;  /* 0x002a4c00011a7983 */ /* 0x001ea20000300800 */
[----:B-----5:R-:W-:-:S05]  /*9a610*/  @!P0 FMUL R13, R13, 16777216 ;  /* 0x4b8000000d0d8820 */ /* 0x020fca0000400000 */
[----:B------:R3:W-:Y:S04]  /*9a620*/  @!P0 STL [R1+0x420], R13 ;  /* 0x0004200d01008387 */ /* 0x0007e80000100800 */
[----:B--2---:R0:W-:Y:S01]  /*9a630*/  STL [R1+0x2a48], R26 ;  /* 0x002a481a01007387 */ /* 0x0041e20000100800 */
[----:B---3--:R-:W-:Y:S01]  /*9a640*/  MOV R13, R14 ;  /* 0x0000000e000d7202 */ /* 0x008fe20000000f00 */
[----:B------:R-:W-:Y:S02]  /*9a650*/  IMAD.MOV.U32 R14, RZ, RZ, R11 ;  /* 0x000000ffff0e7224 */ /* 0x000fe400078e000b */
[----:B0-----:R-:W2:Y:S01]  /*9a660*/  LDL R26, [R1+0x428] ;  /* 0x00042800011a7983 */ /* 0x001ea20000100800 */
[----:B------:R0:W-:Y:S02]  /*9a670*/  STL [R1+0x2a44], R25 ;  /* 0x002a441901007387 */ /* 0x0001e40000100800 */
[----:B------:R-:W3:Y:S01]  /*9a680*/  LDL R11, [R1+0x438] ;  /* 0x00043800010b7983 */ /* 0x000ee20000100800 */
[----:B0-----:R-:W5:Y:S01]  /*9a690*/  LDL R25, [R1+0x430] ;  /* 0x0004300001197983 */ /* 0x001f620000100800 */
[----:B------:R0:W-:Y:S03]  /*9a6a0*/  STL [R1+0x2a14], R9 ;  /* 0x002a140901007387 */ /* 0x0001e60000100800 */
[----:B0-----:R-:W4:Y:S01]  /*9a6b0*/  LDL R9, [R1+0x43c] ;  /* 0x00043c0001097983 */ /* 0x001f220000100800 */
[----:B--2---:R-:W-:-:S02]  /*9a6c0*/  @!P0 FMUL R26, R26, 16777216 ;  /* 0x4b8000001a1a8820 */ /* 0x004fc40000400000 */
[----:B---3--:R-:W-:-:S03]  /*9a6d0*/  @!P0 FMUL R11, R11, 16777216 ;  /* 0x4b8000000b0b8820 */ /* 0x008fc60000400000 */
[----:B------:R0:W-:Y:S01]  /*9a6e0*/  @!P0 STL [R1+0x428], R26 ;  /* 0x0004281a01008387 */ /* 0x0001e20000100800 */
[----:B-----5:R-:W-:-:S03]  /*9a6f0*/  @!P0 FMUL R25, R25, 16777216 ;  /* 0x4b80000019198820 */ /* 0x020fc60000400000 */
[----:B0-----:R-:W2:Y:S02]  /*9a700*/  LDL.LU R26, [R1+0x2a48] ;  /* 0x002a4800011a7983 */ /* 0x001ea40000300800 */
[----:B------:R0:W-:Y:S02]  /*9a710*/  @!P0 STL [R1+0x430], R25 ;  /* 0x0004301901008387 */ /* 0x0001e40000100800 */
[----:B0-----:R-:W3:Y:S01]  /*9a720*/  LDL.LU R25, [R1+0x2a44] ;  /* 0x002a440001197983 */ /* 0x001ee20000300800 */
[----:B------:R0:W-:Y:S03]  /*9a730*/  @!P0 STL [R1+0x438], R11 ;  /* 0x0004380b01008387 */ /* 0x0001e60000100800 */
[----:B0-----:R-:W5:Y:S01]  /*9a740*/  LDL.LU R11, [R1+0x2a40] ;  /* 0x002a4000010b7983 */ /* 0x001f620000300800 */
[----:B------:R0:W-:Y:S03]  /*9a750*/  STL [R1+0x2a38], R18 ;  /* 0x002a381201007387 */ /* 0x0001e60000100800 */
[----:B--2---:R4:W-:Y:S01]  /*9a760*/  STL [R1+0x2a3c], R26 ;  /* 0x002a3c1a01007387 */ /* 0x0049e20000100800 */
[----:B0-----:R-:W2:Y:S01]  /*9a770*/  LDL R18, [R1+0x444] ;  /* 0x0004440001127983 */ /* 0x001ea20000100800 */
[----:B----4-:R-:W-:Y:S01]  /*9a780*/  MOV R26, R9 ;  /* 0x00000009001a7202 */ /* 0x010fe20000000f00 */
[----:B------:R-:W-:-:S02]  /*9a790*/  MOV R9, R13 ;  /* 0x0000000d00097202 */ /* 0x000fc40000000f00 */
[----:B-----5:R-:W-:Y:S02]  /*9a7a0*/  IMAD.MOV.U32 R13, RZ, RZ, R11 ;  /* 0x000000ffff0d7224 */ /* 0x020fe400078e000b */
[----:B------:R-:W4:Y:S01]  /*9a7b0*/  LDL.LU R11, [R1+0x5b4] ;  /* 0x0005b400010b7983 */ /* 0x000f220000300800 */
[----:B------:R-:W-:-:S03]  /*9a7c0*/  @!P0 FMUL R26, R26, 16777216 ;  /* 0x4b8000001a1a8820 */ /* 0x000fc60000400000 */
[----:B----4-:R0:W-:Y:S04]  /*9a7d0*/  STL [R1+0x2a0c], R11 ;  /* 0x002a0c0b01007387 */ /* 0x0101e80000100800 */
[----:B0-----:R-:W4:Y:S01]  /*9a7e0*/  LDL R11, [R1+0x44c] ;  /* 0x00044c00010b7983 */ /* 0x001f220000100800 */
[----:B--2---:R-:W-:Y:S02]  /*9a7f0*/  @!P0 FMUL R18, R18, 16777216 ;  /* 0x4b80000012128820 */ /* 0x004fe40000400000 */
[----:B------:R0:W-:Y:S02]  /*9a800*/  @!P0 STL [R1+0x43c], R26 ;  /* 0x00043c1a01008387 */ /* 0x0001e40000100800 */
[----:B0-----:R-:W2:Y:S01]  /*9a810*/  LDL.LU R26, [R1+0x2a3c] ;  /* 0x002a3c00011a7983 */ /* 0x001ea20000300800 */
[----:B------:R0:W-:Y:S03]  /*9a820*/  @!P0 STL [R1+0x444], R18 ;  /* 0x0004441201008387 */ /* 0x0001e60000100800 */
[----:B0-----:R-:W5:Y:S01]  /*9a830*/  LDL.LU R18, [R1+0x2a38] ;  /* 0x002a380001127983 */ /* 0x001f620000300800 */
[----:B----4-:R-:W-:-:S05]  /*9a840*/  @!P0 FMUL R11, R11, 16777216 ;  /* 0x4b8000000b0b8820 */ /* 0x010fca0000400000 */
[----:B------:R0:W-:Y:S02]  /*9a850*/  @!P0 STL [R1+0x44c], R11 ;  /* 0x00044c0b01008387 */ /* 0x0001e40000100800 */
[----:B0-----:R-:W-:Y:S01]  /*9a860*/  MOV R11, R9 ;  /* 0x00000009000b7202 */ /* 0x001fe20000000f00 */
[----:B------:R-:W-:Y:S02]  /*9a870*/  MOV R9, R13 ;  /* 0x0000000d00097202 */ /* 0x000fe40000000f00 */
[----:B------:R-:W4:Y:S04]  /*9a880*/  LDL R13, [R1+0x460] ;  /* 0x00046000010d7983 */ /* 0x000f280000100800 */
[----:B----4-:R0:W-:Y:S04]  /*9a890*/  STL [R1+0x2a30], R13 ;  /* 0x002a300d01007387 */ /* 0x0101e80000100800 */
[----:B0-----:R-:W4:Y:S04]  /*9a8a0*/  LDL R13, [R1+0x458] ;  /* 0x00045800010d7983 */ /* 0x001f280000100800 */
[----:B----4-:R0:W-:Y:S02]  /*9a8b0*/  STL [R1+0x2a34], R13 ;  /* 0x002a340d01007387 */ /* 0x0101e40000100800 */
[----:B0-----:R-:W-:-:S02]  /*9a8c0*/  IMAD.MOV.U32 R13, RZ, RZ, R11 ;  /* 0x000000ffff0d7224 */ /* 0x001fc400078e000b */
[----:B------:R-:W4:Y:S02]  /*9a8d0*/  LDL R11, [R1+0x474] ;  /* 0x00047400010b7983 */ /* 0x000f240000100800 */
[----:B------:R-:W-:-:S05]  /*9a8e0*/  @!P0 FMUL R13, R13, 16777216 ;  /* 0x4b8000000d0d8820 */ /* 0x000fca0000400000 */
[----:B------:R0:W-:Y:S04]  /*9a8f0*/  @!P0 STL [R1+0x450], R13 ;  /* 0x0004500d01008387 */ /* 0x0001e80000100800 */
[----:B0-----:R-:W2:Y:S02]  /*9a900*/  LDL.LU R13, [R1+0x2a34] ;  /* 0x002a3400010d7983 */ /* 0x001ea40000300800 */
[----:B--2---:R-:W-:-:S05]  /*9a910*/  @!P0 FMUL R13, R13, 16777216 ;  /* 0x4b8000000d0d8820 */ /* 0x004fca0000400000 */
[----:B------:R0:W-:Y:S04]  /*9a920*/  @!P0 STL [R1+0x458], R13 ;  /* 0x0004580d01008387 */ /* 0x0001e80000100800 */
[----:B0-----:R-:W2:Y:S01]  /*9a930*/  LDL.LU R13, [R1+0x2a30] ;  /* 0x002a3000010d7983 */ /* 0x001ea20000300800 */
[----:B------:R-:W-:Y:S02]  /*9a940*/  @!P0 FMUL R14, R14, 16777216 ;  /* 0x4b8000000e0e8820 */ /* 0x000fe40000400000 */
[----:B------:R-:W-:Y:S02]  /*9a950*/  @!P0 FMUL R12, R12, 16777216 ;  /* 0x4b8000000c0c8820 */ /* 0x000fe40000400000 */
[----:B--2---:R-:W-:-:S05]  /*9a960*/  @!P0 FMUL R13, R13, 16777216 ;  /* 0x4b8000000d0d8820 */ /* 0x004fca0000400000 */
[----:B------:R0:W-:Y:S04]  /*9a970*/  @!P0 STL [R1+0x460], R13 ;  /* 0x0004600d01008387 */ /* 0x0001e80000100800 */
[----:B0-----:R-:W2:Y:S01]  /*9a980*/  LDL.LU R13, [R1+0x2a2c] ;  /* 0x002a2c00010d7983 */ /* 0x001ea20000300800 */
[----:B------:R0:W-:Y:S03]  /*9a990*/  @!P0 STL [R1+0x468], R14 ;  /* 0x0004680e01008387 */ /* 0x0001e60000100800 */
[----:B0-----:R-:W2:Y:S01]  /*9a9a0*/  LDL.LU R14, [R1+0x2a28] ;  /* 0x002a2800010e7983 */ /* 0x001ea20000300800 */
[----:B------:R0:W-:Y:S03]  /*9a9b0*/  @!P0 STL [R1+0x470], R12 ;  /* 0x0004700c01008387 */ /* 0x0001e60000100800 */
[----:B0-----:R-:W2:Y:S01]  /*9a9c0*/  LDL.LU R12, [R1+0x2a24] ;  /* 0x002a2400010c7983 */ /* 0x001ea20000300800 */
[----:B----4-:R-:W-:-:S02]  /*9a9d0*/  @!P0 FMUL R11, R11, 16777216 ;  /* 0x4b8000000b0b8820 */ /* 0x010fc40000400000 */
[----:B------:R-:W-:-:S03]  /*9a9e0*/  @!P0 FMUL R9, R9, 16777216 ;  /* 0x4b80000009098820 */ /* 0x000fc60000400000 */
[----:B------:R-:W-:Y:S02]  /*9a9f0*/  @!P0 STL [R1+0x474], R11 ;  /* 0x0004740b01008387 */ /* 0x000fe40000100800 */
[----:B------:R-:W-:Y:S02]  /*9aa00*/  @!P0 STL [R1+0x480], R9 ;  /* 0x0004800901008387 */ /* 0x000fe40000100800 */
[----:B--2---:R-:W-:-:S05]  /*9aa10*/  @!P0 FMUL R12, R12, 16777216 ;  /* 0x4b8000000c0c8820 */ /* 0x004fca0000400000 */
[----:B------:R0:W-:Y:S04]  /*9aa20*/  STL [R1+0x2874], R12 ;  /* 0x0028740c01007387 */ /* 0x0001e80000100800 */
[----:B0-----:R-:W2:Y:S01]  /*9aa30*/  LDL.LU R12, [R1+0x5ac] ;  /* 0x0005ac00010c7983 */ /* 0x001ea20000300800 */
[----:B------:R-:W-:-:S03]  /*9aa40*/  @!P0 FMUL R14, R14, 16777216 ;  /* 0x4b8000000e0e8820 */ /* 0x000fc60000400000 */
[----:B--2---:R0:W-:Y:S02]  /*9aa50*/  STL [R1+0x2a10], R12 ;  /* 0x002a100c01007387 */ /* 0x0041e40000100800 */
[----:B------:R1:W-:Y:S02]  /*9aa60*/  STL [R1+0x48c], R14 ;  /* 0x00048c0e01007387 */ /* 0x0003e40000100800 */
[----:B------:R-:W2:Y:S02]  /*9aa70*/  LDL R9, [R1+0x4d8] ;  /* 0x0004d80001097983 */ /* 0x000ea40000100800 */
[----:B------:R-:W4:Y:S01]  /*9aa80*/  LDL R11, [R1+0x4fc] ;  /* 0x0004fc00010b7983 */ /* 0x000f220000100800 */
[----:B------:R-:W-:Y:S01]  /*9aa90*/  FSETP.GEU.AND P0, PT, |R13|, 1.175494350822287508e-38, PT ;  /* 0x008000000d00780b */ /* 0x000fe20003f0e200 */
[----:B0-----:R-:W2:Y:S04]  /*9aaa0*/  LDL R12, [R1+0x4e8] ;  /* 0x0004e800010c7983 */ /* 0x001ea80000100800 */
[----:B-1----:R-:W2:Y:S01]  /*9aab0*/  LDL R14, [R1+0x4ac] ;  /* 0x0004ac00010e7983 */ /* 0x002ea20000100800 */
[----:B------:R0:W-:Y:S03]  /*9aac0*/  STL [R1+0x2a18], R13 ;  /* 0x002a180d01007387 */ /* 0x0001e60000100800 */
[----:B0-----:R-:W3:Y:S01]  /*9aad0*/  LDL R13, [R1+0x4b8] ;  /* 0x0004b800010d7983 */ /* 0x001ee20000100800 */
[----:B--2---:R-:W-:-:S05]  /*9aae0*/  @P1 FMUL R14, R14, 0.25 ;  /* 0x3e8000000e0e1820 */ /* 0x004fca0000400000 */
[----:B------:R0:W-:Y:S04]  /*9aaf0*/  @P1 STL [R1+0x4ac], R14 ;  /* 0x0004ac0e01001387 */ /* 0x0001e80000100800 */
[----:B0-----:R-:W2:Y:S01]  /*9ab00*/  LDL.LU R14, [R1+0x2a20] ;  /* 0x002a2000010e7983 */ /* 0x001ea20000300800 */
[----:B------:R-:W-:Y:S02]  /*9ab10*/  @P1 FMUL R9, R9, 0.25 ;  /* 0x3e80000009091820 */ /* 0x000fe40000400000 */
[----:B---3--:R-:W-:Y:S02]  /*9ab20*/  @P1 FMUL R13, R13, 0.25 ;  /* 0x3e8000000d0d1820 */ /* 0x008fe40000400000 */
[----:B----4-:R-:W-:Y:S02]  /*9ab30*/  @P1 FMUL R11, R11, 0.25 ;  /* 0x3e8000000b0b1820 */ /* 0x010fe40000400000 */
[----:B------:R-:W-:Y:S01]  /*9ab40*/  @P1 FMUL R12, R12, 0.25 ;  /* 0x3e8000000c0c1820 */ /* 0x000fe20000400000 */
[----:B------:R0:W-:Y:S04]  /*9ab50*/  @P1 STL [R1+0x4d8], R9 ;  /* 0x0004d80901001387 */ /* 0x0001e80000100800 */
[----:B0-----:R-:W3:Y:S01]  /*9ab60*/  LDL R9, [R1+0x510] ;  /* 0x0005100001097983 */ /* 0x001ee20000100800 */
[----:B------:R-:W-:Y:S02]  /*9ab70*/  @P1 STL [R1+0x4b8], R13 ;  /* 0x0004b80d01001387 */ /* 0x000fe40000100800 */
[----:B------:R0:W-:Y:S02]  /*9ab80*/  @P1 STL [R1+0x4fc], R11 ;  /* 0x0004fc0b01001387 */ /* 0x0001e40000100800 */
[----:B0-----:R-:W4:Y:S01]  /*9ab90*/  LDL R11, [R1+0x520] ;  /* 0x00052000010b7983 */ /* 0x001f220000100800 */
[----:B------:R-:W-:Y:S02]  /*9aba0*/  @P1 STL [R1+0x4e8], R12 ;  /* 0x0004e80c01001387 */ /* 0x000fe40000100800 */
[----:B--2---:R-:W-:-:S05]  /*9abb0*/  @P1 FMUL R14, R14, 0.25 ;  /* 0x3e8000000e0e1820 */ /* 0x004fca0000400000 */
[----:B------:R0:W-:Y:S01]  /*9abc0*/  STL [R1+0x2a1c], R14 ;  /* 0x002a1c0e01007387 */ /* 0x0001e20000100800 */
[----:B------:R-:W2:Y:S03]  /*9abd0*/  LDL R13, [R1+0x570] ;  /* 0x00057000010d7983 */ /* 0x000ea60000100800 */
[----:B0-----:R-:W2:Y:S01]  /*9abe0*/  LDL R14, [R1+0x550] ;  /* 0x00055000010e7983 */ /* 0x001ea20000100800 */
[----:B---3--:R-:W-:-:S05]  /*9abf0*/  @P1 FMUL R9, R9, 0.25 ;  /* 0x3e80000009091820 */ /* 0x008fca0000400000 */
[----:B------:R0:W-:Y:S01]  /*9ac00*/  @P1 STL [R1+0x510], R9 ;  /* 0x0005100901001387 */ /* 0x0001e20000100800 */
[----:B------:R-:W3:Y:S02]  /*9ac10*/  LDL R12, [R1+0x59c] ;  /* 0x00059c00010c7983 */ /* 0x000ee40000100800 */
[----:B----4-:R-:W-:Y:S01]  /*9ac20*/  @P1 FMUL R11, R11, 0.25 ;  /* 0x3e8000000b0b1820 */ /* 0x010fe20000400000 */
[----:B0-----:R-:W4:Y:S04]  /*9ac30*/  LDL R9, [R1+0x588] ;  /* 0x0005880001097983 */ /* 0x001f280000100800 */
[----:B------:R0:W-:Y:S02]  /*9ac40*/  @P1 STL [R1+0x520], R11 ;  /* 0x0005200b01001387 */ /* 0x0001e40000100800 */
[----:B0-----:R-:W5:Y:S01]  /*9ac50*/  LDL R11, [R1+0x5a4] ;  /* 0x0005a400010b7983 */ /* 0x001f620000100800 */
[----:B--2---:R-:W-:-:S05]  /*9ac60*/  @P1 FMUL R14, R14, 0.25 ;  /* 0x3e8000000e0e1820 */ /* 0x004fca0000400000 */
[----:B------:R0:W-:Y:S04]  /*9ac70*/  @P1 STL [R1+0x550], R14 ;  /* 0x0005500e01001387 */ /* 0x0001e80000100800 */
[----:B0-----:R-:W2:Y:S01]  /*9ac80*/  LDL.LU R14, [R1+0x2a1c] ;  /* 0x002a1c00010e7983 */ /* 0x001ea20000300800 */
[----:B------:R-:W-:Y:S02]  /*9ac90*/  @P1 FMUL R13, R13, 0.25 ;  /* 0x3e8000000d0d1820 */ /* 0x000fe40000400000 */
[----:B----4-:R-:W-:Y:S02]  /*9aca0*/  @P1 FMUL R9, R9, 0.25 ;  /* 0x3e80000009091820 */ /* 0x010fe40000400000 */
[----:B---3--:R-:W-:Y:S01]  /*9acb0*/  @P1 FMUL R12, R12, 0.25 ;  /* 0x3e8000000c0c1820 */ /* 0x008fe20000400000 */
[----:B--2---:R-:W-:Y:S01]  /*9acc0*/  @P1 STL [R1+0x500], R14 ;  /* 0x0005000e01001387 */ /* 0x004fe20000100800 */
[----:B------:R0:W-:Y:S03]  /*9acd0*/  @P1 STL [R1+0x570], R13 ;  /* 0x0005700d01001387 */ /* 0x0001e60000100800 */
[----:B0-----:R-:W2:Y:S01]  /*9ace0*/  LDL.LU R13, [R1+0x2a18] ;  /* 0x002a1800010d7983 */ /* 0x001ea20000300800 */
[----:B------:R0:W-:Y:S03]  /*9acf0*/  @P1 STL [R1+0x588], R9 ;  /* 0x0005880901001387 */ /* 0x0001e60000100800 */
[----:B0-----:R-:W3:Y:S01]  /*9ad00*/  LDL.LU R9, [R1+0x2a14] ;  /* 0x002a140001097983 */ /* 0x001ee20000300800 */
[----:B-----5:R-:W-:-:S02]  /*9ad10*/  @P1 FMUL R11, R11, 0.25 ;  /* 0x3e8000000b0b1820 */ /* 0x020fc40000400000 */
[----:B------:R0:W-:Y:S02]  /*9ad20*/  @P1 STL [R1+0x59c], R12 ;  /* 0x00059c0c01001387 */ /* 0x0001e40000100800 */
[----:B0-----:R-:W4:Y:S01]  /*9ad30*/  LDL.LU R12, [R1+0x2a10] ;  /* 0x002a1000010c7983 */ /* 0x001f220000300800 */
[----:B------:R0:W-:Y:S03]  /*9ad40*/  @P1 STL [R1+0x5a4], R11 ;  /* 0x0005a40b01001387 */ /* 0x0001e60000100800 */
[----:B0-----:R-:W5:Y:S01]  /*9ad50*/  LDL.LU R11, [R1+0x2a0c] ;  /* 0x002a0c00010b7983 */ /* 0x001f620000300800 */
[----:B---3--:R-:W-:-:S05]  /*9ad60*/  @P1 FMUL R9, R9, 0.25 ;  /* 0x3e80000009091820 */ /* 0x008fca0000400000 */
[----:B------:R-:W-:Y:S01]  /*9ad70*/  @P1 STL [R1+0x590], R9 ;  /* 0x0005900901001387 */ /* 0x000fe20000100800 */
[----:B------:R0:W-:Y:S02]  /*9ad80*/  STL [R1+0x29f0], R9 ;  /* 0x0029f00901007387 */ /* 0x0001e40000100800 */
[----:B0-----:R-:W-:Y:S02]  /*9ad90*/  MOV R9, R14 ;  /* 0x0000000e00097202 */ /* 0x001fe40000000f00 */
[----:B------:R-:W3:Y:S01]  /*9ada0*/  LDL.LU R14, [R1+0x2a08] ;  /* 0x002a0800010e7983 */ /* 0x000ee20000300800 */
[----:B----4-:R-:W-:Y:S02]  /*9adb0*/  @P1 FMUL R12, R12, 0.25 ;  /* 0x3e8000000c0c1820 */ /* 0x010fe40000400000 */
[----:B--2---:R-:W-:Y:S02]  /*9adc0*/  @P1 FMUL R13, R13, 0.25 ;  /* 0x3e8000000d0d1820 */ /* 0x004fe40000400000 */
[----:B-----5:R-:W-:Y:S01]  /*9add0*/  @P1 FMUL R11, R11, 0.25 ;  /* 0x3e8000000b0b1820 */ /* 0x020fe20000400000 */
[----:B------:R0:W-:Y:S04]  /*9ade0*/  STL [R1+0x29e4], R12 ;  /* 0x0029e40c01007387 */ /* 0x0001e80000100800 */
[----:B0-----:R-:W2:Y:S01]  /*9adf0*/  LDL R12, [R1+0x588] ;  /* 0x00058800010c7983 */ /* 0x001ea20000100800 */
[----:B------:R0:W-:Y:S03]  /*9ae00*/  STL [R1+0x29e8], R13 ;  /* 0x0029e80d01007387 */ /* 0x0001e60000100800 */
[----:B0-----:R-:W4:Y:S01]  /*9ae10*/  LDL R13, [R1+0x570] ;  /* 0x00057000010d7983 */ /* 0x001f220000100800 */
[----:B------:R0:W-:Y:S03]  /*9ae20*/  STL [R1+0x29ec], R11 ;  /* 0x0029ec0b01007387 */ /* 0x0001e60000100800 */
[----:B0-----:R-:W5:Y:S01]  /*9ae30*/  LDL R11, [R1+0x4fc] ;  /* 0x0004fc00010b7983 */ /* 0x001f620000100800 */
[----:B---3--:R-:W-:-:S03]  /*9ae40*/  FSETP.GT.AND P1, PT, |R14|, 8.50705917302346158658e+37, PT ;  /* 0x7e8000000e00780b */ /* 0x008fc60003f24200 */
[----:B------:R0:W-:Y:S04]  /*9ae50*/  STL [R1+0x29f4], R14 ;  /* 0x0029f40e01007387 */ /* 0x0001e80000100800 */
[----:B0-----:R-:W3:Y:S02]  /*9ae60*/  LDL R14, [R1+0x4ac] ;  /* 0x0004ac00010e7983 */ /* 0x001ee40000100800 */
[----:B---3--:R-:W-:-:S05]  /*9ae70*/  @!P0 FMUL R14, R14, 16777216 ;  /* 0x4b8000000e0e8820 */ /* 0x008fca0000400000 */
[----:B------:R0:W-:Y:S01]  /*9ae80*/  @!P0 STL [R1+0x4ac], R14 ;  /* 0x0004ac0e01008387 */ /* 0x0001e20000100800 */
[----:B------:R1:W-:Y:S03]  /*9ae90*/  STL [R1+0x2a04], R28 ;  /* 0x002a041c01007387 */ /* 0x0003e60000100800 */
[----:B0-----:R-:W3:Y:S04]  /*9aea0*/  LDL R14, [R1+0x4e8] ;  /* 0x0004e800010e7983 */ /* 0x001ee80000100800 */
[----:B-1----:R-:W2:Y:S04]  /*9aeb0*/  LDL R28, [R1+0x4b8] ;  /* 0x0004b800011c7983 */ /* 0x002ea80000100800 */
[----:B---3--:R0:W-:Y:S04]  /*9aec0*/  STL [R1+0x2a00], R14 ;  /* 0x002a000e01007387 */ /* 0x0081e80000100800 */
[----:B0-----:R-:W3:Y:S01]  /*9aed0*/  LDL R14, [R1+0x4d8] ;  /* 0x0004d800010e7983 */ /* 0x001ee20000100800 */
[----:B--2---:R-:W-:-:S05]  /*9aee0*/  @!P0 FMUL R28, R28, 16777216 ;  /* 0x4b8000001c1c8820 */ /* 0x004fca0000400000 */
[----:B------:R0:W-:Y:S04]  /*9aef0*/  @!P0 STL [R1+0x4b8], R28 ;  /* 0x0004b81c01008387 */ /* 0x0001e80000100800 */
[----:B0-----:R-:W2:Y:S01]  /*9af00*/  LDL.LU R28, [R1+0x2a04] ;  /* 0x002a0400011c7983 */ /* 0x001ea20000300800 */
[----:B---3--:R-:W-:-:S05]  /*9af10*/  @!P0 FMUL R14, R14, 16777216 ;  /* 0x4b8000000e0e8820 */ /* 0x008fca0000400000 */
[----:B------:R0:W-:Y:S04]  /*9af20*/  @!P0 STL [R1+0x4d8], R14 ;  /* 0x0004d80e01008387 */ /* 0x0001e80000100800 */
[----:B0-----:R-:W3:Y:S02]  /*9af30*/  LDL.LU R14, [R1+0x2a00] ;  /* 0x002a0000010e7983 */ /* 0x001ee40000300800 */
[----:B---3--:R-:W-:-:S05]  /*9af40*/  @!P0 FMUL R14, R14, 16777216 ;  /* 0x4b8000000e0e8820 */ /* 0x008fca0000400000 */
[----:B------:R0:W-:Y:S01]  /*9af50*/  @!P0 STL [R1+0x4e8], R14 ;  /* 0x0004e80e01008387 */ /* 0x0001e20000100800 */
[----:B------:R5:W-:Y:S03]  /*9af60*/  STL [R1+0x29fc], R4 ;  /* 0x0029fc0401007387 */ /* 0x000be60000100800 */
[----:B0-----:R-:W3:Y:S01]  /*9af70*/  LDL R14, [R1+0x510] ;  /* 0x00051000010e7983 */ /* 0x001ee20000100800 */
[----:B-----5:R-:W-:Y:S01]  /*9af80*/  MOV R4, R11 ;  /* 0x0000000b00047202 */ /* 0x020fe20000000f00 */
[----:B----4-:R-:W-:-:S04]  /*9af90*/  MOV R11, R13 ;  /* 0x0000000d000b7202 */ /* 0x010fc80000000f00 */
[----:B------:R-:W-:Y:S01]  /*9afa0*/  @!P0 FMUL R4, R4, 16777216 ;  /* 0x4b80000004048820 */ /* 0x000fe20000400000 */
[----:B---3--:R0:W-:Y:S01]  /*9afb0*/  STL [R1+0x29f8], R14 ;  /* 0x0029f80e01007387 */ /* 0x0081e20000100800 */
[----:B------:R-:W3:Y:S02]  /*9afc0*/  LDL R13, [R1+0x550] ;  /* 0x00055000010d7983 */ /* 0x000ee40000100800 */
[----:B0-----:R-:W-:Y:S02]  /*9afd0*/  IMAD.MOV.U32 R14, RZ, RZ, R9 ;  /* 0x000000ffff0e7224 */ /* 0x001fe400078e0009 */
[----:B------:R-:W4:Y:S02]  /*9afe0*/  LDL R9, [R1+0x520] ;  /* 0x0005200001097983 */ /* 0x000f240000100800 */
[----:B------:R-:W-:Y:S02]  /*9aff0*/  @!P0 FMUL R14, R14, 16777216 ;  /* 0x4b8000000e0e8820 */ /* 0x000fe40000400000 */
[----:B------:R0:W-:Y:S02]  /*9b000*/  @!P0 STL [R1+0x4fc], R4 ;  /* 0x0004fc0401008387 */ /* 0x0001e40000100800 */
[----:B0-----:R-:W5:Y:S01]  /*9b010*/  LDL.LU R4, [R1+0x29fc] ;  /* 0x0029fc0001047983 */ /* 0x001f620000300800 */
[----:B------:R0:W-:Y:S03]  /*9b020*/  @!P0 STL [R1+0x500], R14 ;  /* 0x0005000e01008387 */ /* 0x0001e60000100800 */
[----:B0-----:R-:W2:Y:S01]  /*9b030*/  LDL.LU R14, [R1+0x29f8] ;  /* 0x0029f800010e7983 */ /* 0x001ea20000300800 */
[----:B----4-:R-:W-:-:S02]  /*9b040*/  @!P0 FMUL R9, R9, 16777216 ;  /* 0x4b80000009098820 */ /* 0x010fc40000400000 */
[----:B--2---:R-:W-:-:S05]  /*9b050*/  @!P0 FMUL R14, R14, 16777216 ;  /* 0x4b8000000e0e8820 */ /* 0x004fca0000400000 */
[----:B------:R0:W-:Y:S04]  /*9b060*/  @!P0 STL [R1+0x510], R14 ;  /* 0x0005100e01008387 */ /* 0x0001e80000100800 */
[----:B0-----:R-:W2:Y:S01]  /*9b070*/  LDL.LU R14, [R1+0x29f4] ;  /* 0x0029f400010e7983 */ /* 0x001ea20000300800 */
[----:B------:R0:W-:Y:S03]  /*9b080*/  @!P0 STL [R1+0x520], R9 ;  /* 0x0005200901008387 */ /* 0x0001e60000100800 */
[----:B0-----:R-:W4:Y:S01]  /*9b090*/  LDL.LU R9, [R1+0x29f0] ;  /* 0x0029f00001097983 */ /* 0x001f220000300800 */
[----:B---3--:R-:W-:-:S05]  /*9b0a0*/  @!P0 FMUL R13, R13, 16777216 ;  /* 0x4b8000000d0d8820 */ /* 0x008fca0000400000 */
[----:B------:R0:W-:Y:S02]  /*9b0b0*/  @!P0 STL [R1+0x550], R13 ;  /* 0x0005500d01008387 */ /* 0x0001e40000100800 */
[----:B0-----:R-:W-:Y:S01]  /*9b0c0*/  MOV R13, R12 ;  /* 0x0000000c000d7202 */ /* 0x001fe20000000f00 */
[----:B----4-:R-:W-:Y:S02]  /*9b0d0*/  IMAD.MOV.U32 R12, RZ, RZ, R9 ;  /* 0x000000ffff0c7224 */ /* 0x010fe400078e0009 */
[----:B------:R-:W3:Y:S01]  /*9b0e0*/  LDL.LU R9, [R1+0x5c0] ;  /* 0x0005c00001097983 */ /* 0x000ee20000300800 */
[----:B------:R-:W-:Y:S02]  /*9b0f0*/  @!P0 FMUL R11, R11, 16777216 ;  /* 0x4b8000000b0b8820 */ /* 0x000fe40000400000 */
[----:B------:R-:W-:Y:S02]  /*9b100*/  @!P0 FMUL R13, R13, 16777216 ;  /* 0x4b8000000d0d8820 */ /* 0x000fe40000400000 */
[----:B------:R-:W-:Y:S01]  /*9b110*/  @!P0 FMUL R12, R12, 16777216 ;  /* 0x4b8000000c0c8820 */ /* 0x000fe20000400000 */
[----:B---3--:R0:W-:Y:S04]  /*9b120*/  STL [R1+0x29d0], R9 ;  /* 0x0029d00901007387 */ /* 0x0081e80000100800 */
[----:B0-----:R-:W3:Y:S01]  /*9b130*/  LDL R9, [R1+0x5a4] ;  /* 0x0005a40001097983 */ /* 0x001ee20000100800 */
[----:B------:R0:W-:Y:S03]  /*9b140*/  @!P0 STL [R1+0x570], R11 ;  /* 0x0005700b01008387 */ /* 0x0001e60000100800 */
[----:B0-----:R-:W4:Y:S01]  /*9b150*/  LDL.LU R11, [R1+0x29ec] ;  /* 0x0029ec00010b7983 */ /* 0x001f220000300800 */
[----:B------:R0:W-:Y:S03]  /*9b160*/  STL [R1+0x29d4], R17 ;  /* 0x0029d41101007387 */ /* 0x0001e60000100800 */
[----:B0-----:R-:W2:Y:S01]  /*9b170*/  LDL R17, [R1+0x59c] ;  /* 0x00059c0001117983 */ /* 0x001ea20000100800 */
[----:B------:R0:W-:Y:S03]  /*9b180*/  @!P0 STL [R1+0x588], R13 ;  /* 0x0005880d01008387 */ /* 0x0001e60000100800 */
[----:B0-----:R-:W5:Y:S01]  /*9b190*/  LDL.LU R13, [R1+0x29e8] ;  /* 0x0029e800010d7983 */ /* 0x001f620000300800 */
[----:B------:R0:W-:Y:S03]  /*9b1a0*/  @!P0 STL [R1+0x590], R12 ;  /* 0x0005900c01008387 */ /* 0x0001e60000100800 */
[----:B0-----:R-:W5:Y:S01]  /*9b1b0*/  LDL.LU R12, [R1+0x29e4] ;  /* 0x0029e400010c7983 */ /* 0x001f620000300800 */
[----:B---3--:R-:W-:-:S02]  /*9b1c0*/  @!P0 FMUL R9, R9, 16777216 ;  /* 0x4b80000009098820 */ /* 0x008fc40000400000 */
[----:B----4-:R-:W-:Y:S02]  /*9b1d0*/  @!P0 FMUL R11, R11, 16777216 ;  /* 0x4b8000000b0b8820 */ /* 0x010fe40000400000 */
[----:B--2---:R-:W-:-:S05]  /*9b1e0*/  @!P0 FMUL R17, R17, 16777216 ;  /* 0x4b80000011118820 */ /* 0x004fca0000400000 */
[----:B------:R-:W-:Y:S01]  /*9b1f0*/  @!P0 STL [R1+0x59c], R17 ;  /* 0x00059c1101008387 */ /* 0x000fe20000100800 */
[----:B------:R-:W-:Y:S02]  /*9b200*/  @!P0 STL [R1+0x5a4], R9 ;  /* 0x0005a40901008387 */ /* 0x000fe40000100800 */
[----:B-----5:R-:W-:-:S05]  /*9b210*/  @!P0 FMUL R13, R13, 16777216 ;  /* 0x4b8000000d0d8820 */ /* 0x020fca0000400000 */
[----:B------:R-:W-:Y:S01]  /*9b220*/  STL [R1+0x2878], R13 ;  /* 0x0028780d01007387 */ /* 0x000fe20000100800 */
[----:B------:R-:W-:-:S05]  /*9b230*/  @!P0 FMUL R12, R12, 16777216 ;  /* 0x4b8000000c0c8820 */ /* 0x000fca0000400000 */
[----:B------:R0:W-:Y:S01]  /*9b240*/  STL [R1+0x5ac], R12 ;  /* 0x0005ac0c01007387 */ /* 0x0001e20000100800 */
[----:B------:R1:W-:Y:S01]  /*9b250*/  STL [R1+0x5b4], R11 ;  /* 0x0005b40b01007387 */ /* 0x0003e20000100800 */
[----:B0-----:R-:W-:Y:S01]  /*9b260*/  MOV R12, R10 ;  /* 0x0000000a000c7202 */ /* 0x001fe20000000f00 */
[----:B------:R-:W-:Y:S02]  /*9b270*/  MOV R10, R8 ;  /* 0x00000008000a7202 */ /* 0x000fe40000000f00 */
[----:B-1----:R-:W-:-:S03]  /*9b280*/  IMAD.MOV.U32 R11, RZ, RZ, R7 ;  /* 0x000000ffff0b7224 */ /* 0x002fc600078e0007 */
[----:B------:R0:W-:Y:S02]  /*9b290*/  STL [R1+0x29d8], R10 ;  /* 0x0029d80a01007387 */ /* 0x0001e40000100800 */
[----:B------:R-:W-:Y:S02]  /*9b2a0*/  STL [R1+0x29dc], R11 ;  /* 0x0029dc0b01007387 */ /* 0x000fe40000100800 */
[----:B------:R1:W-:Y:S02]  /*9b2b0*/  STL [R1+0x29e0], R20 ;  /* 0x0029e01401007387 */ /* 0x0003e40000100800 */
[----:B------:R-:W2:Y:S01]  /*9b2c0*/  LDL R13, [R1+0x554] ;  /* 0x00055400010d7983 */ /* 0x000ea20000100800 */
[----:B------:R-:W3:Y:S04]  /*9b2d0*/  LDL R17, [R1+0x578] ;  /* 0x0005780001117983 */ /* 0x000ee80000100800 */
[----:B------:R-:W4:Y:S01]  /*9b2e0*/  LDL R9, [R1+0x580] ;  /* 0x0005800001097983 */ /* 0x000f220000100800 */
[----:B------:R-:W-:-:S03]  /*9b2f0*/  MOV R8, R19 ;  /* 0x0000001300087202 */ /* 0x000fc60000000f00 */
[----:B0-----:R-:W5:Y:S04]  /*9b300*/  LDL R10, [R1+0x53c] ;  /* 0x00053c00010a7983 */ /* 0x001f680000100800 */
[----:B-1----:R-:W2:Y:S04]  /*9b310*/  LDL R20, [R1+0x508] ;  /* 0x0005080001147983 */ /* 0x002ea80000100800 */
[----:B------:R-:W2:Y:S01]  /*9b320*/  LDL R11, [R1+0x514] ;  /* 0x00051400010b7983 */ /* 0x000ea20000100800 */
[----:B------:R0:W-:Y:S03]  /*9b330*/  STL [R1+0x2990], R12 ;  /* 0x0029900c01007387 */ /* 0x0001e60000100800 */
[----:B0-----:R-:W2:Y:S01]  /*9b340*/  LDL.LU R12, [R1+0x5a8] ;  /* 0x0005a800010c7983 */ /* 0x001ea20000300800 */
[----:B------:R-:W2:Y:S01]  /*9b350*/  LDL.LU R19, [R1+0x5cc] ;  /* 0x0005cc0001137983 */ /* 0x000ea20000300800 */
[----:B------:R-:W-:-:S02]  /*9b360*/  MOV R7, R6 ;  /* 0x0000000600077202 */ /* 0x000fc40000000f00 */
[----:B--2---:R0:W-:Y:S04]  /*9b370*/  STL [R1+0x2994], R19 ;  /* 0x0029941301007387 */ /* 0x0041e80000100800 */
[----:B0-----:R-:W2:Y:S01]  /*9b380*/  LDL.LU R19, [R1+0x5c4] ;  /* 0x0005c40001137983 */ /* 0x001ea20000300800 */
[----:B------:R-:W2:Y:S02]  /*9b390*/  LDL.LU R6, [R1+0x5dc] ;  /* 0x0005dc0001067983 */ /* 0x000ea40000300800 */
[----:B------:R-:W-:Y:S02]  /*9b3a0*/  @P1 FMUL R20, R20, 0.25 ;  /* 0x3e80000014141820 */ /* 0x000fe40000400000 */
[----:B------:R-:W-:Y:S02]  /*9b3b0*/  @P1 FMUL R11, R11, 0.25 ;  /* 0x3e8000000b0b1820 */ /* 0x000fe40000400000 */
[----:B-----5:R-:W-:Y:S01]  /*9b3c0*/  @P1 FMUL R10, R10, 0.25 ;  /* 0x3e8000000a0a1820 */ /* 0x020fe20000400000 */
[----:B--2---:R0:W-:Y:S04]  /*9b3d0*/  STL [R1+0x2998], R6 ;  /* 0x0029980601007387 */ /* 0x0041e80000100800 */
[----:B0-----:R-:W2:Y:S01]  /*9b3e0*/  LDL.LU R6, [R1+0x5bc] ;  /* 0x0005bc0001067983 */ /* 0x001ea20000300800 */
[----:B------:R0:W-:Y:S03]  /*9b3f0*/  @P1 STL [R1+0x508], R20 ;  /* 0x0005081401001387 */ /* 0x0001e60000100800 */
[----:B0-----:R-:W5:Y:S01]  /*9b400*/  LDL.LU R20, [R1+0x29e0] ;  /* 0x0029e00001147983 */ /* 0x001f620000300800 */
[----:B------:R0:W-:Y:S03]  /*9b410*/  @P1 STL [R1+0x514], R11 ;  /* 0x0005140b01001387 */ /* 0x0001e60000100800 */
[----:B0-----:R-:W2:Y:S01]  /*9b420*/  LDL.LU R11, [R1+0x29dc] ;  /* 0x0029dc00010b7983 */ /* 0x001ea20000300800 */
[----:B------:R0:W-:Y:S03]  /*9b430*/  @P1 STL [R1+0x53c], R10 ;  /* 0x00053c0a01001387 */ /* 0x0001e60000100800 */
[----:B0-----:R-:W5:Y:S01]  /*9b440*/  LDL.LU R10, [R1+0x29d8] ;  /* 0x0029d800010a7983 */ /* 0x001f620000300800 */
[----:B------:R-:W-:-:S02]  /*9b450*/  @P1 FMUL R13, R13, 0.25 ;  /* 0x3e8000000d0d1820 */ /* 0x000fc40000400000 */
[----:B---3--:R-:W-:Y:S02]  /*9b460*/  @P1 FMUL R17, R17, 0.25 ;  /* 0x3e80000011111820 */ /* 0x008fe40000400000 */
[----:B----4-:R-:W-:Y:S01]  /*9b470*/  @P1 FMUL R9, R9, 0.25 ;  /* 0x3e80000009091820 */ /* 0x010fe20000400000 */
[----:B------:R-:W-:Y:S02]  /*9b480*/  @P1 STL [R1+0x554], R13 ;  /* 0x0005540d01001387 */ /* 0x000fe40000100800 */
[----:B------:R0:W-:Y:S02]  /*9b490*/  @P1 STL [R1+0x578], R17 ;  /* 0x0005781101001387 */ /* 0x0001e40000100800 */
[----:B0-----:R-:W3:Y:S01]  /*9b4a0*/  LDL R17, [R1+0x58c] ;  /* 0x00058c0001117983 */ /* 0x001ee20000100800 */
[----:B------:R0:W-:Y:S03]  /*9b4b0*/  @P1 STL [R1+0x580], R9 ;  /* 0x0005800901001387 */ /* 0x0001e60000100800 */
[----:B0-----:R-:W4:Y:S04]  /*9b4c0*/  LDL R9, [R1+0x5a0] ;  /* 0x0005a00001097983 */ /* 0x001f280000100800 */
[----:B--2---:R-:W-:Y:S01]  /*9b4d0*/  STL [R1+0x29c0], R11 ;  /* 0x0029c00b01007387 */ /* 0x004fe20000100800 */
[----:B-----5:R-:W-:Y:S01]  /*9b4e0*/  IMAD.MOV.U32 R13, RZ, RZ, R10 ;  /* 0x000000ffff0d7224 */ /* 0x020fe200078e000a */
[----:B------:R-:W-:-:S04]  /*9b4f0*/  MOV R10, R15 ;  /* 0x0000000f000a7202 */ /* 0x000fc80000000f00 */
[----:B------:R0:W-:Y:S01]  /*9b500*/  STL [R1+0x29c4], R13 ;  /* 0x0029c40d01007387 */ /* 0x0001e20000100800 */
[----:B------:R-:W2:Y:S03]  /*9b510*/  LDL R15, [R1+0x5b8] ;  /* 0x0005b800010f7983 */ /* 0x000ea60000100800 */
[----:B0-----:R-:W5:Y:S01]  /*9b520*/  LDL R13, [R1+0x594] ;  /* 0x00059400010d7983 */ /* 0x001f620000100800 */
[----:B------:R0:W-:Y:S02]  /*9b530*/  STL [R1+0x29c8], R10 ;  /* 0x0029c80a01007387 */ /* 0x0001e40000100800 */
[----:B---3--:R-:W-:Y:S02]  /*9b540*/  @P1 FMUL R17, R17, 0.25 ;  /* 0x3e80000011111820 */ /* 0x008fe40000400000 */
[----:B------:R-:W3:Y:S01]  /*9b550*/  LDL R11, [R1+0x508] ;  /* 0x00050800010b7983 */ /* 0x000ee20000100800 */
[----:B0-----:R-:W2:Y:S02]  /*9b560*/  LDL R10, [R1+0x598] ;  /* 0x00059800010a7983 */ /* 0x001ea40000100800 */
[----:B------:R0:W-:Y:S02]  /*9b570*/  @P1 STL [R1+0x58c], R17 ;  /* 0x00058c1101001387 */ /* 0x0001e40000100800 */
[----:B----4-:R-:W-:-:S02]  /*9b580*/  @P1 FMUL R9, R9, 0.25 ;  /* 0x3e80000009091820 */ /* 0x010fc40000400000 */
[----:B------:R-:W-:Y:S01]  /*9b590*/  @P1 FMUL R12, R12, 0.25 ;  /* 0x3e8000000c0c1820 */ /* 0x000fe20000400000 */
[----:B0-----:R-:W4:Y:S01]  /*9b5a0*/  LDL.LU R17, [R1+0x29d4] ;  /* 0x0029d40001117983 */ /* 0x001f220000300800 */
[----:B------:R-:W-:Y:S02]  /*9b5b0*/  @P1 FMUL R6, R6, 0.25 ;  /* 0x3e80000006061820 */ /* 0x000fe40000400000 */
[----:B-----5:R-:W-:-:S05]  /*9b5c0*/  @P1 FMUL R13, R13, 0.25 ;  /* 0x3e8000000d0d1820 */ /* 0x020fca0000400000 */
[----:B------:R-:W-:Y:S01]  /*9b5d0*/  @P1 STL [R1+0x594], R13 ;  /* 0x0005940d01001387 */ /* 0x000fe20000100800 */
[----:B--2---:R-:W-:-:S05]  /*9b5e0*/  @P1 FMUL R10, R10, 0.25 ;  /* 0x3e8000000a0a1820 */ /* 0x004fca0000400000 */
[----:B------:R-:W-:Y:S01]  /*9b5f0*/  @P1 STL [R1+0x598], R10 ;  /* 0x0005980a01001387 */ /* 0x000fe20000100800 */
[----:B------:R-:W-:Y:S02]  /*9b600*/  @P1 STL [R1+0x5a0], R9 ;  /* 0x0005a00901001387 */ /* 0x000fe40000100800 */
[----:B------:R0:W-:Y:S02]  /*9b610*/  STL [R1+0x29a0], R12 ;  /* 0x0029a00c01007387 */ /* 0x0001e40000100800 */
[----:B------:R-:W-:Y:S01]  /*9b620*/  @P1 FMUL R15, R15, 0.25 ;  /* 0x3e8000000f0f1820 */ /* 0x000fe20000400000 */
[----:B0-----:R-:W-:Y:S02]  /*9b630*/  MOV R12, R9 ;  /* 0x00000009000c7202 */ /* 0x001fe40000000f00 */
[----:B------:R-:W2:Y:S01]  /*9b640*/  LDL.LU R9, [R1+0x29d0] ;  /* 0x0029d00001097983 */ /* 0x000ea20000300800 */
[----:B------:R0:W-:Y:S02]  /*9b650*/  STL [R1+0x299c], R6 ;  /* 0x00299c0601007387 */ /* 0x0001e40000100800 */
[----:B------:R1:W-:Y:S02]  /*9b660*/  @P1 STL [R1+0x5b8], R15 ;  /* 0x0005b80f01001387 */ /* 0x0003e40000100800 */
[----:B0-----:R-:W-:-:S02]  /*9b670*/  IMAD.MOV.U32 R6, RZ, RZ, R15 ;  /* 0x000000ffff067224 */ /* 0x001fc400078e000f */
[----:B-1----:R-:W5:Y:S01]  /*9b680*/  LDL.LU R15, [R1+0x29cc] ;  /* 0x0029cc00010f7983 */ /* 0x002f620000300800 */
[----:B----4-:R-:W-:Y:S01]  /*9b690*/  @P1 FMUL R17, R17, 0.25 ;  /* 0x3e80000011111820 */ /* 0x010fe20000400000 */
[C---:B------:R-:W-:Y:S01]  /*9b6a0*/  FSETP.GEU.AND P0, PT, |R14|.reuse, 1.175494350822287508e-38, PT ;  /* 0x008000000e00780b */ /* 0x040fe20003f0e200 */
[----:B------:R-:W-:Y:S02]  /*9b6b0*/  @P1 FMUL R14, R14, 0.25 ;  /* 0x3e8000000e0e1820 */ /* 0x000fe40000400000 */
[----:B------:R-:W-:Y:S01]  /*9b6c0*/  @P1 FMUL R19, R19, 0.25 ;  /* 0x3e80000013131820 */ /* 0x000fe20000400000 */
[----:B------:R-:W-:Y:S01]  /*9b6d0*/  @P1 STL [R1+0x5b0], R17 ;  /* 0x0005b01101001387 */ /* 0x000fe20000100800 */
[----:B--2---:R-:W-:-:S05]  /*9b6e0*/  @P1 FMUL R9, R9, 0.25 ;  /* 0x3e80000009091820 */ /* 0x004fca0000400000 */
[----:B------:R0:W-:Y:S02]  /*9b6f0*/  STL [R1+0x29a4], R9 ;  /* 0x0029a40901007387 */ /* 0x0001e40000100800 */
[----:B0-----:R-:W-:Y:S02]  /*9b700*/  MOV R9, R10 ;  /* 0x0000000a00097202 */ /* 0x001fe40000000f00 */
[----:B------:R-:W2:Y:S01]  /*9b710*/  LDL.LU R10, [R1+0x29c8] ;  /* 0x0029c800010a7983 */ /* 0x000ea20000300800 */
[----:B------:R0:W-:Y:S01]  /*9b720*/  STL [R1+0x29a8], R14 ;  /* 0x0029a80e01007387 */ /* 0x0001e20000100800 */
[----:B-----5:R-:W-:Y:S02]  /*9b730*/  FSETP.GT.AND P1, PT, |R15|, 8.50705917302346158658e+37, PT ;  /* 0x7e8000000f00780b */ /* 0x020fe40003f24200 */
[----:B0-----:R-:W-:Y:S02]  /*9b740*/  MOV R14, R13 ;  /* 0x0000000d000e7202 */ /* 0x001fe40000000f00 */
[----:B------:R-:W4:Y:S01]  /*9b750*/  LDL.LU R13, [R1+0x29c4] ;  /* 0x0029c400010d7983 */ /* 0x000f220000300800 */
[----:B------:R0:W-:Y:S03]  /*9b760*/  STL [R1+0x29ac], R19 ;  /* 0x0029ac1301007387 */ /* 0x0001e60000100800 */
[----:B0-----:R-:W5:Y:S01]  /*9b770*/  LDL R19, [R1+0x58c] ;  /* 0x00058c0001137983 */ /* 0x001f620000100800 */
[----:B------:R0:W-:Y:S03]  /*9b780*/  STL [R1+0x29b0], R15 ;  /* 0x0029b00f01007387 */ /* 0x0001e60000100800 */
[----:B0-----:R-:W2:Y:S01]  /*9b790*/  LDL R15, [R1+0x514] ;  /* 0x00051400010f7983 */ /* 0x001ea20000100800 */
[----:B---3--:R-:W-:-:S05]  /*9b7a0*/  @!P0 FMUL R11, R11, 16777216 ;  /* 0x4b8000000b0b8820 */ /* 0x008fca0000400000 */
[----:B------:R0:W-:Y:S04]  /*9b7b0*/  @!P0 STL [R1+0x508], R11 ;  /* 0x0005080b01008387 */ /* 0x0001e80000100800 */
[----:B0-----:R-:W3:Y:S01]  /*9b7c0*/  LDL.LU R11, [R1+0x29c0] ;  /* 0x0029c000010b7983 */ /* 0x001ee20000300800 */
[----:B------:R-:W-:Y:S02]  /*9b7d0*/  STL [R1+0x2988], R20 ;  /* 0x0029881401007387 */ /* 0x000fe40000100800 */
[----:B--2---:R-:W-:-:S05]  /*9b7e0*/  @!P0 FMUL R15, R15, 16777216 ;  /* 0x4b8000000f0f8820 */ /* 0x004fca0000400000 */
[----:B------:R-:W-:Y:S01]  /*9b7f0*/  @!P0 STL [R1+0x514], R15 ;  /* 0x0005140f01008387 */ /* 0x000fe20000100800 */
[----:B------:R-:W-:Y:S02]  /*9b800*/  STL [R1+0x29b4], R22 ;  /* 0x0029b41601007387 */ /* 0x000fe40000100800 */
[----:B------:R0:W-:Y:S02]  /*9b810*/  STL [R1+0x29b8], R28 ;  /* 0x0029b81c01007387 */ /* 0x0001e40000100800 */
[----:B0-----:R-:W2:Y:S04]  /*9b820*/  LDL R28, [R1+0x554] ;  /* 0x00055400011c7983 */ /* 0x001ea80000100800 */
[----:B--2---:R0:W-:Y:S01]  /*9b830*/  STL [R1+0x29bc], R28 ;  /* 0x0029bc1c01007387 */ /* 0x0041e20000100800 */
[----:B------:R-:W2:Y:S02]  /*9b840*/  LDL R22, [R1+0x578] ;  /* 0x0005780001167983 */ /* 0x000ea40000100800 */
[----:B------:R-:W2:Y:S01]  /*9b850*/  LDL R15, [R1+0x580] ;  /* 0x00058000010f7983 */ /* 0x000ea20000100800 */
[----:B0-----:R-:W2:Y:S01]  /*9b860*/  LDL R28, [R1+0x53c] ;  /* 0x00053c00011c7983 */ /* 0x001ea20000100800 */
[----:B------:R0:W-:Y:S02]  /*9b870*/  STL [R1+0x298c], R18 ;  /* 0x00298c1201007387 */ /* 0x0001e40000100800 */
[----:B------:R-:W-:Y:S01]  /*9b880*/  IMAD.MOV.U32 R20, RZ, RZ, R6 ;  /* 0x000000ffff147224 */ /* 0x000fe200078e0006 */
[----:B------:R-:W-:Y:S01]  /*9b890*/  MOV R6, R17 ;  /* 0x0000001100067202 */ /* 0x000fe20000000f00 */
[----:B0-----:R-:W3:Y:S01]  /*9b8a0*/  LDL R18, [R1+0x5d4] ;  /* 0x0005d40001127983 */ /* 0x001ee20000100800 */
[----:B------:R-:W3:Y:S02]  /*9b8b0*/  LDL.LU R17, [R1+0x624] ;  /* 0x0006240001117983 */ /* 0x000ee40000300800 */
[----:B--2---:R-:W-:-:S05]  /*9b8c0*/  @!P0 FMUL R28, R28, 16777216 ;  /* 0x4b8000001c1c8820 */ /* 0x004fca0000400000 */
[----:B------:R0:W-:Y:S04]  /*9b8d0*/  @!P0 STL [R1+0x53c], R28 ;  /* 0x00053c1c01008387 */ /* 0x0001e80000100800 */
[----:B0-----:R-:W2:Y:S01]  /*9b8e0*/  LDL.LU R28, [R1+0x29bc] ;  /* 0x0029bc00011c7983 */ /* 0x001ea20000300800 */
[----:B------:R-:W-:Y:S02]  /*9b8f0*/  @!P0 FMUL R22, R22, 16777216 ;  /* 0x4b80000016168820 */ /* 0x000fe40000400000 */
[----:B------:R-:W-:Y:S02]  /*9b900*/  @!P0 FMUL R15, R15, 16777216 ;  /* 0x4b8000000f0f8820 */ /* 0x000fe40000400000 */
[----:B-----5:R-:W-:Y:S02]  /*9b910*/  @!P0 FMUL R19, R19, 16777216 ;  /* 0x4b80000013138820 */ /* 0x020fe40000400000 */
[----:B------:R-:W-:-:S02]  /*9b920*/  @!P0 FMUL R14, R14, 16777216 ;  /* 0x4b8000000e0e8820 */ /* 0x000fc40000400000 */
[----:B------:R-:W-:Y:S02]  /*9b930*/  @!P0 FMUL R9, R9, 16777216 ;  /* 0x4b80000009098820 */ /* 0x000fe40000400000 */
[----:B------:R-:W-:Y:S02]  /*9b940*/  @!P0 FMUL R12, R12, 16777216 ;  /* 0x4b8000000c0c8820 */ /* 0x000fe40000400000 */
[----:B--2---:R-:W-:-:S05]  /*9b950*/  @!P0 FMUL R28, R28, 16777216 ;  /* 0x4b8000001c1c8820 */ /* 0x004fca0000400000 */
[----:B------:R0:W-:Y:S04]  /*9b960*/  @!P0 STL [R1+0x554], R28 ;  /* 0x0005541c01008387 */ /* 0x0001e80000100800 */
[----:B0-----:R-:W2:Y:S01]  /*9b970*/  LDL.LU R28, [R1+0x29b8] ;  /* 0x0029b800011c7983 */ /* 0x001ea20000300800 */
[----:B------:R0:W-:Y:S03]  /*9b980*/  @!P0 STL [R1+0x578], R22 ;  /* 0x0005781601008387 */ /* 0x0001e60000100800 */
[----:B0-----:R-:W5:Y:S01]  /*9b990*/  LDL.LU R22, [R1+0x29b4] ;  /* 0x0029b40001167983 */ /* 0x001f620000300800 */
[----:B------:R0:W-:Y:S03]  /*9b9a0*/  @!P0 STL [R1+0x580], R15 ;  /* 0x0005800f01008387 */ /* 0x0001e60000100800 */
[----:B0-----:R-:W2:Y:S01]  /*9b9b0*/  LDL.LU R15, [R1+0x29b0] ;  /* 0x0029b000010f7983 */ /* 0x001ea20000300800 */
        /* <DEDUP_REMOVED lines=8> */
[----:B------:R-:W-:-:S02]  /*9ba40*/  @!P0 FMUL R6, R6, 16777216 ;  /* 0x4b80000006068820 */ /* 0x000fc40000400000 */
[----:B--2---:R-:W-:-:S05]  /*9ba50*/  @!P0 FMUL R12, R12, 16777216 ;  /* 0x4b8000000c0c8820 */ /* 0x004fca0000400000 */
[----:B------:R0:W-:Y:S04]  /*9ba60*/  STL [R1+0x5a8], R12 ;  /* 0x0005a80c01007387 */ /* 0x0001e80000100800 */
[----:B0-----:R-:W2:Y:S01]  /*9ba70*/  LDL R12, [R1+0x5c8] ;  /* 0x0005c800010c7983 */ /* 0x001ea20000100800 */
[----:B------:R0:W-:Y:S03]  /*9ba80*/  @!P0 STL [R1+0x5b0], R6 ;  /* 0x0005b00601008387 */ /* 0x0001e60000100800 */
[----:B0-----:R-:W2:Y:S01]  /*9ba90*/  LDL.LU R6, [R1+0x299c] ;  /* 0x00299c0001067983 */ /* 0x001ea20000300800 */
[----:B------:R-:W-:Y:S02]  /*9baa0*/  @!P0 FMUL R20, R20, 16777216 ;  /* 0x4b80000014148820 */ /* 0x000fe40000400000 */
[----:B------:R-:W-:-:S02]  /*9bab0*/  @!P0 FMUL R9, R9, 16777216 ;  /* 0x4b80000009098820 */ /* 0x000fc40000400000 */
[----:B------:R-:W-:Y:S01]  /*9bac0*/  @!P0 FMUL R14, R14, 16777216 ;  /* 0x4b8000000e0e8820 */ /* 0x000fe20000400000 */
[----:B------:R0:W-:Y:S01]  /*9bad0*/  @!P0 STL [R1+0x5b8], R20 ;  /* 0x0005b81401008387 */ /* 0x0001e20000100800 */
[----:B------:R-:W-:-:S03]  /*9bae0*/  @!P0 FMUL R19, R19, 16777216 ;  /* 0x4b80000013138820 */ /* 0x000fc60000400000 */
[----:B0-----:R-:W3:Y:S01]  /*9baf0*/  LDL R20, [R1+0x5d0] ;  /* 0x0005d00001147983 */ /* 0x001ee20000100800 */
[----:B--2---:R-:W-:-:S05]  /*9bb00*/  @!P0 FMUL R6, R6, 16777216 ;  /* 0x4b80000006068820 */ /* 0x004fca0000400000 */
[----:B------:R0:W-:Y:S04]  /*9bb10*/  STL [R1+0x5bc], R6 ;  /* 0x0005bc0601007387 */ /* 0x0001e80000100800 */
[----:B0-----:R-:W2:Y:S01]  /*9bb20*/  LDL.LU R6, [R1+0x2998] ;  /* 0x0029980001067983 */ /* 0x001ea20000300800 */
[----:B------:R0:W-:Y:S03]  /*9bb30*/  STL [R1+0x5c0], R9 ;  /* 0x0005c00901007387 */ /* 0x0001e60000100800 */
[----:B0-----:R-:W2:Y:S01]  /*9bb40*/  LDL R9, [R1+0x5d8] ;  /* 0x0005d80001097983 */ /* 0x001ea20000100800 */
[----:B------:R0:W-:Y:S03]  /*9bb50*/  STL [R1+0x287c], R14 ;  /* 0x00287c0e01007387 */ /* 0x0001e60000100800 */
[----:B0-----:R-:W2:Y:S01]  /*9bb60*/  LDL R14, [R1+0x5fc] ;  /* 0x0005fc00010e7983 */ /* 0x001ea20000100800 */
[----:B------:R0:W-:Y:S03]  /*9bb70*/  STL [R1+0x5c4], R19 ;  /* 0x0005c41301007387 */ /* 0x0001e60000100800 */
[----:B0-----:R-:W2:Y:S01]  /*9bb80*/  LDL.LU R19, [R1+0x2994] ;  /* 0x0029940001137983 */ /* 0x001ea20000300800 */
[----:B------:R-:W-:-:S02]  /*9bb90*/  @P1 FMUL R12, R12, 0.25 ;  /* 0x3e8000000c0c1820 */ /* 0x000fc40000400000 */
[----:B---3--:R-:W-:-:S03]  /*9bba0*/  @P1 FMUL R20, R20, 0.25 ;  /* 0x3e80000014141820 */ /* 0x008fc60000400000 */
[----:B------:R0:W-:Y:S04]  /*9bbb0*/  @P1 STL [R1+0x5c8], R12 ;  /* 0x0005c80c01001387 */ /* 0x0001e80000100800 */
[----:B0-----:R-:W3:Y:S01]  /*9bbc0*/  LDL.LU R12, [R1+0x2990] ;  /* 0x00299000010c7983 */ /* 0x001ee20000300800 */
[----:B--2---:R-:W-:-:S05]  /*9bbd0*/  @P1 FMUL R19, R19, 0.25 ;  /* 0x3e80000013131820 */ /* 0x004fca0000400000 */
[----:B------:R-:W-:Y:S01]  /*9bbe0*/  STL [R1+0x2978], R19 ;  /* 0x0029781301007387 */ /* 0x000fe20000100800 */
[----:B------:R0:W-:Y:S03]  /*9bbf0*/  @P1 STL [R1+0x5d0], R20 ;  /* 0x0005d01401001387 */ /* 0x0001e60000100800 */
[----:B0-----:R-:W2:Y:S01]  /*9bc00*/  LDL R20, [R1+0x5ec] ;  /* 0x0005ec0001147983 */ /* 0x001ea20000100800 */
[----:B------:R-:W-:Y:S02]  /*9bc10*/  @P1 FMUL R18, R18, 0.25 ;  /* 0x3e80000012121820 */ /* 0x000fe40000400000 */
[----:B------:R-:W-:Y:S02]  /*9bc20*/  @P1 FMUL R9, R9, 0.25 ;  /* 0x3e80000009091820 */ /* 0x000fe40000400000 */
[----:B------:R0:W-:Y:S02]  /*9bc30*/  STL [R1+0x2980], R3 ;  /* 0x0029800301007387 */ /* 0x0001e40000100800 */
[----:B------:R-:W-:Y:S01]  /*9bc40*/  @P1 FMUL R6, R6, 0.25 ;  /* 0x3e80000006061820 */ /* 0x000fe20000400000 */
[----:B------:R-:W-:Y:S01]  /*9bc50*/  @P1 STL [R1+0x5d4], R18 ;  /* 0x0005d41201001387 */ /* 0x000fe20000100800 */
[----:B------:R1:W-:Y:S02]  /*9bc60*/  @P1 STL [R1+0x5d8], R9 ;  /* 0x0005d80901001387 */ /* 0x0003e40000100800 */
[----:B------:R3:W-:Y:S02]  /*9bc70*/  STL [R1+0x2984], R2 ;  /* 0x0029840201007387 */ /* 0x0007e40000100800 */
[----:B------:R-:W4:Y:S01]  /*9bc80*/  LDL R19, [R1+0x5c8] ;  /* 0x0005c80001137983 */ /* 0x000f220000100800 */
[----:B0-----:R-:W4:Y:S01]  /*9bc90*/  LDL R3, [R1+0x630] ;  /* 0x0006300001037983 */ /* 0x001f220000100800 */
[----:B-1----:R-:W-:Y:S01]  /*9bca0*/  MOV R9, R28 ;  /* 0x0000001c00097202 */ /* 0x002fe20000000f00 */
[----:B-----5:R-:W-:-:S02]  /*9bcb0*/  IMAD.MOV.U32 R28, RZ, RZ, R22 ;  /* 0x000000ffff1c7224 */ /* 0x020fc400078e0016 */
[----:B---3--:R-:W3:Y:S01]  /*9bcc0*/  LDL R2, [R1+0x5f4] ;  /* 0x0005f40001027983 */ /* 0x008ee20000100800 */
[----:B------:R-:W-:Y:S02]  /*9bcd0*/  MOV R22, R16 ;  /* 0x0000001000167202 */ /* 0x000fe40000000f00 */
[----:B------:R-:W5:Y:S02]  /*9bce0*/  LDL R16, [R1+0x638] ;  /* 0x0006380001107983 */ /* 0x000f640000100800 */
[----:B------:R0:W-:Y:S02]  /*9bcf0*/  STL [R1+0x2974], R6 ;  /* 0x0029740601007387 */ /* 0x0001e40000100800 */
[----:B0-----:R-:W-:Y:S02]  /*9bd00*/  MOV R6, R18 ;  /* 0x0000001200067202 */ /* 0x001fe40000000f00 */
[----:B------:R-:W5:Y:S01]  /*9bd10*/  LDL.LU R18, [R1+0x298c] ;  /* 0x00298c0001127983 */ /* 0x000f620000300800 */
[----:B--2---:R-:W-:-:S05]  /*9bd20*/  @P1 FMUL R20, R20, 0.25 ;  /* 0x3e80000014141820 */ /* 0x004fca0000400000 */
[----:B------:R0:W-:Y:S04]  /*9bd30*/  @P1 STL [R1+0x5ec], R20 ;  /* 0x0005ec1401001387 */ /* 0x0001e80000100800 */
[----:B0-----:R-:W2:Y:S01]  /*9bd40*/  LDL.LU R20, [R1+0x2988] ;  /* 0x0029880001147983 */ /* 0x001ea20000300800 */
[----:B------:R-:W-:Y:S02]  /*9bd50*/  @P1 FMUL R12, R12, 0.25 ;  /* 0x3e8000000c0c1820 */ /* 0x000fe40000400000 */
[----:B------:R-:W-:Y:S02]  /*9bd60*/  @P1 FMUL R14, R14, 0.25 ;  /* 0x3e8000000e0e1820 */ /* 0x000fe40000400000 */
[----:B---3--:R-:W-:Y:S02]  /*9bd70*/  @P1 FMUL R2, R2, 0.25 ;  /* 0x3e80000002021820 */ /* 0x008fe40000400000 */
[----:B------:R-:W-:-:S02]  /*9bd80*/  @P1 FMUL R4, R4, 0.25 ;  /* 0x3e80000004041820 */ /* 0x000fc40000400000 */
[----:B------:R-:W-:Y:S01]  /*9bd90*/  @P1 FMUL R17, R17, 0.25 ;  /* 0x3e80000011111820 */ /* 0x000fe20000400000 */
[----:B------:R-:W-:Y:S01]  /*9bda0*/  @P1 STL [R1+0x5e4], R12 ;  /* 0x0005e40c01001387 */ /* 0x000fe20000100800 */
[----:B------:R-:W-:Y:S02]  /*9bdb0*/  @P1 STL [R1+0x5f4], R2 ;  /* 0x0005f40201001387 */ /* 0x000fe40000100800 */
[----:B------:R-:W-:Y:S01]  /*9bdc0*/  @P1 STL [R1+0x5fc], R14 ;  /* 0x0005fc0e01001387 */ /* 0x000fe20000100800 */
[C---:B------:R-:W-:Y:S01]  /*9bdd0*/  FSETP.GEU.AND P0, PT, |R15|.reuse, 1.175494350822287508e-38, PT ;  /* 0x008000000f00780b */ /* 0x040fe20003f0e200 */
[----:B------:R-:W-:Y:S01]  /*9bde0*/  @P1 STL [R1+0x608], R4 ;  /* 0x0006080401001387 */ /* 0x000fe20000100800 */
[----:B------:R0:W-:Y:S02]  /*9bdf0*/  STL [R1+0x2964], R17 ;  /* 0x0029641101007387 */ /* 0x0001e40000100800 */
[----:B------:R-:W-:Y:S02]  /*9be00*/  @P1 FMUL R15, R15, 0.25 ;  /* 0x3e8000000f0f1820 */ /* 0x000fe40000400000 */
[----:B----4-:R-:W-:-:S02]  /*9be10*/  @P1 FMUL R3, R3, 0.25 ;  /* 0x3e80000003031820 */ /* 0x010fc40000400000 */
[----:B-----5:R-:W-:Y:S02]  /*9be20*/  @P1 FMUL R16, R16, 0.25 ;  /* 0x3e80000010101820 */ /* 0x020fe40000400000 */
[----:B------:R-:W-:Y:S02]  /*9be30*/  @P1 FMUL R18, R18, 0.25 ;  /* 0x3e80000012121820 */ /* 0x000fe40000400000 */
[----:B0-----:R-:W-:Y:S02]  /*9be40*/  IMAD.MOV.U32 R17, RZ, RZ, R2 ;  /* 0x000000ffff117224 */ /* 0x001fe400078e0002 */
[----:B------:R-:W3:Y:S01]  /*9be50*/  LDL.LU R2, [R1+0x2984] ;  /* 0x0029840001027983 */ /* 0x000ee20000300800 */
[----:B--2---:R-:W-:-:S05]  /*9be60*/  @P1 FMUL R20, R20, 0.25 ;  /* 0x3e80000014141820 */ /* 0x004fca0000400000 */
[----:B------:R-:W-:Y:S01]  /*9be70*/  @P1 STL [R1+0x610], R20 ;  /* 0x0006101401001387 */ /* 0x000fe20000100800 */
[----:B------:R-:W-:Y:S02]  /*9be80*/  @P1 STL [R1+0x61c], R18 ;  /* 0x00061c1201001387 */ /* 0x000fe40000100800 */
[----:B------:R0:W-:Y:S02]  /*9be90*/  STL [R1+0x2960], R15 ;  /* 0x0029600f01007387 */ /* 0x0001e40000100800 */
[----:B------:R1:W-:Y:S01]  /*9bea0*/  @P1 STL [R1+0x630], R3 ;  /* 0x0006300301001387 */ /* 0x0003e20000100800 */
[----:B0-----:R-:W-:Y:S02]  /*9beb0*/  MOV R15, R3 ;  /* 0x00000003000f7202 */ /* 0x001fe40000000f00 */
[----:B-1----:R-:W2:Y:S01]  /*9bec0*/  LDL.LU R3, [R1+0x2980] ;  /* 0x0029800001037983 */ /* 0x002ea20000300800 */
[----:B------:R0:W-:Y:S03]  /*9bed0*/  @P1 STL [R1+0x638], R16 ;  /* 0x0006381001001387 */ /* 0x0001e60000100800 */
[----:B0-----:R-:W4:Y:S01]  /*9bee0*/  LDL.LU R16, [R1+0x297c] ;  /* 0x00297c0001107983 */ /* 0x001f220000300800 */
[----:B------:R-:W-:Y:S01]  /*9bef0*/  @!P0 FMUL R19, R19, 16777216 ;  /* 0x4b80000013138820 */ /* 0x000fe20000400000 */
[----:B----4-:R-:W-:-:S02]  /*9bf00*/  FSETP.GT.AND P1, PT, |R16|, 8.50705917302346158658e+37, PT ;  /* 0x7e8000001000780b */ /* 0x010fc40003f24200 */
[----:B------:R0:W-:Y:S04]  /*9bf10*/  STL [R1+0x2968], R16 ;  /* 0x0029681001007387 */ /* 0x0001e80000100800 */
[----:B0-----:R-:W4:Y:S01]  /*9bf20*/  LDL R16, [R1+0x5ec] ;  /* 0x0005ec0001107983 */ /* 0x001f220000100800 */
[----:B------:R0:W-:Y:S03]  /*9bf30*/  @!P0 STL [R1+0x5c8], R19 ;  /* 0x0005c81301008387 */ /* 0x0001e60000100800 */
[----:B0-----:R-:W5:Y:S02]  /*9bf40*/  LDL.LU R19, [R1+0x2978] ;  /* 0x0029780001137983 */ /* 0x001f640000300800 */
[----:B-----5:R-:W-:-:S05]  /*9bf50*/  @!P0 FMUL R19, R19, 16777216 ;  /* 0x4b80000013138820 */ /* 0x020fca0000400000 */
[----:B------:R0:W-:Y:S04]  /*9bf60*/  STL [R1+0x5cc], R19 ;  /* 0x0005cc1301007387 */ /* 0x0001e80000100800 */
[----:B0-----:R-:W5:Y:S04]  /*9bf70*/  LDL.LU R19, [R1+0x600] ;  /* 0x0006000001137983 */ /* 0x001f680000300800 */
[----:B-----5:R0:W-:Y:S02]  /*9bf80*/  STL [R1+0x2954], R19 ;  /* 0x0029541301007387 */ /* 0x0201e40000100800 */
[----:B0-----:R-:W-:-:S02]  /*9bf90*/  MOV R19, R4 ;  /* 0x0000000400137202 */ /* 0x001fc40000000f00 */
[----:B------:R-:W5:Y:S04]  /*9bfa0*/  LDL.LU R4, [R1+0x604] ;  /* 0x0006040001047983 */ /* 0x000f680000300800 */
[----:B-----5:R0:W-:Y:S04]  /*9bfb0*/  STL [R1+0x2958], R4 ;  /* 0x0029580401007387 */ /* 0x0201e80000100800 */
[----:B0-----:R-:W5:Y:S02]  /*9bfc0*/  LDL R4, [R1+0x5d0] ;  /* 0x0005d00001047983 */ /* 0x001f640000100800 */
[----:B-----5:R-:W-:-:S05]  /*9bfd0*/  @!P0 FMUL R4, R4, 16777216 ;  /* 0x4b80000004048820 */ /* 0x020fca0000400000 */
[----:B------:R4:W-:Y:S02]  /*9bfe0*/  @!P0 STL [R1+0x5d0], R4 ;  /* 0x0005d00401008387 */ /* 0x0009e40000100800 */
[----:B----4-:R-:W-:Y:S01]  /*9bff0*/  IMAD.MOV.U32 R4, RZ, RZ, R16 ;  /* 0x000000ffff047224 */ /* 0x010fe200078e0010 */
[----:B------:R-:W-:Y:S01]  /*9c000*/  MOV R16, R17 ;  /* 0x0000001100107202 */ /* 0x000fe20000000f00 */
[----:B------:R-:W-:Y:S02]  /*9c010*/  MOV R17, R14 ;  /* 0x0000000e00117202 */ /* 0x000fe40000000f00 */
[----:B------:R-:W-:Y:S02]  /*9c020*/  IMAD.MOV.U32 R14, RZ, RZ, R13 ;  /* 0x000000ffff0e7224 */ /* 0x000fe400078e000d */
[----:B------:R-:W4:Y:S04]  /*9c030*/  LDL.LU R13, [R1+0x614] ;  /* 0x00061400010d7983 */ /* 0x000f280000300800 */
[----:B----4-:R0:W-:Y:S02]  /*9c040*/  STL [R1+0x295c], R13 ;  /* 0x00295c0d01007387 */ /* 0x0101e40000100800 */
[----:B0-----:R-:W-:-:S02]  /*9c050*/  MOV R13, R12 ;  /* 0x0000000c000d7202 */ /* 0x001fc40000000f00 */
[----:B------:R-:W4:Y:S01]  /*9c060*/  LDL.LU R12, [R1+0x618] ;  /* 0x00061800010c7983 */ /* 0x000f220000300800 */
[----:B------:R-:W-:-:S03]  /*9c070*/  @!P0 FMUL R6, R6, 16777216 ;  /* 0x4b80000006068820 */ /* 0x000fc60000400000 */
[----:B----4-:R0:W-:Y:S04]  /*9c080*/  STL [R1+0x296c], R12 ;  /* 0x00296c0c01007387 */ /* 0x0101e80000100800 */
[----:B0-----:R-:W4:Y:S01]  /*9c090*/  LDL R12, [R1+0x5d8] ;  /* 0x0005d800010c7983 */ /* 0x001f220000100800 */
[----:B------:R0:W-:Y:S03]  /*9c0a0*/  @!P0 STL [R1+0x5d4], R6 ;  /* 0x0005d40601008387 */ /* 0x0001e60000100800 */
[----:B0-----:R-:W5:Y:S01]  /*9c0b0*/  LDL.LU R6, [R1+0x2974] ;  /* 0x0029740001067983 */ /* 0x001f620000300800 */
[----:B------:R0:W-:Y:S02]  /*9c0c0*/  STL [R1+0x2970], R15 ;  /* 0x0029700f01007387 */ /* 0x0001e40000100800 */
[----:B------:R-:W-:Y:S01]  /*9c0d0*/  @!P0 FMUL R16, R16, 16777216 ;  /* 0x4b80000010108820 */ /* 0x000fe20000400000 */
[----:B0-----:R-:W-:Y:S01]  /*9c0e0*/  MOV R15, R13 ;  /* 0x0000000d000f7202 */ /* 0x001fe20000000f00 */
[----:B------:R-:W-:-:S02]  /*9c0f0*/  MOV R13, R19 ;  /* 0x00000013000d7202 */ /* 0x000fc40000000f00 */
[----:B------:R-:W-:Y:S02]  /*9c100*/  IMAD.MOV.U32 R19, RZ, RZ, R18 ;  /* 0x000000ffff137224 */ /* 0x000fe400078e0012 */
[----:B------:R-:W-:Y:S02]  /*9c110*/  @!P0 FMUL R15, R15, 16777216 ;  /* 0x4b8000000f0f8820 */ /* 0x000fe40000400000 */
[----:B------:R-:W-:Y:S02]  /*9c120*/  @!P0 FMUL R17, R17, 16777216 ;  /* 0x4b80000011118820 */ /* 0x000fe40000400000 */
[----:B----4-:R-:W-:-:S05]  /*9c130*/  @!P0 FMUL R12, R12, 16777216 ;  /* 0x4b8000000c0c8820 */ /* 0x010fca0000400000 */
[----:B------:R0:W-:Y:S01]  /*9c140*/  @!P0 STL [R1+0x5d8], R12 ;  /* 0x0005d80c01008387 */ /* 0x0001e20000100800 */
[----:B-----5:R-:W-:Y:S02]  /*9c150*/  @!P0 FMUL R6, R6, 16777216 ;  /* 0x4b80000006068820 */ /* 0x020fe40000400000 */
[----:B0-----:R-:W-:Y:S01]  /*9c160*/  IMAD.MOV.U32 R12, RZ, RZ, R4 ;  /* 0x000000ffff0c7224 */ /* 0x001fe200078e0004 */
[----:B------:R-:W-:Y:S02]  /*9c170*/  MOV R4, R20 ;  /* 0x0000001400047202 */ /* 0x000fe40000000f00 */
[----:B------:R-:W4:Y:S01]  /*9c180*/  LDL.LU R20, [R1+0x644] ;  /* 0x0006440001147983 */ /* 0x000f220000300800 */
[----:B------:R-:W5:Y:S02]  /*9c190*/  LDL.LU R18, [R1+0x64c] ;  /* 0x00064c0001127983 */ /* 0x000f640000300800 */
[----:B------:R-:W-:Y:S02]  /*9c1a0*/  @!P0 FMUL R12, R12, 16777216 ;  /* 0x4b8000000c0c8820 */ /* 0x000fe40000400000 */
[----:B------:R0:W-:Y:S02]  /*9c1b0*/  STL [R1+0x5dc], R6 ;  /* 0x0005dc0601007387 */ /* 0x0001e40000100800 */
[----:B0-----:R-:W2:Y:S01]  /*9c1c0*/  LDL.LU R6, [R1+0x650] ;  /* 0x0006500001067983 */ /* 0x001ea20000300800 */
[----:B------:R0:W-:Y:S03]  /*9c1d0*/  @!P0 STL [R1+0x5e4], R15 ;  /* 0x0005e40f01008387 */ /* 0x0001e60000100800 */
[----:B0-----:R-:W2:Y:S01]  /*9c1e0*/  LDL.LU R15, [R1+0x2970] ;  /* 0x00297000010f7983 */ /* 0x001ea20000300800 */
[----:B------:R0:W-:Y:S03]  /*9c1f0*/  @!P0 STL [R1+0x5ec], R12 ;  /* 0x0005ec0c01008387 */ /* 0x0001e60000100800 */
[----:B0-----:R-:W3:Y:S01]  /*9c200*/  LDL.LU R12, [R1+0x296c] ;  /* 0x00296c00010c7983 */ /* 0x001ee20000300800 */
[----:B------:R0:W-:Y:S03]  /*9c210*/  @!P0 STL [R1+0x5f4], R16 ;  /* 0x0005f41001008387 */ /* 0x0001e60000100800 */
[----:B0-----:R-:W3:Y:S01]  /*9c220*/  LDL.LU R16, [R1+0x2968] ;  /* 0x0029680001107983 */ /* 0x001ee20000300800 */
[----:B------:R0:W-:Y:S03]  /*9c230*/  @!P0 STL [R1+0x5fc], R17 ;  /* 0x0005fc1101008387 */ /* 0x0001e60000100800 */
[----:B0-----:R-:W3:Y:S01]  /*9c240*/  LDL.LU R17, [R1+0x2964] ;  /* 0x0029640001117983 */ /* 0x001ee20000300800 */
[----:B------:R-:W-:-:S02]  /*9c250*/  @!P0 FMUL R13, R13, 16777216 ;  /* 0x4b8000000d0d8820 */ /* 0x000fc40000400000 */
[----:B------:R-:W-:Y:S02]  /*9c260*/  @!P0 FMUL R4, R4, 16777216 ;  /* 0x4b80000004048820 */ /* 0x000fe40000400000 */
[----:B------:R-:W-:Y:S01]  /*9c270*/  @!P0 FMUL R19, R19, 16777216 ;  /* 0x4b80000013138820 */ /* 0x000fe20000400000 */
[----:B------:R0:W-:Y:S04]  /*9c280*/  @!P0 STL [R1+0x608], R13 ;  /* 0x0006080d01008387 */ /* 0x0001e80000100800 */
[----:B0-----:R-:W4:Y:S01]  /*9c290*/  LDL R13, [R1+0x5e0] ;  /* 0x0005e000010d7983 */ /* 0x001f220000100800 */
[----:B------:R0:W-:Y:S03]  /*9c2a0*/  @!P0 STL [R1+0x610], R4 ;  /* 0x0006100401008387 */ /* 0x0001e60000100800 */
[----:B0-----:R-:W4:Y:S01]  /*9c2b0*/  LDL R4, [R1+0x5e8] ;  /* 0x0005e80001047983 */ /* 0x001f220000100800 */
[----:B------:R0:W-:Y:S03]  /*9c2c0*/  @!P0 STL [R1+0x61c], R19 ;  /* 0x00061c1301008387 */ /* 0x0001e60000100800 */
[----:B0-----:R-:W4:Y:S01]  /*9c2d0*/  LDL R19, [R1+0x5f0] ;  /* 0x0005f00001137983 */ /* 0x001f220000100800 */
[----:B--2---:R-:W-:-:S02]  /*9c2e0*/  @!P0 FMUL R15, R15, 16777216 ;  /* 0x4b8000000f0f8820 */ /* 0x004fc40000400000 */
[----:B---3--:R-:W-:-:S05]  /*9c2f0*/  @!P0 FMUL R17, R17, 16777216 ;  /* 0x4b80000011118820 */ /* 0x008fca0000400000 */
[----:B------:R0:W-:Y:S04]  /*9c300*/  STL [R1+0x624], R17 ;  /* 0x0006241101007387 */ /* 0x0001e80000100800 */
[----:B0-----:R-:W2:Y:S01]  /*9c310*/  LDL R17, [R1+0x5f8] ;  /* 0x0005f80001117983 */ /* 0x001ea20000100800 */
[----:B------:R0:W-:Y:S03]  /*9c320*/  @!P0 STL [R1+0x630], R15 ;  /* 0x0006300f01008387 */ /* 0x0001e60000100800 */
[----:B0-----:R-:W3:Y:S02]  /*9c330*/  LDL.LU R15, [R1+0x2960] ;  /* 0x00296000010f7983 */ /* 0x001ee40000300800 */
[----:B---3--:R-:W-:-:S05]  /*9c340*/  @!P0 FMUL R15, R15, 16777216 ;  /* 0x4b8000000f0f8820 */ /* 0x008fca0000400000 */
[----:B------:R0:W-:Y:S04]  /*9c350*/  STL [R1+0x2880], R15 ;  /* 0x0028800f01007387 */ /* 0x0001e80000100800 */
[----:B0-----:R-:W3:Y:S02]  /*9c360*/  LDL R15, [R1+0x638] ;  /* 0x00063800010f7983 */ /* 0x001ee40000100800 */
[----:B---3--:R-:W-:-:S05]  /*9c370*/  @!P0 FMUL R15, R15, 16777216 ;  /* 0x4b8000000f0f8820 */ /* 0x008fca0000400000 */
[----:B------:R0:W-:Y:S02]  /*9c380*/  @!P0 STL [R1+0x638], R15 ;  /* 0x0006380f01008387 */ /* 0x0001e40000100800 */
[----:B0-----:R-:W-:Y:S02]  /*9c390*/  MOV R15, R11 ;  /* 0x0000000b000f7202 */ /* 0x001fe40000000f00 */
[----:B------:R-:W3:Y:S01]  /*9c3a0*/  LDL.LU R11, [R1+0x664] ;  /* 0x00066400010b7983 */ /* 0x000ee20000300800 */
[----:B----4-:R-:W-:Y:S02]  /*9c3b0*/  @P1 FMUL R13, R13, 0.25 ;  /* 0x3e8000000d0d1820 */ /* 0x010fe40000400000 */
[----:B------:R-:W-:Y:S02]  /*9c3c0*/  @P1 FMUL R4, R4, 0.25 ;  /* 0x3e80000004041820 */ /* 0x000fe40000400000 */
[----:B------:R-:W-:Y:S01]  /*9c3d0*/  @P1 FMUL R19, R19, 0.25 ;  /* 0x3e80000013131820 */ /* 0x000fe20000400000 */
[----:B---3--:R0:W-:Y:S04]  /*9c3e0*/  STL [R1+0x2938], R11 ;  /* 0x0029380b01007387 */ /* 0x0081e80000100800 */
[----:B0-----:R-:W3:Y:S01]  /*9c3f0*/  LDL.LU R11, [R1+0x640] ;  /* 0x00064000010b7983 */ /* 0x001ee20000300800 */
[----:B------:R0:W-:Y:S03]  /*9c400*/  @P1 STL [R1+0x5e0], R13 ;  /* 0x0005e00d01001387 */ /* 0x0001e60000100800 */
[----:B0-----:R-:W4:Y:S01]  /*9c410*/  LDL.LU R13, [R1+0x295c] ;  /* 0x00295c00010d7983 */ /* 0x001f220000300800 */
[----:B------:R0:W-:Y:S03]  /*9c420*/  @P1 STL [R1+0x5e8], R4 ;  /* 0x0005e80401001387 */ /* 0x0001e60000100800 */
[----:B0-----:R-:W3:Y:S01]  /*9c430*/  LDL.LU R4, [R1+0x2958] ;  /* 0x0029580001047983 */ /* 0x001ee20000300800 */
[----:B------:R0:W-:Y:S03]  /*9c440*/  @P1 STL [R1+0x5f0], R19 ;  /* 0x0005f01301001387 */ /* 0x0001e60000100800 */
[----:B0-----:R-:W3:Y:S01]  /*9c450*/  LDL.LU R19, [R1+0x2954] ;  /* 0x0029540001137983 */ /* 0x001ee20000300800 */
[----:B--2---:R-:W-:-:S05]  /*9c460*/  @P1 FMUL R17, R17, 0.25 ;  /* 0x3e80000011111820 */ /* 0x004fca0000400000 */
[----:B------:R0:W-:Y:S04]  /*9c470*/  @P1 STL [R1+0x5f8], R17 ;  /* 0x0005f81101001387 */ /* 0x0001e80000100800 */
[----:B0-----:R-:W2:Y:S01]  /*9c480*/  LDL.LU R17, [R1+0x2950] ;  /* 0x0029500001117983 */ /* 0x001ea20000300800 */
[----:B---3--:R-:W-:-:S05]  /*9c490*/  @P1 FMUL R19, R19, 0.25 ;  /* 0x3e80000013131820 */ /* 0x008fca0000400000 */
[----:B------:R0:W-:Y:S04]  /*9c4a0*/  STL [R1+0x294c], R19 ;  /* 0x00294c1301007387 */ /* 0x0001e80000100800 */
[----:B0-----:R-:W3:Y:S01]  /*9c4b0*/  LDL R19, [R1+0x60c] ;  /* 0x00060c0001137983 */ /* 0x001ee20000100800 */
[----:B----4-:R-:W-:-:S05]  /*9c4c0*/  @P1 FMUL R13, R13, 0.25 ;  /* 0x3e8000000d0d1820 */ /* 0x010fca0000400000 */
[----:B------:R0:W-:Y:S01]  /*9c4d0*/  STL [R1+0x2948], R13 ;  /* 0x0029480d01007387 */ /* 0x0001e20000100800 */
[----:B------:R-:W-:Y:S01]  /*9c4e0*/  FSETP.GEU.AND P0, PT, |R16|, 1.175494350822287508e-38, PT ;  /* 0x008000001000780b */ /* 0x000fe20003f0e200 */
[----:B---3--:R-:W-:-:S05]  /*9c4f0*/  @P1 FMUL R19, R19, 0.25 ;  /* 0x3e80000013131820 */ /* 0x008fca0000400000 */
[----:B------:R1:W-:Y:S01]  /*9c500*/  @P1 STL [R1+0x60c], R19 ;  /* 0x00060c1301001387 */ /* 0x0003e20000100800 */
[----:B0-----:R-:W-:-:S03]  /*9c510*/  MOV R13, R19 ;  /* 0x00000013000d7202 */ /* 0x001fc60000000f00 */
[----:B-1----:R-:W3:Y:S01]  /*9c520*/  LDL R19, [R1+0x5e0] ;  /* 0x0005e00001137983 */ /* 0x002ee20000100800 */
[----:B------:R-:W-:Y:S02]  /*9c530*/  @P1 FMUL R15, R15, 0.25 ;  /* 0x3e8000000f0f1820 */ /* 0x000fe40000400000 */
[----:B------:R-:W-:Y:S02]  /*9c540*/  @P1 FMUL R11, R11, 0.25 ;  /* 0x3e8000000b0b1820 */ /* 0x000fe40000400000 */
[----:B------:R-:W-:Y:S02]  /*9c550*/  @P1 FMUL R14, R14, 0.25 ;  /* 0x3e8000000e0e1820 */ /* 0x000fe40000400000 */
[----:B------:R-:W-:Y:S02]  /*9c560*/  @P1 FMUL R10, R10, 0.25 ;  /* 0x3e8000000a0a1820 */ /* 0x000fe40000400000 */
[----:B------:R-:W-:Y:S01]  /*9c570*/  @P1 FMUL R20, R20, 0.25 ;  /* 0x3e80000014141820 */ /* 0x000fe20000400000 */
[----:B------:R-:W-:Y:S01]  /*9c580*/  @P1 STL [R1+0x620], R15 ;  /* 0x0006200f01001387 */ /* 0x000fe20000100800 */
[----:B------:R0:W-:Y:S02]  /*9c590*/  STL [R1+0x293c], R11 ;  /* 0x00293c0b01007387 */ /* 0x0001e40000100800 */
[----:B-----5:R-:W-:Y:S01]  /*9c5a0*/  @P1 FMUL R18, R18, 0.25 ;  /* 0x3e80000012121820 */ /* 0x020fe20000400000 */
[----:B0-----:R-:W4:Y:S01]  /*9c5b0*/  LDL R11, [R1+0x5f8] ;  /* 0x0005f800010b7983 */ /* 0x001f220000100800 */
[----:B------:R-:W-:Y:S02]  /*9c5c0*/  @P1 STL [R1+0x62c], R14 ;  /* 0x00062c0e01001387 */ /* 0x000fe40000100800 */
[----:B------:R-:W-:Y:S02]  /*9c5d0*/  @P1 STL [R1+0x634], R10 ;  /* 0x0006340a01001387 */ /* 0x000fe40000100800 */
[----:B------:R0:W-:Y:S02]  /*9c5e0*/  STL [R1+0x2940], R20 ;  /* 0x0029401401007387 */ /* 0x0001e40000100800 */
[----:B0-----:R-:W5:Y:S01]  /*9c5f0*/  LDL R20, [R1+0x5f0] ;  /* 0x0005f00001147983 */ /* 0x001f620000100800 */
[----:B------:R0:W-:Y:S03]  /*9c600*/  STL [R1+0x2944], R18 ;  /* 0x0029441201007387 */ /* 0x0001e60000100800 */
[----:B0-----:R-:W2:Y:S01]  /*9c610*/  LDL R18, [R1+0x5e8] ;  /* 0x0005e80001127983 */ /* 0x001ea20000100800 */
[----:B---3--:R-:W-:-:S05]  /*9c620*/  @!P0 FMUL R19, R19, 16777216 ;  /* 0x4b80000013138820 */ /* 0x008fca0000400000 */
[----:B------:R0:W-:Y:S04]  /*9c630*/  @!P0 STL [R1+0x5e0], R19 ;  /* 0x0005e01301008387 */ /* 0x0001e80000100800 */
[----:B0-----:R-:W3:Y:S01]  /*9c640*/  LDL.LU R19, [R1+0x294c] ;  /* 0x00294c0001137983 */ /* 0x001ee20000300800 */
[----:B------:R-:W-:Y:S02]  /*9c650*/  @P1 FMUL R4, R4, 0.25 ;  /* 0x3e80000004041820 */ /* 0x000fe40000400000 */
[----:B----4-:R-:W-:Y:S02]  /*9c660*/  @!P0 FMUL R11, R11, 16777216 ;  /* 0x4b8000000b0b8820 */ /* 0x010fe40000400000 */
[----:B------:R-:W-:Y:S02]  /*9c670*/  @!P0 FMUL R4, R4, 16777216 ;  /* 0x4b80000004048820 */ /* 0x000fe40000400000 */
[----:B-----5:R-:W-:-:S02]  /*9c680*/  @!P0 FMUL R20, R20, 16777216 ;  /* 0x4b80000014148820 */ /* 0x020fc40000400000 */
[----:B--2---:R-:W-:-:S05]  /*9c690*/  @!P0 FMUL R18, R18, 16777216 ;  /* 0x4b80000012128820 */ /* 0x004fca0000400000 */
[----:B------:R0:W-:Y:S01]  /*9c6a0*/  @!P0 STL [R1+0x5e8], R18 ;  /* 0x0005e81201008387 */ /* 0x0001e20000100800 */
[----:B------:R-:W-:Y:S02]  /*9c6b0*/  @!P0 STL [R1+0x5f0], R20 ;  /* 0x0005f01401008387 */ /* 0x000fe40000100800 */
[----:B------:R1:W-:Y:S02]  /*9c6c0*/  @!P0 STL [R1+0x5f8], R11 ;  /* 0x0005f80b01008387 */ /* 0x0003e40000100800 */
[----:B------:R-:W-:Y:S02]  /*9c6d0*/  @!P0 FMUL R13, R13, 16777216 ;  /* 0x4b8000000d0d8820 */ /* 0x000fe40000400000 */
[----:B0-----:R-:W-:Y:S01]  /*9c6e0*/  IMAD.MOV.U32 R18, RZ, RZ, R15 ;  /* 0x000000ffff127224 */ /* 0x001fe200078e000f */
[----:B-1----:R-:W-:Y:S01]  /*9c6f0*/  MOV R11, R10 ;  /* 0x0000000a000b7202 */ /* 0x002fe20000000f00 */
[----:B------:R-:W-:Y:S01]  /*9c700*/  IMAD.MOV.U32 R10, RZ, RZ, R9 ;  /* 0x000000ffff0a7224 */ /* 0x000fe200078e0009 */
[----:B------:R-:W-:Y:S01]  /*9c710*/  MOV R9, R8 ;  /* 0x0000000800097202 */ /* 0x000fe20000000f00 */
[----:B------:R-:W-:-:S02]  /*9c720*/  MOV R8, R7 ;  /* 0x0000000700087202 */ /* 0x000fc40000000f00 */
[----:B------:R-:W-:Y:S01]  /*9c730*/  IMAD.MOV.U32 R7, RZ, RZ, R5 ;  /* 0x000000ffff077224 */ /* 0x000fe200078e0005 */
[----:B------:R-:W-:Y:S02]  /*9c740*/  MOV R5, R28 ;  /* 0x0000001c00057202 */ /* 0x000fe40000000f00 */
[----:B------:R-:W-:Y:S01]  /*9c750*/  MOV R20, R14 ;  /* 0x0000000e00147202 */ /* 0x000fe20000000f00 */
[----:B---3--:R-:W-:-:S05]  /*9c760*/  @!P0 FMUL R19, R19, 16777216 ;  /* 0x4b80000013138820 */ /* 0x008fca0000400000 */
[----:B------:R0:W-:Y:S04]  /*9c770*/  STL [R1+0x600], R19 ;  /* 0x0006001301007387 */ /* 0x0001e80000100800 */
[----:B0-----:R-:W2:Y:S01]  /*9c780*/  LDL.LU R19, [R1+0x6a8] ;  /* 0x0006a80001137983 */ /* 0x001ea20000300800 */
[----:B------:R-:W3:Y:S02]  /*9c790*/  LDL.LU R15, [R1+0x6b8] ;  /* 0x0006b800010f7983 */ /* 0x000ee40000300800 */
[----:B------:R0:W-:Y:S02]  /*9c7a0*/  STL [R1+0x604], R4 ;  /* 0x0006040401007387 */ /* 0x0001e40000100800 */
[----:B0-----:R-:W4:Y:S01]  /*9c7b0*/  LDL.LU R4, [R1+0x65c] ;  /* 0x00065c0001047983 */ /* 0x001f220000300800 */
[----:B------:R-:W5:Y:S02]  /*9c7c0*/  LDL.LU R28, [R1+0x660] ;  /* 0x00066000011c7983 */ /* 0x000f640000300800 */
[----:B------:R-:W2:Y:S02]  /*9c7d0*/  LDL.LU R14, [R1+0x6c0] ;  /* 0x0006c000010e7983 */ /* 0x000ea40000300800 */
[----:B------:R0:W-:Y:S02]  /*9c7e0*/  @!P0 STL [R1+0x60c], R13 ;  /* 0x00060c0d01008387 */ /* 0x0001e40000100800 */
[----:B0-----:R-:W2:Y:S01]  /*9c7f0*/  LDL.LU R13, [R1+0x2948] ;  /* 0x00294800010d7983 */ /* 0x001ea20000300800 */
[----:B------:R-:W-:-:S02]  /*9c800*/  @P1 FMUL R12, R12, 0.25 ;  /* 0x3e8000000c0c1820 */ /* 0x000fc40000400000 */
[----:B------:R-:W-:Y:S02]  /*9c810*/  @!P0 FMUL R18, R18, 16777216 ;  /* 0x4b80000012128820 */ /* 0x000fe40000400000 */
[----:B------:R-:W-:Y:S02]  /*9c820*/  @!P0 FMUL R12, R12, 16777216 ;  /* 0x4b8000000c0c8820 */ /* 0x000fe40000400000 */
[----:B------:R-:W-:Y:S02]  /*9c830*/  @!P0 FMUL R20, R20, 16777216 ;  /* 0x4b80000014148820 */ /* 0x000fe40000400000 */
[----:B------:R-:W-:Y:S02]  /*9c840*/  @!P0 FMUL R11, R11, 16777216 ;  /* 0x4b8000000b0b8820 */ /* 0x000fe40000400000 */
[----:B--2---:R-:W-:-:S05]  /*9c850*/  @!P0 FMUL R13, R13, 16777216 ;  /* 0x4b8000000d0d8820 */ /* 0x004fca0000400000 */
[----:B------:R0:W-:Y:S04]  /*9c860*/  STL [R1+0x614], R13 ;  /* 0x0006140d01007387 */ /* 0x0001e80000100800 */
[----:B0-----:R-:W2:Y:S01]  /*9c870*/  LDL.LU R13, [R1+0x654] ;  /* 0x00065400010d7983 */ /* 0x001ea20000300800 */
[----:B------:R0:W-:Y:S03]  /*9c880*/  STL [R1+0x618], R12 ;  /* 0x0006180c01007387 */ /* 0x0001e60000100800 */
[----:B0-----:R-:W2:Y:S01]  /*9c890*/  LDL.LU R12, [R1+0x658] ;  /* 0x00065800010c7983 */ /* 0x001ea20000300800 */
[----:B------:R0:W-:Y:S03]  /*9c8a0*/  @!P0 STL [R1+0x620], R18 ;  /* 0x0006201201008387 */ /* 0x0001e60000100800 */
[----:B0-----:R-:W2:Y:S01]  /*9c8b0*/  LDL.LU R18, [R1+0x2944] ;  /* 0x0029440001127983 */ /* 0x001ea20000300800 */
[----:B------:R0:W-:Y:S03]  /*9c8c0*/  @!P0 STL [R1+0x62c], R20 ;  /* 0x00062c1401008387 */ /* 0x0001e60000100800 */
[----:B0-----:R-:W3:Y:S01]  /*9c8d0*/  LDL.LU R20, [R1+0x2940] ;  /* 0x0029400001147983 */ /* 0x001ee20000300800 */
[----:B------:R0:W-:Y:S03]  /*9c8e0*/  @!P0 STL [R1+0x634], R11 ;  /* 0x0006340b01008387 */ /* 0x0001e60000100800 */
[----:B0-----:R-:W4:Y:S01]  /*9c8f0*/  LDL.LU R11, [R1+0x293c] ;  /* 0x00293c00010b7983 */ /* 0x001f220000300800 */
[----:B------:R-:W-:-:S02]  /*9c900*/  @P1 FMUL R16, R16, 0.25 ;  /* 0x3e80000010101820 */ /* 0x000fc40000400000 */
[----:B------:R-:W-:Y:S02]  /*9c910*/  @P1 FMUL R6, R6, 0.25 ;  /* 0x3e80000006061820 */ /* 0x000fe40000400000 */
[----:B------:R-:W-:Y:S02]  /*9c920*/  @!P0 FMUL R16, R16, 16777216 ;  /* 0x4b80000010108820 */ /* 0x000fe40000400000 */
[----:B------:R-:W-:Y:S02]  /*9c930*/  @!P0 FMUL R6, R6, 16777216 ;  /* 0x4b80000006068820 */ /* 0x000fe40000400000 */
[----:B--2---:R-:W-:Y:S02]  /*9c940*/  @!P0 FMUL R18, R18, 16777216 ;  /* 0x4b80000012128820 */ /* 0x004fe40000400000 */
[----:B---3--:R-:W-:Y:S02]  /*9c950*/  @!P0 FMUL R20, R20, 16777216 ;  /* 0x4b80000014148820 */ /* 0x008fe40000400000 */
[----:B----4-:R-:W-:-:S05]  /*9c960*/  @!P0 FMUL R11, R11, 16777216 ;  /* 0x4b8000000b0b8820 */ /* 0x010fca0000400000 */
[----:B------:R0:W-:Y:S04]  /*9c970*/  STL [R1+0x640], R11 ;  /* 0x0006400b01007387 */ /* 0x0001e80000100800 */
[----:B0-----:R-:W2:Y:S01]  /*9c980*/  LDL.LU R11, [R1+0x2938] ;  /* 0x00293800010b7983 */ /* 0x001ea20000300800 */
[----:B------:R0:W-:Y:S03]  /*9c990*/  STL [R1+0x644], R20 ;  /* 0x0006441401007387 */ /* 0x0001e60000100800 */
[----:B0-----:R-:W3:Y:S01]  /*9c9a0*/  LDL.LU R20, [R1+0x2934] ;  /* 0x0029340001147983 */ /* 0x001ee20000300800 */
[----:B------:R0:W-:Y:S03]  /*9c9b0*/  STL [R1+0x64c], R18 ;  /* 0x00064c1201007387 */ /* 0x0001e60000100800 */
[----:B0-----:R-:W4:Y:S01]  /*9c9c0*/  LDL.LU R18, [R1+0x2930] ;  /* 0x0029300001127983 */ /* 0x001f220000300800 */
[----:B------:R0:W-:Y:S03]  /*9c9d0*/  STL [R1+0x28c8], R16 ;  /* 0x0028c81001007387 */ /* 0x0001e60000100800 */
[----:B0-----:R-:W2:Y:S01]  /*9c9e0*/  LDL.LU R16, [R1+0x6b0] ;  /* 0x0006b00001107983 */ /* 0x001ea20000300800 */
[----:B------:R0:W-:Y:S02]  /*9c9f0*/  STL [R1+0x650], R6 ;  /* 0x0006500601007387 */ /* 0x0001e40000100800 */
[----:B0-----:R-:W-:-:S02]  /*9ca00*/  MOV R6, R5 ;  /* 0x0000000500067202 */ /* 0x001fc40000000f00 */
[----:B------:R-:W2:Y:S01]  /*9ca10*/  LDL.LU R5, [R1+0x68c] ;  /* 0x00068c0001057983 */ /* 0x000ea20000300800 */
[C---:B------:R-:W-:Y:S02]  /*9ca20*/  FSETP.GT.AND P1, PT, |R17|.reuse, 8.50705917302346158658e+37, PT ;  /* 0x7e8000001100780b */ /* 0x040fe40003f24200 */
[----:B------:R-:W-:Y:S01]  /*9ca30*/  FSETP.GEU.AND P0, PT, |R17|, 1.175494350822287508e-38, PT ;  /* 0x008000001100780b */ /* 0x000fe20003f0e200 */
[----:B--2---:R0:W-:Y:S04]  /*9ca40*/  STL [R1+0x2914], R5 ;  /* 0x0029140501007387 */ /* 0x0041e80000100800 */
[----:B0-----:R-:W2:Y:S06]  /*9ca50*/  LDL.LU R5, [R1+0x69c] ;  /* 0x00069c0001057983 */ /* 0x001eac0000300800 */
[----:B------:R-:W-:-:S02]  /*9ca60*/  @P1 FMUL R10, R10, 0.25 ;  /* 0x3e8000000a0a1820 */ /* 0x000fc40000400000 */
[----:B------:R-:W-:Y:S02]  /*9ca70*/  @P1 FMUL R9, R9, 0.25 ;  /* 0x3e80000009091820 */ /* 0x000fe40000400000 */
[----:B------:R-:W-:Y:S02]  /*9ca80*/  @P1 FMUL R8, R8, 0.25 ;  /* 0x3e80000008081820 */ /* 0x000fe40000400000 */
[----:B------:R-:W-:Y:S02]  /*9ca90*/  @P1 FMUL R7, R7, 0.25 ;  /* 0x3e80000007071820 */ /* 0x000fe40000400000 */
[----:B------:R-:W-:Y:S01]  /*9caa0*/  @P1 FMUL R0, R0, 0.25 ;  /* 0x3e80000000001820 */ /* 0x000fe20000400000 */
[----:B------:R-:W-:Y:S01]  /*9cab0*/  @P1 STL [R1+0x668], R10 ;  /* 0x0006680a01001387 */ /* 0x000fe20000100800 */
[----:B------:R-:W-:Y:S02]  /*9cac0*/  @P1 STL [R1+0x670], R9 ;  /* 0x0006700901001387 */ /* 0x000fe40000100800 */
[----:B------:R-:W-:-:S02]  /*9cad0*/  @P1 FMUL R23, R23, 0.25 ;  /* 0x3e80000017171820 */ /* 0x000fc40000400000 */
[----:B------:R-:W-:Y:S02]  /*9cae0*/  @P1 STL [R1+0x678], R8 ;  /* 0x0006780801001387 */ /* 0x000fe40000100800 */
[----:B------:R-:W-:Y:S02]  /*9caf0*/  @P1 FMUL R19, R19, 0.25 ;  /* 0x3e80000013131820 */ /* 0x000fe40000400000 */
[----:B------:R-:W-:Y:S01]  /*9cb00*/  @P1 FMUL R13, R13, 0.25 ;  /* 0x3e8000000d0d1820 */ /* 0x000fe20000400000 */
[----:B------:R-:W-:Y:S01]  /*9cb10*/  @P1 STL [R1+0x680], R7 ;  /* 0x0006800701001387 */ /* 0x000fe20000100800 */
[----:B------:R-:W-:Y:S02]  /*9cb20*/  @P1 FMUL R16, R16, 0.25 ;  /* 0x3e80000010101820 */ /* 0x000fe40000400000 */
[----:B------:R-:W-:Y:S02]  /*9cb30*/  @P1 FMUL R12, R12, 0.25 ;  /* 0x3e8000000c0c1820 */ /* 0x000fe40000400000 */
[----:B------:R-:W-:-:S02]  /*9cb40*/  @P1 FMUL R15, R15, 0.25 ;  /* 0x3e8000000f0f1820 */ /* 0x000fc40000400000 */
[----:B------:R-:W-:Y:S02]  /*9cb50*/  @P1 FMUL R4, R4, 0.25 ;  /* 0x3e80000004041820 */ /* 0x000fe40000400000 */
[----:B------:R-:W-:Y:S02]  /*9cb60*/  @P1 FMUL R17, R17, 0.25 ;  /* 0x3e80000011111820 */ /* 0x000fe40000400000 */
[----:B-----5:R-:W-:Y:S02]  /*9cb70*/  @P1 FMUL R28, R28, 0.25 ;  /* 0x3e8000001c1c1820 */ /* 0x020fe40000400000 */
[----:B------:R-:W-:Y:S02]  /*9cb80*/  @P1 FMUL R14, R14, 0.25 ;  /* 0x3e8000000e0e1820 */ /* 0x000fe40000400000 */
[----:B------:R-:W-:Y:S02]  /*9cb90*/  @!P0 FMUL R13, R13, 16777216 ;  /* 0x4b8000000d0d8820 */ /* 0x000fe40000400000 */
[----:B------:R-:W-:-:S02]  /*9cba0*/  @!P0 FMUL R12, R12, 16777216 ;  /* 0x4b8000000c0c8820 */ /* 0x000fc40000400000 */
[----:B------:R-:W-:Y:S02]  /*9cbb0*/  @!P0 FMUL R4, R4, 16777216 ;  /* 0x4b80000004048820 */ /* 0x000fe40000400000 */
[----:B------:R-:W-:Y:S02]  /*9cbc0*/  @!P0 FMUL R28, R28, 16777216 ;  /* 0x4b8000001c1c8820 */ /* 0x000fe40000400000 */
[----:B------:R-:W-:-:S04]  /*9cbd0*/  @P1 FMUL R11, R11, 0.25 ;  /* 0x3e8000000b0b1820 */ /* 0x000fc80000400000 */
[----:B------:R-:W-:Y:S02]  /*9cbe0*/  @!P0 FMUL R11, R11, 16777216 ;  /* 0x4b8000000b0b8820 */ /* 0x000fe40000400000 */
[----:B--2---:R-:W-:-:S05]  /*9cbf0*/  @P1 FMUL R5, R5, 0.25 ;  /* 0x3e80000005051820 */ /* 0x004fca0000400000 */
[----:B------:R-:W-:Y:S01]  /*9cc00*/  STL [R1+0x2918], R5 ;  /* 0x0029180501007387 */ /* 0x000fe20000100800 */
[----:B------:R-:W-:Y:S02]  /*9cc10*/  @P1 STL [R1+0x688], R0 ;  /* 0x0006880001001387 */ /* 0x000fe40000100800 */
[----:B------:R-:W-:Y:S02]  /*9cc20*/  @P1 STL [R1+0x694], R23 ;  /* 0x0006941701001387 */ /* 0x000fe40000100800 */
[----:B------:R0:W-:Y:S01]  /*9cc30*/  STL [R1+0x291c], R19 ;  /* 0x00291c1301007387 */ /* 0x0001e20000100800 */
[----:B------:R-:W-:Y:S01]  /*9cc40*/  STL [R1+0x2920], R16 ;  /* 0x0029201001007387 */ /* 0x000fe20000100800 */
[----:B------:R1:W-:Y:S02]  /*9cc50*/  STL [R1+0x2924], R15 ;  /* 0x0029240f01007387 */ /* 0x0003e40000100800 */
[----:B------:R-:W-:Y:S02]  /*9cc60*/  STL [R1+0x2928], R17 ;  /* 0x0029281101007387 */ /* 0x000fe40000100800 */
[----:B------:R-:W-:Y:S01]  /*9cc70*/  STL [R1+0x292c], R14 ;  /* 0x00292c0e01007387 */ /* 0x000fe20000100800 */
[----:B------:R-:W-:Y:S01]  /*9cc80*/  STL [R1+0x654], R13 ;  /* 0x0006540d01007387 */ /* 0x000fe20000100800 */
[----:B------:R-:W-:Y:S02]  /*9cc90*/  STL [R1+0x658], R12 ;  /* 0x0006580c01007387 */ /* 0x000fe40000100800 */
[----:B------:R2:W-:Y:S02]  /*9cca0*/  STL [R1+0x65c], R4 ;  /* 0x00065c0401007387 */ /* 0x0005e40000100800 */
[----:B------:R5:W-:Y:S01]  /*9ccb0*/  STL [R1+0x660], R28 ;  /* 0x0006601c01007387 */ /* 0x000be20000100800 */
[----:B0-----:R-:W-:-:S02]  /*9ccc0*/  MOV R19, R0 ;  /* 0x0000000000137202 */ /* 0x001fc40000000f00 */
[----:B-1----:R-:W-:Y:S01]  /*9ccd0*/  MOV R15, R8 ;  /* 0x00000008000f7202 */ /* 0x002fe20000000f00 */
[----:B------:R-:W-:Y:S01]  /*9cce0*/  MOV R8, R27 ;  /* 0x0000001b00087202 */ /* 0x000fe20000000f00 */
[----:B------:R-:W-:Y:S01]  /*9ccf0*/  MOV R0, R2 ;  /* 0x0000000200007202 */ /* 0x000fe20000000f00 */
[----:B------:R-:W-:Y:S01]  /*9cd00*/  IMAD.MOV.U32 R27, RZ, RZ, R25 ;  /* 0x000000ffff1b7224 */ /* 0x000fe200078e0019 */
[----:B------:R-:W-:Y:S01]  /*9cd10*/  MOV R5, R23 ;  /* 0x0000001700057202 */ /* 0x000fe20000000f00 */
[----:B--2---:R-:W2:Y:S01]  /*9cd20*/  LDL.LU R4, [R1+0x66c] ;  /* 0x00066c0001047983 */ /* 0x004ea20000300800 */
[----:B------:R-:W-:Y:S01]  /*9cd30*/  MOV R25, R26 ;  /* 0x0000001a00197202 */ /* 0x000fe20000000f00 */
[----:B------:R-:W2:Y:S02]  /*9cd40*/  LDL.LU R2, [R1+0x674] ;  /* 0x0006740001027983 */ /* 0x000ea40000300800 */
[----:B------:R-:W-:Y:S01]  /*9cd50*/  IMAD.MOV.U32 R23, RZ, RZ, R3 ;  /* 0x000000ffff177224 */ /* 0x000fe200078e0003 */
[----:B------:R-:W-:Y:S01]  /*9cd60*/  MOV R26, R22 ;  /* 0x00000016001a7202 */ /* 0x000fe20000000f00 */
[----:B-----5:R-:W5:Y:S01]  /*9cd70*/  LDL.LU R28, [R1+0x67c] ;  /* 0x00067c00011c7983 */ /* 0x020f620000300800 */
[----:B---3--:R-:W-:-:S02]  /*9cd80*/  IMAD.MOV.U32 R22, RZ, RZ, R20 ;  /* 0x000000ffff167224 */ /* 0x008fc400078e0014 */
[----:B------:R-:W3:Y:S02]  /*9cd90*/  LDL.LU R3, [R1+0x684] ;  /* 0x0006840001037983 */ /* 0x000ee40000300800 */
[----:B------:R-:W-:Y:S01]  /*9cda0*/  IMAD.MOV.U32 R14, RZ, RZ, R10 ;  /* 0x000000ffff0e7224 */ /* 0x000fe200078e000a */
[----:B------:R-:W2:Y:S01]  /*9cdb0*/  LDL.LU R20, [R1+0x6ac] ;  /* 0x0006ac0001147983 */ /* 0x000ea20000300800 */
[----:B------:R-:W-:Y:S01]  /*9cdc0*/  MOV R17, R9 ;  /* 0x0000000900117202 */ /* 0x000fe20000000f00 */
[----:B------:R-:W2:Y:S02]  /*9cdd0*/  LDL.LU R13, [R1+0x6b4] ;  /* 0x0006b400010d7983 */ /* 0x000ea40000300800 */
[----:B------:R-:W2:Y:S01]  /*9cde0*/  LDL.LU R12, [R1+0x6bc] ;  /* 0x0006bc00010c7983 */ /* 0x000ea20000300800 */
[----:B------:R-:W2:Y:S01]  /*9cdf0*/  LDL.LU R10, [R1+0x6c4] ;  /* 0x0006c400010a7983 */ /* 0x000ea20000300800 */
[----:B------:R-:W-:Y:S02]  /*9ce00*/  IMAD.MOV.U32 R16, RZ, RZ, R7 ;  /* 0x000000ffff107224 */ /* 0x000fe400078e0007 */
[----:B------:R-:W2:Y:S02]  /*9ce10*/  LDL.LU R9, [R1+0x6c8] ;  /* 0x0006c80001097983 */ /* 0x000ea40000300800 */
[----:B------:R-:W-:Y:S01]  /*9ce20*/  @!P0 FMUL R14, R14, 16777216 ;  /* 0x4b8000000e0e8820 */ /* 0x000fe20000400000 */
[----:B------:R-:W2:Y:S01]  /*9ce30*/  LDL.LU R7, [R1+0x6cc] ;  /* 0x0006cc0001077983 */ /* 0x000ea20000300800 */
[----:B------:R0:W-:Y:S02]  /*9ce40*/  STL [R1+0x664], R11 ;  /* 0x0006640b01007387 */ /* 0x0001e40000100800 */
[----:B------:R-:W-:-:S02]  /*9ce50*/  @!P0 FMUL R17, R17, 16777216 ;  /* 0x4b80000011118820 */ /* 0x000fc40000400000 */
[----:B------:R-:W-:Y:S02]  /*9ce60*/  @!P0 FMUL R15, R15, 16777216 ;  /* 0x4b8000000f0f8820 */ /* 0x000fe40000400000 */
[----:B------:R-:W-:Y:S02]  /*9ce70*/  @!P0 FMUL R16, R16, 16777216 ;  /* 0x4b80000010108820 */ /* 0x000fe40000400000 */
[----:B------:R-:W-:Y:S01]  /*9ce80*/  @!P0 FMUL R19, R19, 16777216 ;  /* 0x4b80000013138820 */ /* 0x000fe20000400000 */
[----:B0-----:R-:W-:Y:S02]  /*9ce90*/  MOV R11, R6 ;  /* 0x00000006000b7202 */ /* 0x001fe40000000f00 */
[----:B------:R-:W2:Y:S01]  /*9cea0*/  LDL.LU R6, [R1+0x6d0] ;  /* 0x0006d00001067983 */ /* 0x000ea20000300800 */
[----:B------:R0:W-:Y:S02]  /*9ceb0*/  @!P0 STL [R1+0x668], R14 ;  /* 0x0006680e01008387 */ /* 0x0001e40000100800 */
[----:B------:R-:W-:Y:S01]  /*9cec0*/  @!P0 FMUL R5, R5, 16777216 ;  /* 0x4b80000005058820 */ /* 0x000fe20000400000 */
        /* <DEDUP_REMOVED lines=11> */
[----:B----4-:R-:W-:-:S13]  /*9cf80*/  FSETP.GT.AND P1, PT, |R18|, 8.50705917302346158658e+37, PT ;  /* 0x7e8000001200780b */ /* 0x010fda0003f24200 */
[----:B------:R-:W-:Y:S02]  /*9cf90*/  @P1 FMUL R23, R23, 0.25 ;  /* 0x3e80000017171820 */ /* 0x000fe40000400000 */
[----:B------:R-:W-:Y:S02]  /*9cfa0*/  @P1 FMUL R0, R0, 0.25 ;  /* 0x3e80000000001820 */ /* 0x000fe40000400000 */
[----:B------:R-:W-:Y:S02]  /*9cfb0*/  @P1 FMUL R8, R8, 0.25 ;  /* 0x3e80000008081820 */ /* 0x000fe40000400000 */
[----:B------:R-:W-:Y:S02]  /*9cfc0*/  @P1 FMUL R11, R11, 0.25 ;  /* 0x3e8000000b0b1820 */ /* 0x000fe40000400000 */
[----:B--2---:R-:W-:-:S05]  /*9cfd0*/  @!P0 FMUL R5, R5, 16777216 ;  /* 0x4b80000005058820 */ /* 0x004fca0000400000 */
[----:B------:R0:W-:Y:S04]  /*9cfe0*/  STL [R1+0x69c], R5 ;  /* 0x00069c0501007387 */ /* 0x0001e80000100800 */
[----:B0-----:R-:W2:Y:S01]  /*9cff0*/  LDL.LU R5, [R1+0x2914] ;  /* 0x0029140001057983 */ /* 0x001ea20000300800 */
[----:B------:R-:W-:Y:S02]  /*9d000*/  @!P0 FMUL R19, R19, 16777216 ;  /* 0x4b80000013138820 */ /* 0x000fe40000400000 */
[----:B------:R-:W-:Y:S02]  /*9d010*/  @!P0 FMUL R17, R17, 16777216 ;  /* 0x4b80000011118820 */ /* 0x000fe40000400000 */
[----:B------:R-:W-:Y:S02]  /*9d020*/  @!P0 FMUL R16, R16, 16777216 ;  /* 0x4b80000010108820 */ /* 0x000fe40000400000 */
[----:B------:R-:W-:-:S02]  /*9d030*/  @!P0 FMUL R15, R15, 16777216 ;  /* 0x4b8000000f0f8820 */ /* 0x000fc40000400000 */
[----:B------:R-:W-:Y:S01]  /*9d040*/  @!P0 FMUL R14, R14, 16777216 ;  /* 0x4b8000000e0e8820 */ /* 0x000fe20000400000 */
[----:B------:R0:W-:Y:S01]  /*9d050*/  STL [R1+0x6a8], R19 ;  /* 0x0006a81301007387 */ /* 0x0001e20000100800 */
[----:B------:R-:W-:-:S03]  /*9d060*/  @P1 FMUL R20, R20, 0.25 ;  /* 0x3e80000014141820 */ /* 0x000fc60000400000 */
[----:B0-----:R-:W4:Y:S01]  /*9d070*/  LDL.LU R19, [R1+0x2910] ;  /* 0x0029100001137983 */ /* 0x001f220000300800 */
[----:B------:R-:W-:Y:S02]  /*9d080*/  STL [R1+0x28cc], R17 ;  /* 0x0028cc1101007387 */ /* 0x000fe40000100800 */
[----:B------:R-:W-:Y:S02]  /*9d090*/  STL [R1+0x6b0], R16 ;  /* 0x0006b01001007387 */ /* 0x000fe40000100800 */
[----:B------:R-:W-:Y:S01]  /*9d0a0*/  STL [R1+0x6b8], R15 ;  /* 0x0006b80f01007387 */ /* 0x000fe20000100800 */
[----:B------:R-:W-:Y:S01]  /*9d0b0*/  STL [R1+0x6c0], R14 ;  /* 0x0006c00e01007387 */ /* 0x000fe20000100800 */
[----:B------:R-:W-:Y:S02]  /*9d0c0*/  @P1 STL [R1+0x690], R23 ;  /* 0x0006901701001387 */ /* 0x000fe40000100800 */
[----:B------:R-:W-:Y:S02]  /*9d0d0*/  @P1 STL [R1+0x698], R0 ;  /* 0x0006980001001387 */ /* 0x000fe40000100800 */
[----:B------:R-:W-:Y:S01]  /*9d0e0*/  @P1 STL [R1+0x6a0], R8 ;  /* 0x0006a00801001387 */ /* 0x000fe20000100800 */
[----:B------:R-:W-:Y:S01]  /*9d0f0*/  @P1 STL [R1+0x6a4], R11 ;  /* 0x0006a40b01001387 */ /* 0x000fe20000100800 */
[----:B------:R0:W-:Y:S01]  /*9d100*/  STL [R1+0x2900], R20 ;  /* 0x0029001401007387 */ /* 0x0001e20000100800 */
[----:B------:R-:W-:-:S02]  /*9d110*/  FSETP.GEU.AND P0, PT, |R18|, 1.175494350822287508e-38, PT ;  /* 0x008000001200780b */ /* 0x000fc40003f0e200 */
[----:B0-----:R-:W-:Y:S01]  /*9d120*/  MOV R20, R11 ;  /* 0x0000000b00147202 */ /* 0x001fe20000000f00 */
[----:B------:R-:W-:-:S04]  /*9d130*/  @P1 FMUL R2, R2, 0.25 ;  /* 0x3e80000002021820 */ /* 0x000fc80000400000 */
[----:B------:R0:W-:Y:S01]  /*9d140*/  STL [R1+0x2904], R20 ;  /* 0x0029041401007387 */ /* 0x0001e20000100800 */
[----:B------:R-:W-:Y:S02]  /*9d150*/  @P1 FMUL R4, R4, 0.25 ;  /* 0x3e80000004041820 */ /* 0x000fe40000400000 */
[----:B-----5:R-:W-:Y:S02]  /*9d160*/  @P1 FMUL R28, R28, 0.25 ;  /* 0x3e8000001c1c1820 */ /* 0x020fe40000400000 */
[----:B---3--:R-:W-:Y:S02]  /*9d170*/  @P1 FMUL R3, R3, 0.25 ;  /* 0x3e80000003031820 */ /* 0x008fe40000400000 */
[----:B0-----:R-:W-:Y:S02]  /*9d180*/  IMAD.MOV.U32 R20, RZ, RZ, R8 ;  /* 0x000000ffff147224 */ /* 0x001fe400078e0008 */
[----:B------:R-:W-:-:S03]  /*9d190*/  @!P0 FMUL R2, R2, 16777216 ;  /* 0x4b80000002028820 */ /* 0x000fc60000400000 */
[----:B------:R0:W-:Y:S01]  /*9d1a0*/  STL [R1+0x2908], R20 ;  /* 0x0029081401007387 */ /* 0x0001e20000100800 */
[----:B------:R-:W-:Y:S02]  /*9d1b0*/  @!P0 FMUL R4, R4, 16777216 ;  /* 0x4b80000004048820 */ /* 0x000fe40000400000 */
[----:B------:R-:W-:Y:S02]  /*9d1c0*/  @!P0 FMUL R28, R28, 16777216 ;  /* 0x4b8000001c1c8820 */ /* 0x000fe40000400000 */
[----:B------:R-:W-:Y:S01]  /*9d1d0*/  @!P0 FMUL R3, R3, 16777216 ;  /* 0x4b80000003038820 */ /* 0x000fe20000400000 */
[----:B0-----:R-:W-:-:S05]  /*9d1e0*/  MOV R20, R0 ;  /* 0x0000000000147202 */ /* 0x001fca0000000f00 */
[----:B------:R-:W-:Y:S01]  /*9d1f0*/  STL [R1+0x290c], R20 ;  /* 0x00290c1401007387 */ /* 0x000fe20000100800 */
[----:B------:R0:W-:Y:S01]  /*9d200*/  STL [R1+0x674], R2 ;  /* 0x0006740201007387 */ /* 0x0001e20000100800 */
[----:B------:R-:W-:Y:S02]  /*9d210*/  MOV R0, R25 ;  /* 0x0000001900007202 */ /* 0x000fe40000000f00 */
[----:B0-----:R-:W3:Y:S01]  /*9d220*/  LDL.LU R2, [R1+0x6e8] ;  /* 0x0006e80001027983 */ /* 0x001ee20000300800 */
[----:B------:R0:W-:Y:S02]  /*9d230*/  STL [R1+0x66c], R4 ;  /* 0x00066c0401007387 */ /* 0x0001e40000100800 */
[----:B------:R1:W-:Y:S02]  /*9d240*/  STL [R1+0x67c], R28 ;  /* 0x00067c1c01007387 */ /* 0x0003e40000100800 */
[----:B------:R5:W-:Y:S01]  /*9d250*/  STL [R1+0x684], R3 ;  /* 0x0006840301007387 */ /* 0x000be20000100800 */
[----:B------:R-:W-:Y:S01]  /*9d260*/  MOV R20, R23 ;  /* 0x0000001700147202 */ /* 0x000fe20000000f00 */
[----:B------:R-:W-:Y:S01]  /*9d270*/  IMAD.MOV.U32 R23, RZ, RZ, R27 ;  /* 0x000000ffff177224 */ /* 0x000fe200078e001b */
[----:B0-----:R-:W3:Y:S01]  /*9d280*/  LDL.LU R4, [R1+0x6d4] ;  /* 0x0006d40001047983 */ /* 0x001ee20000300800 */
[----:B-1----:R-:W3:Y:S02]  /*9d290*/  LDL.LU R28, [R1+0x6d8] ;  /* 0x0006d800011c7983 */ /* 0x002ee40000300800 */
[----:B-----5:R-:W5:Y:S02]  /*9d2a0*/  LDL.LU R3, [R1+0x6dc] ;  /* 0x0006dc0001037983 */ /* 0x020f640000300800 */
[----:B------:R-:W3:Y:S01]  /*9d2b0*/  LDL.LU R27, [R1+0x6e0] ;  /* 0x0006e000011b7983 */ /* 0x000ee20000300800 */
[----:B------:R-:W3:Y:S01]  /*9d2c0*/  LDL.LU R25, [R1+0x6e4] ;  /* 0x0006e40001197983 */ /* 0x000ee20000300800 */
[----:B------:R-:W3:Y:S02]  /*9d2d0*/  LDL.LU R17, [R1+0x708] ;  /* 0x0007080001117983 */ /* 0x000ee40000300800 */
[----:B------:R-:W3:Y:S02]  /*9d2e0*/  LDL.LU R16, [R1+0x714] ;  /* 0x0007140001107983 */ /* 0x000ee40000300800 */
[----:B------:R-:W3:Y:S01]  /*9d2f0*/  LDL.LU R15, [R1+0x71c] ;  /* 0x00071c00010f7983 */ /* 0x000ee20000300800 */
[----:B------:R-:W3:Y:S01]  /*9d300*/  LDL.LU R14, [R1+0x728] ;  /* 0x00072800010e7983 */ /* 0x000ee20000300800 */
[----:B------:R-:W-:-:S02]  /*9d310*/  @!P0 FMUL R20, R20, 16777216 ;  /* 0x4b80000014148820 */ /* 0x000fc40000400000 */
[----:B------:R-:W3:Y:S02]  /*9d320*/  LDL.LU R11, [R1+0x730] ;  /* 0x00073000010b7983 */ /* 0x000ee40000300800 */
[----:B------:R-:W3:Y:S02]  /*9d330*/  LDL.LU R8, [R1+0x738] ;  /* 0x0007380001087983 */ /* 0x000ee40000300800 */
[----:B--2---:R-:W-:-:S04]  /*9d340*/  @P1 FMUL R5, R5, 0.25 ;  /* 0x3e80000005051820 */ /* 0x004fc80000400000 */
[----:B------:R-:W-:-:S05]  /*9d350*/  @!P0 FMUL R5, R5, 16777216 ;  /* 0x4b80000005058820 */ /* 0x000fca0000400000 */
[----:B------:R0:W-:Y:S04]  /*9d360*/  STL [R1+0x68c], R5 ;  /* 0x00068c0501007387 */ /* 0x0001e80000100800 */
[----:B0-----:R-:W2:Y:S01]  /*9d370*/  LDL.LU R5, [R1+0x740] ;  /* 0x0007400001057983 */ /* 0x001ea20000300800 */
[----:B------:R0:W-:Y:S03]  /*9d380*/  @!P0 STL [R1+0x690], R20 ;  /* 0x0006901401008387 */ /* 0x0001e60000100800 */
[----:B0-----:R-:W2:Y:S02]  /*9d390*/  LDL.LU R20, [R1+0x290c] ;  /* 0x00290c0001147983 */ /* 0x001ea40000300800 */
[----:B--2---:R-:W-:-:S05]  /*9d3a0*/  @!P0 FMUL R20, R20, 16777216 ;  /* 0x4b80000014148820 */ /* 0x004fca0000400000 */
[----:B------:R0:W-:Y:S04]  /*9d3b0*/  @!P0 STL [R1+0x698], R20 ;  /* 0x0006981401008387 */ /* 0x0001e80000100800 */
[----:B0-----:R-:W2:Y:S02]  /*9d3c0*/  LDL.LU R20, [R1+0x2908] ;  /* 0x0029080001147983 */ /* 0x001ea40000300800 */
[----:B--2---:R-:W-:-:S05]  /*9d3d0*/  @!P0 FMUL R20, R20, 16777216 ;  /* 0x4b80000014148820 */ /* 0x004fca0000400000 */
[----:B------:R0:W-:Y:S04]  /*9d3e0*/  @!P0 STL [R1+0x6a0], R20 ;  /* 0x0006a01401008387 */ /* 0x0001e80000100800 */
[----:B0-----:R-:W2:Y:S02]  /*9d3f0*/  LDL.LU R20, [R1+0x2904] ;  /* 0x0029040001147983 */ /* 0x001ea40000300800 */
[----:B--2---:R-:W-:-:S05]  /*9d400*/  @!P0 FMUL R20, R20, 16777216 ;  /* 0x4b80000014148820 */ /* 0x004fca0000400000 */
[----:B------:R0:W-:Y:S04]  /*9d410*/  @!P0 STL [R1+0x6a4], R20 ;  /* 0x0006a41401008387 */ /* 0x0001e80000100800 */
[----:B0-----:R-:W2:Y:S01]  /*9d420*/  LDL.LU R20, [R1+0x2900] ;  /* 0x0029000001147983 */ /* 0x001ea20000300800 */
[----:B------:R-:W-:Y:S02]  /*9d430*/  @P1 FMUL R13, R13, 0.25 ;  /* 0x3e8000000d0d1820 */ /* 0x000fe40000400000 */
[----:B------:R-:W-:Y:S02]  /*9d440*/  @P1 FMUL R12, R12, 0.25 ;  /* 0x3e8000000c0c1820 */ /* 0x000fe40000400000 */
[----:B------:R-:W-:Y:S02]  /*9d450*/  @P1 FMUL R10, R10, 0.25 ;  /* 0x3e8000000a0a1820 */ /* 0x000fe40000400000 */
[----:B------:R-:W-:-:S02]  /*9d460*/  @P1 FMUL R18, R18, 0.25 ;  /* 0x3e80000012121820 */ /* 0x000fc40000400000 */
[----:B------:R-:W-:Y:S02]  /*9d470*/  @P1 FMUL R9, R9, 0.25 ;  /* 0x3e80000009091820 */ /* 0x000fe40000400000 */
[----:B------:R-:W-:Y:S02]  /*9d480*/  @!P0 FMUL R13, R13, 16777216 ;  /* 0x4b8000000d0d8820 */ /* 0x000fe40000400000 */
[----:B------:R-:W-:Y:S02]  /*9d490*/  @!P0 FMUL R12, R12, 16777216 ;  /* 0x4b8000000c0c8820 */ /* 0x000fe40000400000 */
[----:B------:R-:W-:Y:S02]  /*9d4a0*/  @!P0 FMUL R10, R10, 16777216 ;  /* 0x4b8000000a0a8820 */ /* 0x000fe40000400000 */
[----:B------:R-:W-:Y:S02]  /*9d4b0*/  @!P0 FMUL R18, R18, 16777216 ;  /* 0x4b80000012128820 */ /* 0x000fe40000400000 */
[----:B------:R-:W-:-:S02]  /*9d4c0*/  @!P0 FMUL R9, R9, 16777216 ;  /* 0x4b80000009098820 */ /* 0x000fc40000400000 */
[----:B--2---:R-:W-:-:S05]  /*9d4d0*/  @!P0 FMUL R20, R20, 16777216 ;  /* 0x4b80000014148820 */ /* 0x004fca0000400000 */
[----:B------:R0:W-:Y:S04]  /*9d4e0*/  STL [R1+0x6ac], R20 ;  /* 0x0006ac1401007387 */ /* 0x0001e80000100800 */
[----:B0-----:R-:W2:Y:S01]  /*9d4f0*/  LDL.LU R20, [R1+0x28fc] ;  /* 0x0028fc0001147983 */ /* 0x001ea20000300800 */
[----:B------:R-:W-:Y:S02]  /*9d500*/  STL [R1+0x6b4], R13 ;  /* 0x0006b40d01007387 */ /* 0x000fe40000100800 */
[----:B------:R-:W-:Y:S02]  /*9d510*/  STL [R1+0x6bc], R12 ;  /* 0x0006bc0c01007387 */ /* 0x000fe40000100800 */
[----:B------:R-:W-:Y:S01]  /*9d520*/  STL [R1+0x6c4], R10 ;  /* 0x0006c40a01007387 */ /* 0x000fe20000100800 */
[----:B------:R0:W-:Y:S01]  /*9d530*/  STL [R1+0x28d0], R18 ;  /* 0x0028d01201007387 */ /* 0x0001e20000100800 */
[----:B------:R-:W-:Y:S03]  /*9d540*/  STL [R1+0x6c8], R9 ;  /* 0x0006c80901007387 */ /* 0x000fe60000100800 */
[----:B0-----:R-:W2:Y:S01]  /*9d550*/  LDL.LU R18, [R1+0x700] ;  /* 0x0007000001127983 */ /* 0x001ea20000300800 */
[----:B------:R-:W-:-:S02]  /*9d560*/  @P1 FMUL R7, R7, 0.25 ;  /* 0x3e80000007071820 */ /* 0x000fc40000400000 */
[----:B------:R-:W-:Y:S01]  /*9d570*/  @P1 FMUL R6, R6, 0.25 ;  /* 0x3e80000006061820 */ /* 0x000fe20000400000 */
[----:B----4-:R-:W-:Y:S01]  /*9d580*/  FSETP.GT.AND P1, PT, |R19|, 8.50705917302346158658e+37, PT ;  /* 0x7e8000001300780b */ /* 0x010fe20003f24200 */
[----:B------:R-:W-:Y:S02]  /*9d590*/  @!P0 FMUL R7, R7, 16777216 ;  /* 0x4b80000007078820 */ /* 0x000fe40000400000 */
[----:B------:R-:W-:Y:S01]  /*9d5a0*/  @!P0 FMUL R6, R6, 16777216 ;  /* 0x4b80000006068820 */ /* 0x000fe20000400000 */
[----:B------:R-:W-:Y:S02]  /*9d5b0*/  FSETP.GEU.AND P0, PT, |R19|, 1.175494350822287508e-38, PT ;  /* 0x008000001300780b */ /* 0x000fe40003f0e200 */
[----:B------:R-:W-:Y:S02]  /*9d5c0*/  STL [R1+0x6cc], R7 ;  /* 0x0006cc0701007387 */ /* 0x000fe40000100800 */
[----:B------:R-:W-:Y:S05]  /*9d5d0*/  STL [R1+0x6d0], R6 ;  /* 0x0006d00601007387 */ /* 0x000fea0000100800 */
[----:B------:R-:W-:-:S02]  /*9d5e0*/  @P1 FMUL R0, R0, 0.25 ;  /* 0x3e80000000001820 */ /* 0x000fc40000400000 */
[----:B---3--:R-:W-:Y:S02]  /*9d5f0*/  @P1 FMUL R4, R4, 0.25 ;  /* 0x3e80000004041820 */ /* 0x008fe40000400000 */
[----:B------:R-:W-:Y:S02]  /*9d600*/  @P1 FMUL R28, R28, 0.25 ;  /* 0x3e8000001c1c1820 */ /* 0x000fe40000400000 */
[----:B------:R-:W-:Y:S02]  /*9d610*/  @P1 FMUL R23, R23, 0.25 ;  /* 0x3e80000017171820 */ /* 0x000fe40000400000 */
[----:B-----5:R-:W-:Y:S02]  /*9d620*/  @P1 FMUL R3, R3, 0.25 ;  /* 0x3e80000003031820 */ /* 0x020fe40000400000 */
[----:B------:R-:W-:Y:S02]  /*9d630*/  @P1 FMUL R27, R27, 0.25 ;  /* 0x3e8000001b1b1820 */ /* 0x000fe40000400000 */
[----:B------:R-:W-:-:S02]  /*9d640*/  @P1 FMUL R25, R25, 0.25 ;  /* 0x3e80000019191820 */ /* 0x000fc40000400000 */
[----:B------:R-:W-:Y:S02]  /*9d650*/  @!P0 FMUL R4, R4, 16777216 ;  /* 0x4b80000004048820 */ /* 0x000fe40000400000 */
[----:B------:R-:W-:Y:S02]  /*9d660*/  @!P0 FMUL R28, R28, 16777216 ;  /* 0x4b8000001c1c8820 */ /* 0x000fe40000400000 */
[----:B------:R-:W-:Y:S02]  /*9d670*/  @!P0 FMUL R3, R3, 16777216 ;  /* 0x4b80000003038820 */ /* 0x000fe40000400000 */
[----:B------:R-:W-:Y:S02]  /*9d680*/  @!P0 FMUL R27, R27, 16777216 ;  /* 0x4b8000001b1b8820 */ /* 0x000fe40000400000 */
[----:B------:R-:W-:Y:S02]  /*9d690*/  @!P0 FMUL R25, R25, 16777216 ;  /* 0x4b80000019198820 */ /* 0x000fe40000400000 */
[----:B------:R-:W-:-:S04]  /*9d6a0*/  @P1 FMUL R2, R2, 0.25 ;  /* 0x3e80000002021820 */ /* 0x000fc80000400000 */
[----:B------:R-:W-:Y:S02]  /*9d6b0*/  @!P0 FMUL R2, R2, 16777216 ;  /* 0x4b80000002028820 */ /* 0x000fe40000400000 */
[----:B--2---:R-:W-:-:S05]  /*9d6c0*/  @P1 FMUL R18, R18, 0.25 ;  /* 0x3e80000012121820 */ /* 0x004fca0000400000 */
[----:B------:R0:W-:Y:S01]  /*9d6d0*/  STL [R1+0x28f4], R18 ;  /* 0x0028f41201007387 */ /* 0x0001e20000100800 */
[----:B------:R-:W-:Y:S02]  /*9d6e0*/  @P1 STL [R1+0x6f0], R23 ;  /* 0x0006f01701001387 */ /* 0x000fe40000100800 */
[----:B------:R-:W-:Y:S01]  /*9d6f0*/  @P1 STL [R1+0x6f8], R0 ;  /* 0x0006f80001001387 */ /* 0x000fe20000100800 */
[----:B0-----:R-:W-:-:S05]  /*9d700*/  MOV R18, R0 ;  /* 0x0000000000127202 */ /* 0x001fca0000000f00 */
[----:B------:R0:W-:Y:S01]  /*9d710*/  STL [R1+0x28f8], R18 ;  /* 0x0028f81201007387 */ /* 0x0001e20000100800 */
[----:B------:R1:W-:Y:S02]  /*9d720*/  STL [R1+0x6d4], R4 ;  /* 0x0006d40401007387 */ /* 0x0003e40000100800 */
[----:B------:R-:W-:Y:S02]  /*9d730*/  STL [R1+0x6d8], R28 ;  /* 0x0006d81c01007387 */ /* 0x000fe40000100800 */
[----:B------:R2:W-:Y:S01]  /*9d740*/  STL [R1+0x6dc], R3 ;  /* 0x0006dc0301007387 */ /* 0x0005e20000100800 */
[----:B------:R3:W-:Y:S01]  /*9d750*/  STL [R1+0x6e0], R27 ;  /* 0x0006e01b01007387 */ /* 0x0007e20000100800 */
[----:B------:R4:W-:Y:S02]  /*9d760*/  STL [R1+0x6e4], R25 ;  /* 0x0006e41901007387 */ /* 0x0009e40000100800 */
[----:B0-----:R-:W-:Y:S01]  /*9d770*/  IMAD.MOV.U32 R18, RZ, RZ, R23 ;  /* 0x000000ffff127224 */ /* 0x001fe200078e0017 */
[----:B-1----:R-:W-:Y:S01]  /*9d780*/  MOV R4, R26 ;  /* 0x0000001a00047202 */ /* 0x002fe20000000f00 */
[----:B--2---:R-:W2:Y:S01]  /*9d790*/  LDL.LU R3, [R1+0x6ec] ;  /* 0x0006ec0001037983 */ /* 0x004ea20000300800 */
[----:B---3--:R-:W3:Y:S02]  /*9d7a0*/  LDL.LU R27, [R1+0x6f4] ;  /* 0x0006f400011b7983 */ /* 0x008ee40000300800 */
[----:B----4-:R-:W4:Y:S01]  /*9d7b0*/  LDL.LU R25, [R1+0x6fc] ;  /* 0x0006fc0001197983 */ /* 0x010f220000300800 */
[----:B------:R-:W-:Y:S01]  /*9d7c0*/  MOV R23, R21 ;  /* 0x0000001500177202 */ /* 0x000fe20000000f00 */
[----:B------:R-:W5:Y:S01]  /*9d7d0*/  LDL.LU R26, [R1+0x704] ;  /* 0x00070400011a7983 */ /* 0x000f620000300800 */
[----:B------:R-:W2:Y:S02]  /*9d7e0*/  LDL.LU R21, [R1+0x70c] ;  /* 0x00070c0001157983 */ /* 0x000ea40000300800 */
[----:B------:R-:W2:Y:S02]  /*9d7f0*/  LDL.LU R13, [R1+0x724] ;  /* 0x00072400010d7983 */ /* 0x000ea40000300800 */
[----:B------:R-:W2:Y:S01]  /*9d800*/  LDL.LU R12, [R1+0x72c] ;  /* 0x00072c00010c7983 */ /* 0x000ea20000300800 */
[----:B------:R-:W2:Y:S01]  /*9d810*/  LDL.LU R10, [R1+0x734] ;  /* 0x00073400010a7983 */ /* 0x000ea20000300800 */
[----:B------:R-:W2:Y:S02]  /*9d820*/  LDL.LU R9, [R1+0x73c] ;  /* 0x00073c0001097983 */ /* 0x000ea40000300800 */
[----:B------:R-:W2:Y:S02]  /*9d830*/  LDL.LU R7, [R1+0x744] ;  /* 0x0007440001077983 */ /* 0x000ea40000300800 */
[----:B------:R-:W2:Y:S02]  /*9d840*/  LDL.LU R6, [R1+0x748] ;  /* 0x0007480001067983 */ /* 0x000ea40000300800 */
[----:B------:R-:W-:Y:S01]  /*9d850*/  @!P0 FMUL R18, R18, 16777216 ;  /* 0x4b80000012128820 */ /* 0x000fe20000400000 */
[----:B------:R-:W2:Y:S01]  /*9d860*/  LDL.LU R28, [R1+0x74c] ;  /* 0x00074c00011c7983 */ /* 0x000ea20000300800 */
[----:B------:R0:W-:Y:S03]  /*9d870*/  STL [R1+0x6e8], R2 ;  /* 0x0006e80201007387 */ /* 0x0001e60000100800 */
[----:B0-----:R-:W2:Y:S01]  /*9d880*/  LDL.LU R2, [R1+0x750] ;  /* 0x0007500001027983 */ /* 0x001ea20000300800 */
[----:B------:R-:W2:Y:S02]  /*9d890*/  LDL.LU R0, [R1+0x68] ;  /* 0x0000680001007983 */ /* 0x000ea40000300800 */
[----:B------:R0:W-:Y:S02]  /*9d8a0*/  @!P0 STL [R1+0x6f0], R18 ;  /* 0x0006f01201008387 */ /* 0x0001e40000100800 */
        /* <DEDUP_REMOVED lines=10> */
[----:B------:R-:W-:Y:S02]  /*9d950*/  @P1 FMUL R11, R11, 0.25 ;  /* 0x3e8000000b0b1820 */ /* 0x000fe40000400000 */
[----:B------:R-:W-:Y:S02]  /*9d960*/  @!P0 FMUL R16, R16, 16777216 ;  /* 0x4b80000010108820 */ /* 0x000fe40000400000 */
[----:B------:R-:W-:Y:S02]  /*9d970*/  @!P0 FMUL R15, R15, 16777216 ;  /* 0x4b8000000f0f8820 */ /* 0x000fe40000400000 */
[----:B------:R-:W-:-:S02]  /*9d980*/  @!P0 FMUL R14, R14, 16777216 ;  /* 0x4b8000000e0e8820 */ /* 0x000fc40000400000 */
[----:B------:R-:W-:Y:S02]  /*9d990*/  @!P0 FMUL R19, R19, 16777216 ;  /* 0x4b80000013138820 */ /* 0x000fe40000400000 */
[----:B------:R-:W-:Y:S02]  /*9d9a0*/  @!P0 FMUL R11, R11, 16777216 ;  /* 0x4b8000000b0b8820 */ /* 0x000fe40000400000 */
[----:B--2---:R-:W-:-:S05]  /*9d9b0*/  @!P0 FMUL R18, R18, 16777216 ;  /* 0x4b80000012128820 */ /* 0x004fca0000400000 */
[----:B------:R-:W-:Y:S01]  /*9d9c0*/  STL [R1+0x700], R18 ;  /* 0x0007001201007387 */ /* 0x000fe20000100800 */
[----:B------:R-:W-:Y:S02]  /*9d9d0*/  STL [R1+0x708], R17 ;  /* 0x0007081101007387 */ /* 0x000fe40000100800 */
[----:B------:R-:W-:Y:S02]  /*9d9e0*/  STL [R1+0x714], R16 ;  /* 0x0007141001007387 */ /* 0x000fe40000100800 */
[----:B------:R-:W-:Y:S01]  /*9d9f0*/  STL [R1+0x71c], R15 ;  /* 0x00071c0f01007387 */ /* 0x000fe20000100800 */
[----:B------:R-:W-:Y:S01]  /*9da00*/  STL [R1+0x728], R14 ;  /* 0x0007280e01007387 */ /* 0x000fe20000100800 */
[----:B------:R0:W-:Y:S02]  /*9da10*/  STL [R1+0x28d8], R19 ;  /* 0x0028d81301007387 */ /* 0x0001e40000100800 */
[----:B------:R-:W-:Y:S01]  /*9da20*/  STL [R1+0x730], R11 ;  /* 0x0007300b01007387 */ /* 0x000fe20000100800 */
[----:B0-----:R-:W2:Y:S01]  /*9da30*/  LDL.LU R19, [R1+0x720] ;  /* 0x0007200001137983 */ /* 0x001ea20000300800 */
[----:B------:R-:W-:-:S02]  /*9da40*/  @P1 FMUL R8, R8, 0.25 ;  /* 0x3e80000008081820 */ /* 0x000fc40000400000 */
[----:B------:R-:W-:Y:S01]  /*9da50*/  @P1 FMUL R5, R5, 0.25 ;  /* 0x3e80000005051820 */ /* 0x000fe20000400000 */
[----:B------:R-:W-:Y:S01]  /*9da60*/  FSETP.GT.AND P1, PT, |R20|, 8.50705917302346158658e+37, PT ;  /* 0x7e8000001400780b */ /* 0x000fe20003f24200 */
[----:B------:R-:W-:Y:S02]  /*9da70*/  @!P0 FMUL R8, R8, 16777216 ;  /* 0x4b80000008088820 */ /* 0x000fe40000400000 */
[----:B------:R-:W-:Y:S01]  /*9da80*/  @!P0 FMUL R5, R5, 16777216 ;  /* 0x4b80000005058820 */ /* 0x000fe20000400000 */
[----:B------:R-:W-:Y:S02]  /*9da90*/  FSETP.GEU.AND P0, PT, |R20|, 1.175494350822287508e-38, PT ;  /* 0x008000001400780b */ /* 0x000fe40003f0e200 */
[----:B------:R-:W-:Y:S02]  /*9daa0*/  STL [R1+0x738], R8 ;  /* 0x0007380801007387 */ /* 0x000fe40000100800 */
[----:B------:R-:W-:Y:S05]  /*9dab0*/  STL [R1+0x740], R5 ;  /* 0x0007400501007387 */ /* 0x000fea0000100800 */
[----:B------:R-:W-:-:S02]  /*9dac0*/  @P1 FMUL R23, R23, 0.25 ;  /* 0x3e80000017171820 */ /* 0x000fc40000400000 */
[----:B------:R-:W-:Y:S02]  /*9dad0*/  @P1 FMUL R3, R3, 0.25 ;  /* 0x3e80000003031820 */ /* 0x000fe40000400000 */
[----:B---3--:R-:W-:Y:S02]  /*9dae0*/  @P1 FMUL R27, R27, 0.25 ;  /* 0x3e8000001b1b1820 */ /* 0x008fe40000400000 */
[----:B------:R-:W-:Y:S02]  /*9daf0*/  @P1 FMUL R4, R4, 0.25 ;  /* 0x3e80000004041820 */ /* 0x000fe40000400000 */
[----:B------:R-:W-:Y:S02]  /*9db00*/  @P1 FMUL R21, R21, 0.25 ;  /* 0x3e80000015151820 */ /* 0x000fe40000400000 */
[----:B----4-:R-:W-:Y:S02]  /*9db10*/  @P1 FMUL R25, R25, 0.25 ;  /* 0x3e80000019191820 */ /* 0x010fe40000400000 */
[----:B-----5:R-:W-:-:S02]  /*9db20*/  @P1 FMUL R26, R26, 0.25 ;  /* 0x3e8000001a1a1820 */ /* 0x020fc40000400000 */
[----:B------:R-:W-:Y:S02]  /*9db30*/  @!P0 FMUL R3, R3, 16777216 ;  /* 0x4b80000003038820 */ /* 0x000fe40000400000 */
[----:B------:R-:W-:Y:S02]  /*9db40*/  @!P0 FMUL R27, R27, 16777216 ;  /* 0x4b8000001b1b8820 */ /* 0x000fe40000400000 */
[----:B------:R-:W-:Y:S02]  /*9db50*/  @!P0 FMUL R21, R21, 16777216 ;  /* 0x4b80000015158820 */ /* 0x000fe40000400000 */
[----:B------:R-:W-:Y:S02]  /*9db60*/  @!P0 FMUL R25, R25, 16777216 ;  /* 0x4b80000019198820 */ /* 0x000fe40000400000 */
[----:B------:R-:W-:Y:S02]  /*9db70*/  @!P0 FMUL R26, R26, 16777216 ;  /* 0x4b8000001a1a8820 */ /* 0x000fe40000400000 */
[----:B--2---:R-:W-:-:S05]  /*9db80*/  @P1 FMUL R19, R19, 0.25 ;  /* 0x3e80000013131820 */ /* 0x004fca0000400000 */
[----:B------:R0:W-:Y:S01]  /*9db90*/  STL [R1+0x28ec], R19 ;  /* 0x0028ec1301007387 */ /* 0x0001e20000100800 */
[----:B------:R-:W-:Y:S02]  /*9dba0*/  @P1 STL [R1+0x710], R4 ;  /* 0x0007100401001387 */ /* 0x000fe40000100800 */
[----:B------:R-:W-:Y:S02]  /*9dbb0*/  @P1 STL [R1+0x718], R23 ;  /* 0x0007181701001387 */ /* 0x000fe40000100800 */
[----:B0-----:R-:W-:-:S05]  /*9dbc0*/  IMAD.MOV.U32 R19, RZ, RZ, R23 ;  /* 0x000000ffff137224 */ /* 0x001fca00078e0017 */
[----:B------:R-:W-:Y:S01]  /*9dbd0*/  STL [R1+0x28f0], R19 ;  /* 0x0028f01301007387 */ /* 0x000fe20000100800 */
[----:B------:R-:W-:Y:S02]  /*9dbe0*/  STL [R1+0x6ec], R3 ;  /* 0x0006ec0301007387 */ /* 0x000fe40000100800 */
[----:B------:R-:W-:Y:S02]  /*9dbf0*/  STL [R1+0x6f4], R27 ;  /* 0x0006f41b01007387 */ /* 0x000fe40000100800 */
[----:B------:R0:W-:Y:S01]  /*9dc00*/  STL [R1+0x70c], R21 ;  /* 0x00070c1501007387 */ /* 0x0001e20000100800 */
[----:B------:R1:W-:Y:S01]  /*9dc10*/  STL [R1+0x6fc], R25 ;  /* 0x0006fc1901007387 */ /* 0x0003e20000100800 */
[----:B------:R2:W-:Y:S01]  /*9dc20*/  STL [R1+0x704], R26 ;  /* 0x0007041a01007387 */ /* 0x0005e20000100800 */
[----:B0-----:R-:W-:Y:S02]  /*9dc30*/  MOV R21, R22 ;  /* 0x0000001600157202 */ /* 0x001fe40000000f00 */
[----:B-1----:R-:W3:Y:S01]  /*9dc40*/  LDL.LU R25, [R1+0x754] ;  /* 0x0007540001197983 */ /* 0x002ee20000300800 */
[----:B--2---:R-:W-:-:S02]  /*9dc50*/  IMAD.MOV.U32 R26, RZ, RZ, R24 ;  /* 0x000000ffff1a7224 */ /* 0x004fc400078e0018 */
[----:B------:R-:W2:Y:S02]  /*9dc60*/  LDL.LU R22, [R1+0x758] ;  /* 0x0007580001167983 */ /* 0x000ea40000300800 */
[----:B------:R-:W4:Y:S01]  /*9dc70*/  LDL.LU R24, [R1+0x75c] ;  /* 0x00075c0001187983 */ /* 0x000f220000300800 */
[----:B------:R-:W-:Y:S01]  /*9dc80*/  MOV R27, R29 ;  /* 0x0000001d001b7202 */ /* 0x000fe20000000f00 */
[----:B------:R-:W5:Y:S01]  /*9dc90*/  LDL.LU R3, [R1+0x760] ;  /* 0x0007600001037983 */ /* 0x000f620000300800 */
[----:B------:R-:W2:Y:S01]  /*9dca0*/  LDL.LU R29, [R1+0x764] ;  /* 0x00076400011d7983 */ /* 0x000ea20000300800 */
[----:B------:R-:W-:Y:S01]  /*9dcb0*/  MOV R19, R4 ;  /* 0x0000000400137202 */ /* 0x000fe20000000f00 */
[----:B------:R-:W2:Y:S01]  /*9dcc0*/  LDL.LU R18, [R1+0x778] ;  /* 0x0007780001127983 */ /* 0x000ea20000300800 */
[----:B------:R-:W2:Y:S01]  /*9dcd0*/  LDL.LU R17, [R1+0x7c0] ;  /* 0x0007c00001117983 */ /* 0x000ea20000300800 */
[----:B------:R-:W2:Y:S02]  /*9dce0*/  LDL.LU R16, [R1+0x7c8] ;  /* 0x0007c80001107983 */ /* 0x000ea40000300800 */
[----:B------:R-:W2:Y:S02]  /*9dcf0*/  LDL.LU R15, [R1+0x810] ;  /* 0x00081000010f7983 */ /* 0x000ea40000300800 */
[----:B------:R-:W2:Y:S01]  /*9dd00*/  LDL.LU R14, [R1+0x814] ;  /* 0x00081400010e7983 */ /* 0x000ea20000300800 */
[----:B------:R-:W2:Y:S01]  /*9dd10*/  LDL.LU R11, [R1+0x818] ;  /* 0x00081800010b7983 */ /* 0x000ea20000300800 */
[----:B------:R-:W-:-:S02]  /*9dd20*/  @!P0 FMUL R19, R19, 16777216 ;  /* 0x4b80000013138820 */ /* 0x000fc40000400000 */
[----:B------:R-:W2:Y:S02]  /*9dd30*/  LDL.LU R8, [R1+0x820] ;  /* 0x0008200001087983 */ /* 0x000ea40000300800 */
[----:B------:R-:W2:Y:S01]  /*9dd40*/  LDL.LU R5, [R1+0x828] ;  /* 0x0008280001057983 */ /* 0x000ea20000300800 */
[----:B------:R-:W2:Y:S01]  /*9dd50*/  LDL.LU R23, [R1+0x830] ;  /* 0x0008300001177983 */ /* 0x000ea20000300800 */
        /* <DEDUP_REMOVED lines=14> */
[----:B------:R-:W-:Y:S02]  /*9de40*/  @P1 FMUL R6, R6, 0.25 ;  /* 0x3e80000006061820 */ /* 0x000fe40000400000 */
[----:B------:R-:W-:-:S02]  /*9de50*/  @!P0 FMUL R10, R10, 16777216 ;  /* 0x4b8000000a0a8820 */ /* 0x000fc40000400000 */
[----:B------:R-:W-:Y:S02]  /*9de60*/  @P1 FMUL R28, R28, 0.25 ;  /* 0x3e8000001c1c1820 */ /* 0x000fe40000400000 */
[----:B------:R-:W-:Y:S02]  /*9de70*/  @!P0 FMUL R9, R9, 16777216 ;  /* 0x4b80000009098820 */ /* 0x000fe40000400000 */
[----:B------:R-:W-:Y:S02]  /*9de80*/  @!P0 FMUL R7, R7, 16777216 ;  /* 0x4b80000007078820 */ /* 0x000fe40000400000 */
[----:B------:R-:W-:Y:S02]  /*9de90*/  @P1 FMUL R2, R2, 0.25 ;  /* 0x3e80000002021820 */ /* 0x000fe40000400000 */
        /* <DEDUP_REMOVED lines=14> */
[----:B------:R0:W-:Y:S02]  /*9df80*/  STL [R1+0x28e4], R21 ;  /* 0x0028e41501007387 */ /* 0x0001e40000100800 */
[----:B------:R1:W-:Y:S01]  /*9df90*/  STL [R1+0x750], R2 ;  /* 0x0007500201007387 */ /* 0x0003e20000100800 */
[----:B0-----:R-:W2:Y:S01]  /*9dfa0*/  LDL.LU R21, [R1+0x770] ;  /* 0x0007700001157983 */ /* 0x001ea20000300800 */
[----:B------:R-:W-:-:S02]  /*9dfb0*/  FSETP.GT.AND P1, PT, |R0|, 8.50705917302346158658e+37, PT ;  /* 0x7e8000000000780b */ /* 0x000fc40003f24200 */
[----:B------:R-:W-:-:S11]  /*9dfc0*/  FSETP.GEU.AND P0, PT, |R0|, 1.175494350822287508e-38, PT ;  /* 0x008000000000780b */ /* 0x000fd60003f0e200 */
[----:B---3--:R-:W-:Y:S02]  /*9dfd0*/  @P1 FMUL R25, R25, 0.25 ;  /* 0x3e80000019191820 */ /* 0x008fe40000400000 */
[----:B------:R-:W-:Y:S02]  /*9dfe0*/  @P1 FMUL R22, R22, 0.25 ;  /* 0x3e80000016161820 */ /* 0x000fe40000400000 */
[----:B------:R-:W-:Y:S02]  /*9dff0*/  @P1 FMUL R27, R27, 0.25 ;  /* 0x3e8000001b1b1820 */ /* 0x000fe40000400000 */
[----:B----4-:R-:W-:Y:S02]  /*9e000*/  @P1 FMUL R24, R24, 0.25 ;  /* 0x3e80000018181820 */ /* 0x010fe40000400000 */
[----:B------:R-:W-:Y:S02]  /*9e010*/  @!P0 FMUL R25, R25, 16777216 ;  /* 0x4b80000019198820 */ /* 0x000fe40000400000 */
[----:B------:R-:W-:-:S02]  /*9e020*/  @!P0 FMUL R22, R22, 16777216 ;  /* 0x4b80000016168820 */ /* 0x000fc40000400000 */
[----:B-----5:R-:W-:Y:S02]  /*9e030*/  @P1 FMUL R3, R3, 0.25 ;  /* 0x3e80000003031820 */ /* 0x020fe40000400000 */
[----:B------:R-:W-:Y:S02]  /*9e040*/  @!P0 FMUL R24, R24, 16777216 ;  /* 0x4b80000018188820 */ /* 0x000fe40000400000 */
[----:B------:R-:W-:Y:S02]  /*9e050*/  @!P0 FMUL R3, R3, 16777216 ;  /* 0x4b80000003038820 */ /* 0x000fe40000400000 */
[----:B------:R-:W-:-:S04]  /*9e060*/  @P1 FMUL R29, R29, 0.25 ;  /* 0x3e8000001d1d1820 */ /* 0x000fc80000400000 */
[----:B------:R-:W-:Y:S02]  /*9e070*/  @!P0 FMUL R29, R29, 16777216 ;  /* 0x4b8000001d1d8820 */ /* 0x000fe40000400000 */
[----:B--2---:R-:W-:-:S05]  /*9e080*/  @P1 FMUL R21, R21, 0.25 ;  /* 0x3e80000015151820 */ /* 0x004fca0000400000 */
[----:B------:R0:W-:Y:S01]  /*9e090*/  STL [R1+0x28e8], R21 ;  /* 0x0028e81501007387 */ /* 0x0001e20000100800 */
[----:B------:R2:W-:Y:S02]  /*9e0a0*/  @P1 STL [R1+0x768], R27 ;  /* 0x0007681b01001387 */ /* 0x0005e40000100800 */
[----:B-1----:R-:W3:Y:S02]  /*9e0b0*/  LDL.LU R2, [R1+0x76c] ;  /* 0x00076c0001027983 */ /* 0x002ee40000300800 */
[----:B------:R1:W-:Y:S01]  /*9e0c0*/  STL [R1+0x754], R25 ;  /* 0x0007541901007387 */ /* 0x0003e20000100800 */
[----:B0-----:R-:W-:Y:S02]  /*9e0d0*/  MOV R21, R27 ;  /* 0x0000001b00157202 */ /* 0x001fe40000000f00 */
[----:B--2---:R-:W2:Y:S01]  /*9e0e0*/  LDL.LU R27, [R1+0x774] ;  /* 0x00077400011b7983 */ /* 0x004ea20000300800 */
[----:B------:R0:W-:Y:S02]  /*9e0f0*/  STL [R1+0x758], R22 ;  /* 0x0007581601007387 */ /* 0x0001e40000100800 */
[----:B-1----:R-:W4:Y:S02]  /*9e100*/  LDL.LU R25, [R1+0x77c] ;  /* 0x00077c0001197983 */ /* 0x002f240000300800 */
[----:B------:R1:W-:Y:S01]  /*9e110*/  STL [R1+0x75c], R24 ;  /* 0x00075c1801007387 */ /* 0x0003e20000100800 */
[----:B0-----:R-:W5:Y:S01]  /*9e120*/  LDL.LU R22, [R1+0x7c4] ;  /* 0x0007c40001167983 */ /* 0x001f620000300800 */
[----:B-1----:R-:W2:Y:S02]  /*9e130*/  LDL.LU R24, [R1+0x7cc] ;  /* 0x0007cc0001187983 */ /* 0x002ea40000300800 */
[----:B------:R0:W-:Y:S02]  /*9e140*/  STL [R1+0x760], R3 ;  /* 0x0007600301007387 */ /* 0x0001e40000100800 */
[----:B------:R-:W2:Y:S01]  /*9e150*/  LDL.LU R20, [R1+0x7f0] ;  /* 0x0007f00001147983 */ /* 0x000ea20000300800 */
[----:B------:R-:W2:Y:S01]  /*9e160*/  LDL.LU R19, [R1+0x800] ;  /* 0x0008000001137983 */ /* 0x000ea20000300800 */
[----:B------:R-:W-:-:S02]  /*9e170*/  @!P0 FMUL R21, R21, 16777216 ;  /* 0x4b80000015158820 */ /* 0x000fc40000400000 */
[----:B0-----:R-:W-:Y:S02]  /*9e180*/  IMAD.MOV.U32 R3, RZ, RZ, R26 ;  /* 0x000000ffff037224 */ /* 0x001fe400078e001a */
        /* <DEDUP_REMOVED lines=8> */
[----:B------:R0:W-:Y:S04]  /*9e210*/  STL [R1+0x764], R29 ;  /* 0x0007641d01007387 */ /* 0x0001e80000100800 */
[----:B0-----:R-:W2:Y:S01]  /*9e220*/  LDL.LU R29, [R1+0x70] ;  /* 0x00007000011d7983 */ /* 0x001ea20000300800 */
[----:B------:R0:W-:Y:S03]  /*9e230*/  @!P0 STL [R1+0x768], R21 ;  /* 0x0007681501008387 */ /* 0x0001e60000100800 */
[----:B0-----:R-:W2:Y:S01]  /*9e240*/  LDL.LU R21, [R1+0x28e8] ;  /* 0x0028e80001157983 */ /* 0x001ea20000300800 */
[----:B------:R-:W-:-:S02]  /*9e250*/  @P1 FMUL R18, R18, 0.25 ;  /* 0x3e80000012121820 */ /* 0x000fc40000400000 */
[----:B------:R-:W-:Y:S02]  /*9e260*/  @P1 FMUL R17, R17, 0.25 ;  /* 0x3e80000011111820 */ /* 0x000fe40000400000 */
[----:B------:R-:W-:Y:S02]  /*9e270*/  @P1 FMUL R16, R16, 0.25 ;  /* 0x3e80000010101820 */ /* 0x000fe40000400000 */
[----:B------:R-:W-:Y:S02]  /*9e280*/  @P1 FMUL R15, R15, 0.25 ;  /* 0x3e8000000f0f1820 */ /* 0x000fe40000400000 */
[----:B------:R-:W-:Y:S02]  /*9e290*/  @P1 FMUL R14, R14, 0.25 ;  /* 0x3e8000000e0e1820 */ /* 0x000fe40000400000 */
[----:B------:R-:W-:Y:S02]  /*9e2a0*/  @P1 FMUL R11, R11, 0.25 ;  /* 0x3e8000000b0b1820 */ /* 0x000fe40000400000 */
[----:B------:R-:W-:-:S02]  /*9e2b0*/  @P1 FMUL R8, R8, 0.25 ;  /* 0x3e80000008081820 */ /* 0x000fc40000400000 */
[----:B------:R-:W-:Y:S02]  /*9e2c0*/  @P1 FMUL R5, R5, 0.25 ;  /* 0x3e80000005051820 */ /* 0x000fe40000400000 */
[----:B------:R-:W-:Y:S02]  /*9e2d0*/  @P1 FMUL R0, R0, 0.25 ;  /* 0x3e80000000001820 */ /* 0x000fe40000400000 */
[----:B------:R-:W-:Y:S01]  /*9e2e0*/  @P1 FMUL R23, R23, 0.25 ;  /* 0x3e80000017171820 */ /* 0x000fe20000400000 */
[----:B------:R-:W-:Y:S01]  /*9e2f0*/  FSETP.GT.AND P1, PT, |R4|, 8.50705917302346158658e+37, PT ;  /* 0x7e8000000400780b */ /* 0x000fe20003f24200 */
[----:B------:R-:W-:Y:S02]  /*9e300*/  @!P0 FMUL R18, R18, 16777216 ;  /* 0x4b80000012128820 */ /* 0x000fe40000400000 */
[----:B------:R-:W-:Y:S02]  /*9e310*/  @!P0 FMUL R17, R17, 16777216 ;  /* 0x4b80000011118820 */ /* 0x000fe40000400000 */
[----:B------:R-:W-:-:S02]  /*9e320*/  @!P0 FMUL R16, R16, 16777216 ;  /* 0x4b80000010108820 */ /* 0x000fc40000400000 */
[----:B------:R-:W-:Y:S02]  /*9e330*/  @!P0 FMUL R15, R15, 16777216 ;  /* 0x4b8000000f0f8820 */ /* 0x000fe40000400000 */
[----:B------:R-:W-:Y:S02]  /*9e340*/  @!P0 FMUL R14, R14, 16777216 ;  /* 0x4b8000000e0e8820 */ /* 0x000fe40000400000 */
[----:B------:R-:W-:Y:S02]  /*9e350*/  @!P0 FMUL R11, R11, 16777216 ;  /* 0x4b8000000b0b8820 */ /* 0x000fe40000400000 */
[----:B------:R-:W-:Y:S02]  /*9e360*/  @!P0 FMUL R8, R8, 16777216 ;  /* 0x4b80000008088820 */ /* 0x000fe40000400000 */
[----:B------:R-:W-:Y:S02]  /*9e370*/  @!P0 FMUL R5, R5, 16777216 ;  /* 0x4b80000005058820 */ /* 0x000fe40000400000 */
[----:B------:R-:W-:-:S02]  /*9e380*/  @!P0 FMUL R0, R0, 16777216 ;  /* 0x4b80000000008820 */ /* 0x000fc40000400000 */
[----:B------:R-:W-:Y:S02]  /*9e390*/  @!P0 FMUL R23, R23, 16777216 ;  /* 0x4b80000017178820 */ /* 0x000fe40000400000 */
[----:B--2---:R-:W-:-:S05]  /*9e3a0*/  @!P0 FMUL R21, R21, 16777216 ;  /* 0x4b80000015158820 */ /* 0x004fca0000400000 */
[----:B------:R0:W-:Y:S04]  /*9e3b0*/  STL [R1+0x770], R21 ;  /* 0x0007701501007387 */ /* 0x0001e80000100800 */
[----:B0-----:R-:W2:Y:S01]  /*9e3c0*/  LDL.LU R21, [R1+0x28e4] ;  /* 0x0028e40001157983 */ /* 0x001ea20000300800 */
[----:B------:R-:W-:Y:S01]  /*9e3d0*/  FSETP.GEU.AND P0, PT, |R4|, 1.175494350822287508e-38, PT ;  /* 0x008000000400780b */ /* 0x000fe20003f0e200 */
[----:B------:R-:W-:Y:S02]  /*9e3e0*/  STL [R1+0x778], R18 ;  /* 0x0007781201007387 */ /* 0x000fe40000100800 */
[----:B------:R-:W-:Y:S01]  /*9e3f0*/  STL [R1+0x7c0], R17 ;  /* 0x0007c01101007387 */ /* 0x000fe20000100800 */
[----:B------:R-:W-:Y:S01]  /*9e400*/  STL [R1+0x7c8], R16 ;  /* 0x0007c81001007387 */ /* 0x000fe20000100800 */
[----:B------:R-:W-:Y:S02]  /*9e410*/  STL [R1+0x810], R15 ;  /* 0x0008100f01007387 */ /* 0x000fe40000100800 */
[----:B---3--:R-:W-:-:S02]  /*9e420*/  @P1 FMUL R2, R2, 0.25 ;  /* 0x3e80000002021820 */ /* 0x008fc40000400000 */
[----:B------:R-:W-:Y:S02]  /*9e430*/  STL [R1+0x814], R14 ;  /* 0x0008140e01007387 */ /* 0x000fe40000100800 */
[----:B------:R-:W-:Y:S01]  /*9e440*/  @P1 FMUL R27, R27, 0.25 ;  /* 0x3e8000001b1b1820 */ /* 0x000fe20000400000 */
[----:B------:R-:W-:Y:S01]  /*9e450*/  STL [R1+0x818], R11 ;  /* 0x0008180b01007387 */ /* 0x000fe20000100800 */
[----:B------:R-:W-:Y:S02]  /*9e460*/  @P1 FMUL R20, R20, 0.25 ;  /* 0x3e80000014141820 */ /* 0x000fe40000400000 */
[----:B------:R-:W-:Y:S02]  /*9e470*/  STL [R1+0x820], R8 ;  /* 0x0008200801007387 */ /* 0x000fe40000100800 */
[----:B----4-:R-:W-:Y:S02]  /*9e480*/  @P1 FMUL R25, R25, 0.25 ;  /* 0x3e80000019191820 */ /* 0x010fe40000400000 */
[----:B------:R-:W-:Y:S01]  /*9e490*/  @P1 FMUL R3, R3, 0.25 ;  /* 0x3e80000003031820 */ /* 0x000fe20000400000 */
[----:B------:R-:W-:Y:S01]  /*9e4a0*/  STL [R1+0x828], R5 ;  /* 0x0008280501007387 */ /* 0x000fe20000100800 */
[----:B-----5:R-:W-:-:S02]  /*9e4b0*/  @P1 FMUL R22, R22, 0.25 ;  /* 0x3e80000016161820 */ /* 0x020fc40000400000 */
[----:B------:R-:W-:Y:S02]  /*9e4c0*/  @!P0 FMUL R2, R2, 16777216 ;  /* 0x4b80000002028820 */ /* 0x000fe40000400000 */
[----:B------:R-:W-:Y:S02]  /*9e4d0*/  STL [R1+0x68], R0 ;  /* 0x0000680001007387 */ /* 0x000fe40000100800 */
[----:B------:R-:W-:Y:S01]  /*9e4e0*/  @!P0 FMUL R27, R27, 16777216 ;  /* 0x4b8000001b1b8820 */ /* 0x000fe20000400000 */
[----:B------:R-:W-:Y:S01]  /*9e4f0*/  STL [R1+0x830], R23 ;  /* 0x0008301701007387 */ /* 0x000fe20000100800 */
[----:B------:R-:W-:Y:S02]  /*9e500*/  STL [R1+0x28e0], R20 ;  /* 0x0028e01401007387 */ /* 0x000fe40000100800 */
[----:B------:R-:W-:Y:S02]  /*9e510*/  @!P0 FMUL R25, R25, 16777216 ;  /* 0x4b80000019198820 */ /* 0x000fe40000400000 */
[----:B------:R-:W-:Y:S02]  /*9e520*/  @P1 STL [R1+0x7e0], R3 ;  /* 0x0007e00301001387 */ /* 0x000fe40000100800 */
[----:B------:R-:W-:Y:S01]  /*9e530*/  @!P0 FMUL R22, R22, 16777216 ;  /* 0x4b80000016168820 */ /* 0x000fe20000400000 */
[----:B------:R0:W-:Y:S01]  /*9e540*/  STL [R1+0x76c], R2 ;  /* 0x00076c0201007387 */ /* 0x0001e20000100800 */
[----:B------:R-:W-:Y:S02]  /*9e550*/  STL [R1+0x774], R27 ;  /* 0x0007741b01007387 */ /* 0x000fe40000100800 */
[----:B------:R-:W-:Y:S01]  /*9e560*/  @P1 FMUL R24, R24, 0.25 ;  /* 0x3e80000018181820 */ /* 0x000fe20000400000 */
[----:B0-----:R-:W3:Y:S01]  /*9e570*/  LDL.LU R2, [R1+0x844] ;  /* 0x0008440001027983 */ /* 0x001ee20000300800 */
[----:B------:R-:W-:Y:S02]  /*9e580*/  STL [R1+0x77c], R25 ;  /* 0x00077c1901007387 */ /* 0x000fe40000100800 */
[----:B------:R0:W-:Y:S01]  /*9e590*/  STL [R1+0x7c4], R22 ;  /* 0x0007c41601007387 */ /* 0x0001e20000100800 */
[----:B------:R-:W-:Y:S01]  /*9e5a0*/  MOV R20, R3 ;  /* 0x0000000300147202 */ /* 0x000fe20000000f00 */
[----:B0-----:R-:W4:Y:S01]  /*9e5b0*/  LDL.LU R22, [R1+0x848] ;  /* 0x0008480001167983 */ /* 0x001f220000300800 */
[----:B------:R-:W5:Y:S02]  /*9e5c0*/  LDL.LU R5, [R1+0x84c] ;  /* 0x00084c0001057983 */ /* 0x000f640000300800 */
        /* <DEDUP_REMOVED lines=8> */
[----:B------:R-:W-:-:S02]  /*9e650*/  @!P0 FMUL R24, R24, 16777216 ;  /* 0x4b80000018188820 */ /* 0x000fc40000400000 */
[----:B------:R-:W3:Y:S01]  /*9e660*/  LDL.LU R27, [R1+0x878] ;  /* 0x00087800011b7983 */ /* 0x000ee20000300800 */
[----:B------:R-:W3:Y:S01]  /*9e670*/  LDL.LU R25, [R1+0x888] ;  /* 0x0008880001197983 */ /* 0x000ee20000300800 */
[----:B------:R-:W-:Y:S01]  /*9e680*/  @!P0 FMUL R20, R20, 16777216 ;  /* 0x4b80000014148820 */ /* 0x000fe20000400000 */
[----:B--2---:R-:W-:Y:S02]  /*9e690*/  MOV R3, R21 ;  /* 0x0000001500037202 */ /* 0x004fe40000000f00 */
[----:B------:R-:W2:Y:S01]  /*9e6a0*/  LDL.LU R21, [R1+0x880] ;  /* 0x0008800001157983 */ /* 0x000ea20000300800 */
[----:B------:R-:W2:Y:S02]  /*9e6b0*/  LDL.LU R14, [R1+0x8a0] ;  /* 0x0008a000010e7983 */ /* 0x000ea40000300800 */
[----:B------:R0:W-:Y:S02]  /*9e6c0*/  STL [R1+0x7cc], R24 ;  /* 0x0007cc1801007387 */ /* 0x0001e40000100800 */
[----:B0-----:R-:W2:Y:S01]  /*9e6d0*/  LDL.LU R24, [R1+0x74] ;  /* 0x0000740001187983 */ /* 0x001ea20000300800 */
[----:B------:R0:W-:Y:S03]  /*9e6e0*/  @!P0 STL [R1+0x7e0], R20 ;  /* 0x0007e01401008387 */ /* 0x0001e60000100800 */
[----:B0-----:R-:W2:Y:S01]  /*9e6f0*/  LDL.LU R20, [R1+0x28e0] ;  /* 0x0028e00001147983 */ /* 0x001ea20000300800 */
[----:B------:R-:W-:-:S02]  /*9e700*/  @P1 FMUL R19, R19, 0.25 ;  /* 0x3e80000013131820 */ /* 0x000fc40000400000 */
[----:B------:R-:W-:Y:S02]  /*9e710*/  @P1 FMUL R26, R26, 0.25 ;  /* 0x3e8000001a1a1820 */ /* 0x000fe40000400000 */
[----:B------:R-:W-:Y:S02]  /*9e720*/  @!P0 FMUL R19, R19, 16777216 ;  /* 0x4b80000013138820 */ /* 0x000fe40000400000 */
[----:B------:R-:W-:Y:S02]  /*9e730*/  @!P0 FMUL R26, R26, 16777216 ;  /* 0x4b8000001a1a8820 */ /* 0x000fe40000400000 */
[----:B------:R-:W-:Y:S02]  /*9e740*/  @P1 FMUL R13, R13, 0.25 ;  /* 0x3e8000000d0d1820 */ /* 0x000fe40000400000 */
[----:B------:R-:W-:Y:S02]  /*9e750*/  @P1 FMUL R12, R12, 0.25 ;  /* 0x3e8000000c0c1820 */ /* 0x000fe40000400000 */
[----:B------:R-:W-:-:S02]  /*9e760*/  @P1 FMUL R10, R10, 0.25 ;  /* 0x3e8000000a0a1820 */ /* 0x000fc40000400000 */
[----:B------:R-:W-:Y:S02]  /*9e770*/  @P1 FMUL R9, R9, 0.25 ;  /* 0x3e80000009091820 */ /* 0x000fe40000400000 */
[----:B------:R-:W-:Y:S02]  /*9e780*/  @P1 FMUL R7, R7, 0.25 ;  /* 0x3e80000007071820 */ /* 0x000fe40000400000 */
[----:B------:R-:W-:Y:S02]  /*9e790*/  @P1 FMUL R6, R6, 0.25 ;  /* 0x3e80000006061820 */ /* 0x000fe40000400000 */
[----:B------:R-:W-:Y:S02]  /*9e7a0*/  @P1 FMUL R4, R4, 0.25 ;  /* 0x3e80000004041820 */ /* 0x000fe40000400000 */
[----:B------:R-:W-:Y:S01]  /*9e7b0*/  @P1 FMUL R28, R28, 0.25 ;  /* 0x3e8000001c1c1820 */ /* 0x000fe20000400000 */
[----:B------:R-:W-:Y:S01]  /*9e7c0*/  FSETP.GT.AND P1, PT, |R29|, 8.50705917302346158658e+37, PT ;  /* 0x7e8000001d00780b */ /* 0x000fe20003f24200 */
        /* <DEDUP_REMOVED lines=11> */
[----:B------:R0:W-:Y:S03]  /*9e880*/  STL [R1+0x800], R19 ;  /* 0x0008001301007387 */ /* 0x0001e60000100800 */
[----:B0-----:R-:W2:Y:S01]  /*9e890*/  LDL.LU R19, [R1+0x28d8] ;  /* 0x0028d80001137983 */ /* 0x001ea20000300800 */
[----:B------:R0:W-:Y:S03]  /*9e8a0*/  STL [R1+0x804], R26 ;  /* 0x0008041a01007387 */ /* 0x0001e60000100800 */
[----:B0-----:R-:W2:Y:S01]  /*9e8b0*/  LDL.LU R26, [R1+0x28d4] ;  /* 0x0028d400011a7983 */ /* 0x001ea20000300800 */
[----:B------:R-:W-:Y:S01]  /*9e8c0*/  FSETP.GEU.AND P0, PT, |R29|, 1.175494350822287508e-38, PT ;  /* 0x008000001d00780b */ /* 0x000fe20003f0e200 */
[----:B------:R-:W-:Y:S02]  /*9e8d0*/  STL [R1+0x81c], R13 ;  /* 0x00081c0d01007387 */ /* 0x000fe40000100800 */
[----:B------:R-:W-:Y:S02]  /*9e8e0*/  STL [R1+0x824], R12 ;  /* 0x0008240c01007387 */ /* 0x000fe40000100800 */
[----:B---3--:R-:W-:Y:S01]  /*9e8f0*/  @P1 FMUL R2, R2, 0.25 ;  /* 0x3e80000002021820 */ /* 0x008fe20000400000 */
[----:B------:R-:W-:Y:S01]  /*9e900*/  STL [R1+0x82c], R10 ;  /* 0x00082c0a01007387 */ /* 0x000fe20000100800 */
[----:B------:R-:W-:Y:S02]  /*9e910*/  STL [R1+0x834], R9 ;  /* 0x0008340901007387 */ /* 0x000fe40000100800 */
[----:B----4-:R-:W-:-:S02]  /*9e920*/  @P1 FMUL R22, R22, 0.25 ;  /* 0x3e80000016161820 */ /* 0x010fc40000400000 */
[----:B------:R-:W-:Y:S01]  /*9e930*/  STL [R1+0x838], R7 ;  /* 0x0008380701007387 */ /* 0x000fe20000100800 */
[----:B------:R0:W-:Y:S01]  /*9e940*/  STL [R1+0x6c], R4 ;  /* 0x00006c0401007387 */ /* 0x0001e20000100800 */
[----:B------:R-:W-:Y:S02]  /*9e950*/  STL [R1+0x83c], R6 ;  /* 0x00083c0601007387 */ /* 0x000fe40000100800 */
[----:B------:R1:W-:Y:S02]  /*9e960*/  STL [R1+0x840], R28 ;  /* 0x0008401c01007387 */ /* 0x0003e40000100800 */
[----:B------:R-:W-:Y:S02]  /*9e970*/  @!P0 FMUL R2, R2, 16777216 ;  /* 0x4b80000002028820 */ /* 0x000fe40000400000 */
[----:B------:R-:W-:Y:S02]  /*9e980*/  @!P0 FMUL R22, R22, 16777216 ;  /* 0x4b80000016168820 */ /* 0x000fe40000400000 */
[----:B-----5:R-:W-:-:S02]  /*9e990*/  @P1 FMUL R5, R5, 0.25 ;  /* 0x3e80000005051820 */ /* 0x020fc40000400000 */
[----:B0-----:R-:W-:Y:S01]  /*9e9a0*/  IMAD.MOV.U32 R4, RZ, RZ, R3 ;  /* 0x000000ffff047224 */ /* 0x001fe200078e0003 */
[----:B-1----:R-:W3:Y:S01]  /*9e9b0*/  LDL.LU R28, [R1+0x874] ;  /* 0x00087400011c7983 */ /* 0x002ee20000300800 */
[----:B------:R-:W4:Y:S02]  /*9e9c0*/  LDL.LU R3, [R1+0x87c] ;  /* 0x00087c0001037983 */ /* 0x000f240000300800 */
[----:B------:R0:W-:Y:S02]  /*9e9d0*/  STL [R1+0x844], R2 ;  /* 0x0008440201007387 */ /* 0x0001e40000100800 */
[----:B------:R-:W-:Y:S02]  /*9e9e0*/  @P1 FMUL R15, R15, 0.25 ;  /* 0x3e8000000f0f1820 */ /* 0x000fe40000400000 */
[----:B------:R-:W-:Y:S02]  /*9e9f0*/  @P1 FMUL R8, R8, 0.25 ;  /* 0x3e80000008081820 */ /* 0x000fe40000400000 */
[----:B------:R-:W-:-:S02]  /*9ea00*/  @!P0 FMUL R5, R5, 16777216 ;  /* 0x4b80000005058820 */ /* 0x000fc40000400000 */
[----:B------:R-:W-:Y:S01]  /*9ea10*/  @P1 FMUL R18, R18, 0.25 ;  /* 0x3e80000012121820 */ /* 0x000fe20000400000 */
[----:B0-----:R-:W5:Y:S01]  /*9ea20*/  LDL.LU R2, [R1+0x884] ;  /* 0x0008840001027983 */ /* 0x001f620000300800 */
[----:B------:R0:W-:Y:S02]  /*9ea30*/  STL [R1+0x848], R22 ;  /* 0x0008481601007387 */ /* 0x0001e40000100800 */
[----:B------:R-:W-:Y:S02]  /*9ea40*/  @!P0 FMUL R15, R15, 16777216 ;  /* 0x4b8000000f0f8820 */ /* 0x000fe40000400000 */
[----:B------:R-:W-:Y:S02]  /*9ea50*/  @P1 FMUL R17, R17, 0.25 ;  /* 0x3e80000011111820 */ /* 0x000fe40000400000 */
[----:B------:R-:W-:Y:S01]  /*9ea60*/  @!P0 FMUL R8, R8, 16777216 ;  /* 0x4b80000008088820 */ /* 0x000fe20000400000 */
[----:B0-----:R-:W3:Y:S01]  /*9ea70*/  LDL.LU R22, [R1+0x890] ;  /* 0x0008900001167983 */ /* 0x001ee20000300800 */
[----:B------:R-:W3:Y:S02]  /*9ea80*/  LDL.LU R13, [R1+0x8b4] ;  /* 0x0008b400010d7983 */ /* 0x000ee40000300800 */
[----:B------:R-:W3:Y:S02]  /*9ea90*/  LDL.LU R12, [R1+0x8b8] ;  /* 0x0008b800010c7983 */ /* 0x000ee40000300800 */
[----:B------:R-:W3:Y:S01]  /*9eaa0*/  LDL.LU R10, [R1+0x8bc] ;  /* 0x0008bc00010a7983 */ /* 0x000ee20000300800 */
[----:B------:R-:W3:Y:S01]  /*9eab0*/  LDL.LU R9, [R1+0x8c0] ;  /* 0x0008c00001097983 */ /* 0x000ee20000300800 */
[----:B------:R-:W3:Y:S02]  /*9eac0*/  LDL.LU R7, [R1+0x88c] ;  /* 0x00088c0001077983 */ /* 0x000ee40000300800 */
[----:B------:R-:W3:Y:S02]  /*9ead0*/  LDL.LU R6, [R1+0x8a4] ;  /* 0x0008a40001067983 */ /* 0x000ee40000300800 */
[----:B------:R0:W-:Y:S02]  /*9eae0*/  STL [R1+0x84c], R5 ;  /* 0x00084c0501007387 */ /* 0x0001e40000100800 */
[----:B------:R-:W-:-:S02]  /*9eaf0*/  @P1 FMUL R16, R16, 0.25 ;  /* 0x3e80000010101820 */ /* 0x000fc40000400000 */
[----:B------:R-:W-:Y:S02]  /*9eb00*/  @!P0 FMUL R18, R18, 16777216 ;  /* 0x4b80000012128820 */ /* 0x000fe40000400000 */
[----:B------:R-:W-:Y:S02]  /*9eb10*/  @P1 FMUL R11, R11, 0.25 ;  /* 0x3e8000000b0b1820 */ /* 0x000fe40000400000 */
[----:B------:R-:W-:Y:S02]  /*9eb20*/  @!P0 FMUL R17, R17, 16777216 ;  /* 0x4b80000011118820 */ /* 0x000fe40000400000 */
[----:B------:R-:W-:Y:S02]  /*9eb30*/  @P1 FMUL R0, R0, 0.25 ;  /* 0x3e80000000001820 */ /* 0x000fe40000400000 */
[----:B------:R-:W-:Y:S01]  /*9eb40*/  @!P0 FMUL R16, R16, 16777216 ;  /* 0x4b80000010108820 */ /* 0x000fe20000400000 */
[----:B0-----:R-:W3:Y:S01]  /*9eb50*/  LDL.LU R5, [R1+0x89c] ;  /* 0x00089c0001057983 */ /* 0x001ee20000300800 */
[----:B------:R0:W-:Y:S02]  /*9eb60*/  STL [R1+0x850], R15 ;  /* 0x0008500f01007387 */ /* 0x0001e40000100800 */
[----:B------:R-:W-:-:S02]  /*9eb70*/  @P1 FMUL R23, R23, 0.25 ;  /* 0x3e80000017171820 */ /* 0x000fc40000400000 */
[----:B------:R-:W-:Y:S02]  /*9eb80*/  @!P0 FMUL R11, R11, 16777216 ;  /* 0x4b8000000b0b8820 */ /* 0x000fe40000400000 */
[----:B------:R-:W-:Y:S01]  /*9eb90*/  @!P0 FMUL R0, R0, 16777216 ;  /* 0x4b80000000008820 */ /* 0x000fe20000400000 */
[----:B0-----:R-:W5:Y:S01]  /*9eba0*/  LDL.LU R15, [R1+0x8ac] ;  /* 0x0008ac00010f7983 */ /* 0x001f620000300800 */
[----:B------:R0:W-:Y:S02]  /*9ebb0*/  STL [R1+0x854], R8 ;  /* 0x0008540801007387 */ /* 0x0001e40000100800 */
[----:B------:R-:W-:Y:S02]  /*9ebc0*/  @P1 FMUL R27, R27, 0.25 ;  /* 0x3e8000001b1b1820 */ /* 0x000fe40000400000 */
[----:B------:R-:W-:Y:S01]  /*9ebd0*/  @!P0 FMUL R23, R23, 16777216 ;  /* 0x4b80000017178820 */ /* 0x000fe20000400000 */
[----:B0-----:R-:W5:Y:S01]  /*9ebe0*/  LDL.LU R8, [R1+0x894] ;  /* 0x0008940001087983 */ /* 0x001f620000300800 */
[----:B------:R0:W-:Y:S02]  /*9ebf0*/  STL [R1+0x858], R18 ;  /* 0x0008581201007387 */ /* 0x0001e40000100800 */
[----:B------:R-:W-:-:S02]  /*9ec00*/  @P1 FMUL R25, R25, 0.25 ;  /* 0x3e80000019191820 */ /* 0x000fc40000400000 */
[----:B------:R-:W-:Y:S01]  /*9ec10*/  @P1 FMUL R21, R21, 0.25 ;  /* 0x3e80000015151820 */ /* 0x000fe20000400000 */
[----:B0-----:R-:W5:Y:S01]  /*9ec20*/  LDL.LU R18, [R1+0x28d0] ;  /* 0x0028d00001127983 */ /* 0x001f620000300800 */
[----:B------:R0:W-:Y:S02]  /*9ec30*/  STL [R1+0x85c], R17 ;  /* 0x00085c1101007387 */ /* 0x0001e40000100800 */
[----:B------:R-:W-:Y:S02]  /*9ec40*/  @!P0 FMUL R27, R27, 16777216 ;  /* 0x4b8000001b1b8820 */ /* 0x000fe40000400000 */
[----:B------:R-:W-:Y:S01]  /*9ec50*/  @!P0 FMUL R25, R25, 16777216 ;  /* 0x4b80000019198820 */ /* 0x000fe20000400000 */
[----:B0-----:R-:W5:Y:S01]  /*9ec60*/  LDL.LU R17, [R1+0x28cc] ;  /* 0x0028cc0001117983 */ /* 0x001f620000300800 */
[----:B------:R0:W-:Y:S02]  /*9ec70*/  STL [R1+0x860], R16 ;  /* 0x0008601001007387 */ /* 0x0001e40000100800 */
[----:B------:R-:W-:Y:S01]  /*9ec80*/  @!P0 FMUL R21, R21, 16777216 ;  /* 0x4b80000015158820 */ /* 0x000fe20000400000 */
[----:B0-----:R-:W5:Y:S01]  /*9ec90*/  LDL.LU R16, [R1+0x28c8] ;  /* 0x0028c80001107983 */ /* 0x001f620000300800 */
[----:B------:R0:W-:Y:S03]  /*9eca0*/  STL [R1+0x864], R11 ;  /* 0x0008640b01007387 */ /* 0x0001e60000100800 */
[----:B0-----:R-:W5:Y:S01]  /*9ecb0*/  LDL.LU R11, [R1+0x28c4] ;  /* 0x0028c400010b7983 */ /* 0x001f620000300800 */
[----:B------:R0:W-:Y:S03]  /*9ecc0*/  STL [R1+0x868], R0 ;  /* 0x0008680001007387 */ /* 0x0001e60000100800 */
[----:B0-----:R-:W5:Y:S01]  /*9ecd0*/  LDL.LU R0, [R1+0x28c0] ;  /* 0x0028c00001007983 */ /* 0x001f620000300800 */
[----:B------:R0:W-:Y:S03]  /*9ece0*/  STL [R1+0x86c], R23 ;  /* 0x00086c1701007387 */ /* 0x0001e60000100800 */
[----:B0-----:R-:W5:Y:S01]  /*9ecf0*/  LDL.LU R23, [R1+0x28bc] ;  /* 0x0028bc0001177983 */ /* 0x001f620000300800 */
[----:B--2---:R-:W-:-:S04]  /*9ed00*/  @P1 FMUL R26, R26, 0.25 ;  /* 0x3e8000001a1a1820 */ /* 0x004fc80000400000 */
[----:B------:R-:W-:-:S05]  /*9ed10*/  @!P0 FMUL R26, R26, 16777216 ;  /* 0x4b8000001a1a8820 */ /* 0x000fca0000400000 */
[----:B------:R0:W-:Y:S04]  /*9ed20*/  STL [R1+0x2868], R26 ;  /* 0x0028681a01007387 */ /* 0x0001e80000100800 */
[----:B0-----:R-:W2:Y:S01]  /*9ed30*/  LDL.LU R26, [R1+0x898] ;  /* 0x00089800011a7983 */ /* 0x001ea20000300800 */
[----:B------:R0:W-:Y:S03]  /*9ed40*/  STL [R1+0x878], R27 ;  /* 0x0008781b01007387 */ /* 0x0001e60000100800 */
[----:B0-----:R-:W2:Y:S01]  /*9ed50*/  LDL.LU R27, [R1+0x28b8] ;  /* 0x0028b800011b7983 */ /* 0x001ea20000300800 */
[----:B------:R0:W-:Y:S03]  /*9ed60*/  STL [R1+0x888], R25 ;  /* 0x0008881901007387 */ /* 0x0001e60000100800 */
[----:B0-----:R-:W2:Y:S01]  /*9ed70*/  LDL.LU R25, [R1+0x28b4] ;  /* 0x0028b40001197983 */ /* 0x001ea20000300800 */
[----:B------:R0:W-:Y:S03]  /*9ed80*/  STL [R1+0x880], R21 ;  /* 0x0008801501007387 */ /* 0x0001e60000100800 */
[----:B0-----:R-:W2:Y:S01]  /*9ed90*/  LDL.LU R21, [R1+0x28b0] ;  /* 0x0028b00001157983 */ /* 0x001ea20000300800 */
[----:B------:R-:W-:-:S02]  /*9eda0*/  @P1 FMUL R29, R29, 0.25 ;  /* 0x3e8000001d1d1820 */ /* 0x000fc40000400000 */
[----:B------:R-:W-:Y:S01]  /*9edb0*/  @P1 FMUL R14, R14, 0.25 ;  /* 0x3e8000000e0e1820 */ /* 0x000fe20000400000 */
[----:B------:R-:W-:Y:S01]  /*9edc0*/  FSETP.GT.AND P1, PT, |R24|, 8.50705917302346158658e+37, PT ;  /* 0x7e8000001800780b */ /* 0x000fe20003f24200 */
[----:B------:R-:W-:Y:S02]  /*9edd0*/  @!P0 FMUL R29, R29, 16777216 ;  /* 0x4b8000001d1d8820 */ /* 0x000fe40000400000 */
[----:B------:R-:W-:Y:S01]  /*9ede0*/  @!P0 FMUL R14, R14, 16777216 ;  /* 0x4b8000000e0e8820 */ /* 0x000fe20000400000 */
[----:B------:R-:W-:-:S04]  /*9edf0*/  FSETP.GEU.AND P0, PT, |R24|, 1.175494350822287508e-38, PT ;  /* 0x008000001800780b */ /* 0x000fc80003f0e200 */
[----:B------:R0:W-:Y:S05]  /*9ee00*/  STL [R1+0x8a0], R14 ;  /* 0x0008a00e01007387 */ /* 0x0001ea0000100800 */
[----:B---3--:R-:W-:Y:S02]  /*9ee10*/  @P1 FMUL R28, R28, 0.25 ;  /* 0x3e8000001c1c1820 */ /* 0x008fe40000400000 */
[----:B----4-:R-:W-:Y:S02]  /*9ee20*/  @P1 FMUL R3, R3, 0.25 ;  /* 0x3e80000003031820 */ /* 0x010fe40000400000 */
[----:B-----5:R-:W-:Y:S02]  /*9ee30*/  @P1 FMUL R2, R2, 0.25 ;  /* 0x3e80000002021820 */ /* 0x020fe40000400000 */
[----:B------:R-:W-:-:S02]  /*9ee40*/  @!P0 FMUL R28, R28, 16777216 ;  /* 0x4b8000001c1c8820 */ /* 0x000fc40000400000 */
        /* <DEDUP_REMOVED lines=8> */
[----:B------:R-:W-:Y:S02]  /*9eed0*/  @P1 FMUL R15, R15, 0.25 ;  /* 0x3e8000000f0f1820 */ /* 0x000fe40000400000 */
[----:B------:R-:W-:Y:S02]  /*9eee0*/  @P1 FMUL R24, R24, 0.25 ;  /* 0x3e80000018181820 */ /* 0x000fe40000400000 */
[----:B------:R-:W-:Y:S02]  /*9eef0*/  @P1 FMUL R8, R8, 0.25 ;  /* 0x3e80000008081820 */ /* 0x000fe40000400000 */
        /* <DEDUP_REMOVED lines=8> */
[----:B------:R-:W-:Y:S02]  /*9ef80*/  @!P0 FMUL R6, R6, 16777216 ;  /* 0x4b80000006068820 */ /* 0x000fe40000400000 */
[----:B------:R-:W-:Y:S02]  /*9ef90*/  @!P0 FMUL R5, R5, 16777216 ;  /* 0x4b80000005058820 */ /* 0x000fe40000400000 */
[----:B--2---:R-:W-:Y:S02]  /*9efa0*/  @P1 FMUL R26, R26, 0.25 ;  /* 0x3e8000001a1a1820 */ /* 0x004fe40000400000 */
[----:B------:R-:W-:Y:S02]  /*9efb0*/  @P1 FMUL R27, R27, 0.25 ;  /* 0x3e8000001b1b1820 */ /* 0x000fe40000400000 */
[----:B------:R-:W-:Y:S01]  /*9efc0*/  @P1 FMUL R25, R25, 0.25 ;  /* 0x3e80000019191820 */ /* 0x000fe20000400000 */
[----:B------:R-:W-:-:S02]  /*9efd0*/  FSETP.NEU.AND P1, PT, R4, RZ, PT ;  /* 0x000000ff0400720b */ /* 0x000fc40003f2d000 */
[----:B------:R-:W-:-:S04]  /*9efe0*/  IADD3 R21, R21, -0x3f3504f3, RZ ;  /* 0xc0cafb0d15157810 */ /* 0x000fc80007ffe0ff */
[----:B0-----:R-:W-:-:S04]  /*9eff0*/  LOP3.LUT R14, R21, 0xff800000, RZ, 0xc0, !PT ;  /* 0xff800000150e7812 */ /* 0x001fc800078ec0ff */
[----:B------:R0:W1:Y:S01]  /*9f000*/  I2F R21, R14 ;  /* 0x0000000e00157306 */ /* 0x0000620000201400 */
[----:B------:R0:W-:Y:S04]  /*9f010*/  STL [R1+0x138], R14 ;  /* 0x0001380e01007387 */ /* 0x0001e80000100800 */
[----:B0-----:R-:W2:Y:S01]  /*9f020*/  LDL.LU R14, [R1+0x5c] ;  /* 0x00005c00010e7983 */ /* 0x001ea20000300800 */
[----:B------:R-:W3:Y:S02]  /*9f030*/  LDL.LU R4, [R1+0x28ac] ;  /* 0x0028ac0001047983 */ /* 0x000ee40000300800 */
[----:B------:R0:W-:Y:S02]  /*9f040*/  STL [R1+0x874], R28 ;  /* 0x0008741c01007387 */ /* 0x0001e40000100800 */
[----:B0-----:R-:W4:Y:S01]  /*9f050*/  LDL.LU R28, [R1+0x28a8] ;  /* 0x0028a800011c7983 */ /* 0x001f220000300800 */
[----:B------:R0:W-:Y:S03]  /*9f060*/  STL [R1+0x87c], R3 ;  /* 0x00087c0301007387 */ /* 0x0001e60000100800 */
[----:B0-----:R-:W5:Y:S01]  /*9f070*/  LDL.LU R3, [R1+0x28a4] ;  /* 0x0028a40001037983 */ /* 0x001f620000300800 */
[----:B------:R0:W-:Y:S03]  /*9f080*/  STL [R1+0x884], R2 ;  /* 0x0008840201007387 */ /* 0x0001e60000100800 */
[----:B0-----:R-:W4:Y:S01]  /*9f090*/  LDL.LU R2, [R1+0x28a0] ;  /* 0x0028a00001027983 */ /* 0x001f220000300800 */
[----:B------:R0:W-:Y:S03]  /*9f0a0*/  STL [R1+0x890], R22 ;  /* 0x0008901601007387 */ /* 0x0001e60000100800 */
[----:B0-----:R-:W1:Y:S01]  /*9f0b0*/  LDL.LU R22, [R1+0x289c] ;  /* 0x00289c0001167983 */ /* 0x001e620000300800 */
[----:B------:R0:W-:Y:S03]  /*9f0c0*/  STL [R1+0x8b4], R13 ;  /* 0x0008b40d01007387 */ /* 0x0001e60000100800 */
[----:B0-----:R-:W5:Y:S01]  /*9f0d0*/  LDL.LU R13, [R1+0x128] ;  /* 0x00012800010d7983 */ /* 0x001f620000300800 */
[----:B------:R-:W-:Y:S02]  /*9f0e0*/  STL [R1+0x8b8], R12 ;  /* 0x0008b80c01007387 */ /* 0x000fe40000100800 */
[----:B------:R-:W-:Y:S02]  /*9f0f0*/  STL [R1+0x8bc], R10 ;  /* 0x0008bc0a01007387 */ /* 0x000fe40000100800 */
[----:B------:R0:W-:Y:S02]  /*9f100*/  STL [R1+0x8c0], R9 ;  /* 0x0008c00901007387 */ /* 0x0001e40000100800 */
[----:B0-----:R-:W5:Y:S01]  /*9f110*/  LDL.LU R9, [R1+0x12c] ;  /* 0x00012c0001097983 */ /* 0x001f620000300800 */
[----:B------:R-:W-:Y:S02]  /*9f120*/  STL [R1+0x88c], R7 ;  /* 0x00088c0701007387 */ /* 0x000fe40000100800 */
[----:B------:R-:W5:Y:S02]  /*9f130*/  LDL.LU R12, [R1+0x130] ;  /* 0x00013000010c7983 */ /* 0x000f640000300800 */
[----:B------:R-:W-:Y:S01]  /*9f140*/  STL [R1+0x8a4], R6 ;  /* 0x0008a40601007387 */ /* 0x000fe20000100800 */
[----:B------:R0:W-:Y:S04]  /*9f150*/  STL [R1+0x89c], R5 ;  /* 0x00089c0501007387 */ /* 0x0001e80000100800 */
[----:B0-----:R-:W5:Y:S01]  /*9f160*/  LDL.LU R5, [R1+0x134] ;  /* 0x0001340001057983 */ /* 0x001f620000300800 */
[----:B------:R-:W5:Y:S02]  /*9f170*/  LDL.LU R7, [R1+0x13c] ;  /* 0x00013c0001077983 */ /* 0x000f640000300800 */
[----:B------:R-:W-:-:S02]  /*9f180*/  @!P0 FMUL R27, R27, 16777216 ;  /* 0x4b8000001b1b8820 */ /* 0x000fc40000400000 */
[----:B------:R-:W-:Y:S01]  /*9f190*/  @!P0 FMUL R8, R8, 16777216 ;  /* 0x4b80000008088820 */ /* 0x000fe20000400000 */
[----:B------:R-:W5:Y:S01]  /*9f1a0*/  LDL.LU R10, [R1+0x140] ;  /* 0x00014000010a7983 */ /* 0x000f620000300800 */
[----:B------:R-:W-:Y:S02]  /*9f1b0*/  @!P0 FMUL R26, R26, 16777216 ;  /* 0x4b8000001a1a8820 */ /* 0x000fe40000400000 */
[----:B------:R-:W5:Y:S02]  /*9f1c0*/  LDL.LU R6, [R1+0x144] ;  /* 0x0001440001067983 */ /* 0x000f640000300800 */
[----:B------:R-:W-:Y:S01]  /*9f1d0*/  @!P0 FMUL R15, R15, 16777216 ;  /* 0x4b8000000f0f8820 */ /* 0x000fe20000400000 */
[----:B------:R-:W-:Y:S01]  /*9f1e0*/  STL [R1+0x2864], R27 ;  /* 0x0028641b01007387 */ /* 0x000fe20000100800 */
[----:B------:R-:W-:Y:S02]  /*9f1f0*/  @!P0 FMUL R25, R25, 16777216 ;  /* 0x4b80000019198820 */ /* 0x000fe40000400000 */
[----:B------:R0:W-:Y:S02]  /*9f200*/  STL [R1+0x894], R8 ;  /* 0x0008940801007387 */ /* 0x0001e40000100800 */
[----:B------:R-:W-:Y:S02]  /*9f210*/  STL [R1+0x898], R26 ;  /* 0x0008981a01007387 */ /* 0x000fe40000100800 */
[----:B------:R-:W-:Y:S01]  /*9f220*/  @!P0 FMUL R24, R24, 16777216 ;  /* 0x4b80000018188820 */ /* 0x000fe20000400000 */
[----:B0-----:R-:W5:Y:S01]  /*9f230*/  LDL.LU R8, [R1+0x14c] ;  /* 0x00014c0001087983 */ /* 0x001f620000300800 */
[----:B------:R-:W-:Y:S02]  /*9f240*/  STL [R1+0x8ac], R15 ;  /* 0x0008ac0f01007387 */ /* 0x000fe40000100800 */
[----:B------:R0:W-:Y:S02]  /*9f250*/  STL [R1+0x286c], R25 ;  /* 0x00286c1901007387 */ /* 0x0001e40000100800 */
[----:B0-----:R-:W5:Y:S01]  /*9f260*/  LDL.LU R25, [R1+0x154] ;  /* 0x0001540001197983 */ /* 0x001f620000300800 */
[----:B--2---:R-:W-:Y:S01]  /*9f270*/  FSETP.NEU.AND P0, PT, R14, RZ, PT ;  /* 0x000000ff0e00720b */ /* 0x004fe20003f0d000 */
[----:B---3--:R-:W4:Y:S01]  /*9f280*/  MUFU.RCP R4, R4 ;  /* 0x0000000400047308 */ /* 0x008f220000001000 */
[----:B-1----:R-:W-:-:S02]  /*9f290*/  FFMA.FTZ R14, R21, 1.1920928955078125e-07, R22 ;  /* 0x34000000150e7823 */ /* 0x002fc40000010016 */
[----:B------:R-:W2:Y:S01]  /*9f2a0*/  LDL.LU R22, [R1+0x150] ;  /* 0x0001500001167983 */ /* 0x000ea20000300800 */
[----:B------:R-:W3:Y:S02]  /*9f2b0*/  LDL.LU R27, [R1+0x158] ;  /* 0x00015800011b7983 */ /* 0x000ee40000300800 */
[C---:B----4-:R-:W-:Y:S02]  /*9f2c0*/  FMUL R2, R4.reuse, R2 ;  /* 0x0000000204027220 */ /* 0x050fe40000400000 */
[----:B------:R0:W-:Y:S02]  /*9f2d0*/  STL [R1+0x904], R14 ;  /* 0x0009040e01007387 */ /* 0x0001e40000100800 */
[C---:B-----5:R-:W-:Y:S01]  /*9f2e0*/  FMUL R3, R4.reuse, R3 ;  /* 0x0000000304037220 */ /* 0x060fe20000400000 */
[----:B------:R1:W-:Y:S01]  /*9f2f0*/  STL [R1+0x26a8], R2 ;  /* 0x0026a80201007387 */ /* 0x0003e20000100800 */
[----:B------:R-:W4:Y:S03]  /*9f300*/  LDL.LU R26, [R1+0x15c] ;  /* 0x00015c00011a7983 */ /* 0x000f260000300800 */
[----:B------:R5:W-:Y:S01]  /*9f310*/  STL [R1+0x26ac], R3 ;  /* 0x0026ac0301007387 */ /* 0x000be20000100800 */
[----:B------:R-:W4:Y:S03]  /*9f320*/  LDL.LU R15, [R1+0x160] ;  /* 0x00016000010f7983 */ /* 0x000f260000300800 */
[----:B0-----:R-:W4:Y:S01]  /*9f330*/  LDL.LU R14, [R1+0x54] ;  /* 0x00005400010e7983 */ /* 0x001f220000300800 */
[----:B-1----:R-:W-:-:S05]  /*9f340*/  FMUL R2, R4, R13 ;  /* 0x0000000d04027220 */ /* 0x002fca0000400000 */
[----:B------:R-:W-:Y:S01]  /*9f350*/  STL [R1+0xa4c], R2 ;  /* 0x000a4c0201007387 */ /* 0x000fe20000100800 */
[C---:B-----5:R-:W-:Y:S02]  /*9f360*/  FMUL R3, R4.reuse, R9 ;  /* 0x0000000904037220 */ /* 0x060fe40000400000 */
[----:B------:R-:W5:Y:S03]  /*9f370*/  LDL.LU R9, [R1+0x164] ;  /* 0x0001640001097983 */ /* 0x000f660000300800 */
[----:B------:R0:W-:Y:S02]  /*9f380*/  STL [R1+0xa48], R3 ;  /* 0x000a480301007387 */ /* 0x0001e40000100800 */
[C---:B0-----:R-:W-:Y:S02]  /*9f390*/  FMUL R3, R4.reuse, R5 ;  /* 0x0000000504037220 */ /* 0x041fe40000400000 */
[----:B------:R-:W5:Y:S01]  /*9f3a0*/  LDL.LU R5, [R1+0x168] ;  /* 0x0001680001057983 */ /* 0x000f620000300800 */
[----:B------:R-:W-:-:S05]  /*9f3b0*/  FMUL R2, R4, R12 ;  /* 0x0000000c04027220 */ /* 0x000fca0000400000 */
[----:B------:R0:W-:Y:S01]  /*9f3c0*/  STL [R1+0xa44], R2 ;  /* 0x000a440201007387 */ /* 0x0001e20000100800 */
[----:B------:R1:W-:Y:S02]  /*9f3d0*/  STL [R1+0xa40], R3 ;  /* 0x000a400301007387 */ /* 0x0003e40000100800 */
[C---:B0-----:R-:W-:Y:S02]  /*9f3e0*/  FMUL R2, R4.reuse, R7 ;  /* 0x0000000704027220 */ /* 0x041fe40000400000 */
[C---:B-1----:R-:W-:Y:S01]  /*9f3f0*/  FMUL R3, R4.reuse, R10 ;  /* 0x0000000a04037220 */ /* 0x042fe20000400000 */
[----:B------:R-:W5:Y:S02]  /*9f400*/  LDL.LU R7, [R1+0x170] ;  /* 0x0001700001077983 */ /* 0x000f640000300800 */
[----:B------:R0:W-:Y:S02]  /*9f410*/  STL [R1+0xa3c], R2 ;  /* 0x000a3c0201007387 */ /* 0x0001e40000100800 */
[----:B------:R-:W-:-:S02]  /*9f420*/  FMUL R28, R4, R28 ;  /* 0x0000001c041c7220 */ /* 0x000fc40000400000 */
[C---:B0-----:R-:W-:Y:S02]  /*9f430*/  FMUL R2, R4.reuse, R6 ;  /* 0x0000000604027220 */ /* 0x041fe40000400000 */
[----:B------:R-:W5:Y:S01]  /*9f440*/  LDL.LU R6, [R1+0x178] ;  /* 0x0001780001067983 */ /* 0x000f620000300800 */
[----:B------:R0:W-:Y:S02]  /*9f450*/  STL [R1+0xa38], R3 ;  /* 0x000a380301007387 */ /* 0x0001e40000100800 */
[----:B------:R1:W-:Y:S02]  /*9f460*/  STL [R1+0x8ec], R2 ;  /* 0x0008ec0201007387 */ /* 0x0003e40000100800 */
[C---:B------:R-:W-:Y:S02]  /*9f470*/  FMUL R21, R4.reuse, R25 ;  /* 0x0000001904157220 */ /* 0x040fe40000400000 */
[C---:B0-----:R-:W-:Y:S01]  /*9f480*/  FMUL R3, R4.reuse, R8 ;  /* 0x0000000804037220 */ /* 0x041fe20000400000 */
[----:B-1----:R-:W5:Y:S01]  /*9f490*/  LDL.LU R2, [R1+0x180] ;  /* 0x0001800001027983 */ /* 0x002f620000300800 */
[----:B------:R-:W5:Y:S02]  /*9f4a0*/  LDL.LU R13, [R1+0x188] ;  /* 0x00018800010d7983 */ /* 0x000f640000300800 */
[----:B------:R-:W-:Y:S02]  /*9f4b0*/  STL [R1+0x27c8], R28 ;  /* 0x0027c81c01007387 */ /* 0x000fe40000100800 */
[----:B------:R-:W5:Y:S01]  /*9f4c0*/  LDL.LU R10, [R1+0x190] ;  /* 0x00019000010a7983 */ /* 0x000f620000300800 */
[----:B------:R-:W5:Y:S01]  /*9f4d0*/  LDL.LU R8, [R1+0x198] ;  /* 0x0001980001087983 */ /* 0x000f620000300800 */
[----:B------:R0:W-:Y:S02]  /*9f4e0*/  STL [R1+0x8e4], R3 ;  /* 0x0008e40301007387 */ /* 0x0001e40000100800 */
[----:B------:R-:W5:Y:S01]  /*9f4f0*/  LDL.LU R12, [R1+0x1a0] ;  /* 0x0001a000010c7983 */ /* 0x000f620000300800 */
[----:B0-----:R-:W5:Y:S01]  /*9f500*/  LDL.LU R3, [R1+0x1b0] ;  /* 0x0001b00001037983 */ /* 0x001f620000300800 */
[----:B------:R-:W5:Y:S01]  /*9f510*/  MUFU.RCP R23, R23 ;  /* 0x0000001700177308 */ /* 0x000f620000001000 */
[----:B--2---:R-:W-:-:S02]  /*9f520*/  FMUL R22, R4, R22 ;  /* 0x0000001604167220 */ /* 0x004fc40000400000 */
[----:B---3--:R-:W-:-:S03]  /*9f530*/  FMUL R28, R4, R27 ;  /* 0x0000001b041c7220 */ /* 0x008fc60000400000 */
[----:B------:R0:W-:Y:S04]  /*9f540*/  STL [R1+0x8e0], R22 ;  /* 0x0008e01601007387 */ /* 0x0001e80000100800 */
[----:B0-----:R-:W2:Y:S01]  /*9f550*/  LDL.LU R22, [R1+0x1b8] ;  /* 0x0001b80001167983 */ /* 0x001ea20000300800 */
[----:B------:R-:W-:Y:S02]  /*9f560*/  STL [R1+0x8dc], R21 ;  /* 0x0008dc1501007387 */ /* 0x000fe40000100800 */
[----:B------:R-:W3:Y:S02]  /*9f570*/  LDL.LU R25, [R1+0x1c0] ;  /* 0x0001c00001197983 */ /* 0x000ee40000300800 */
[----:B------:R0:W-:Y:S02]  /*9f580*/  STL [R1+0x27cc], R28 ;  /* 0x0027cc1c01007387 */ /* 0x0001e40000100800 */
[----:B0-----:R-:W3:Y:S01]  /*9f590*/  LDL.LU R28, [R1+0x1a8] ;  /* 0x0001a800011c7983 */ /* 0x001ee20000300800 */
[----:B------:R-:W3:Y:S02]  /*9f5a0*/  LDL.LU R27, [R1+0x1c8] ;  /* 0x0001c800011b7983 */ /* 0x000ee40000300800 */
[----:B----4-:R-:W-:-:S02]  /*9f5b0*/  FMUL R21, R4, R26 ;  /* 0x0000001a04157220 */ /* 0x010fc40000400000 */
[----:B------:R-:W4:Y:S03]  /*9f5c0*/  LDL.LU R26, [R1+0x1d0] ;  /* 0x0001d000011a7983 */ /* 0x000f260000300800 */
[----:B------:R0:W-:Y:S02]  /*9f5d0*/  STL [R1+0x8d4], R21 ;  /* 0x0008d41501007387 */ /* 0x0001e40000100800 */
[C---:B-----5:R-:W-:Y:S02]  /*9f5e0*/  FMUL R9, R23.reuse, R9 ;  /* 0x0000000917097220 */ /* 0x060fe40000400000 */
[----:B0-----:R-:W-:Y:S02]  /*9f5f0*/  FMUL R21, R4, R15 ;  /* 0x0000000f04157220 */ /* 0x001fe40000400000 */
[----:B------:R-:W5:Y:S03]  /*9f600*/  LDL.LU R15, [R1+0x1d8] ;  /* 0x0001d800010f7983 */ /* 0x000f660000300800 */
[----:B------:R0:W-:Y:S01]  /*9f610*/  STL [R1+0x8d0], R21 ;  /* 0x0008d01501007387 */ /* 0x0001e20000100800 */
[----:B------:R1:W-:Y:S01]  /*9f620*/  MUFU.RCP R4, R14 ;  /* 0x0000000e00047308 */ /* 0x0003e20000001000 */
[----:B0-----:R-:W4:Y:S01]  /*9f630*/  LDL.LU R21, [R1+0x58] ;  /* 0x0000580001157983 */ /* 0x001f220000300800 */
[----:B-1----:R-:W4:Y:S02]  /*9f640*/  LDL.LU R14, [R1+0x16c] ;  /* 0x00016c00010e7983 */ /* 0x002f240000300800 */
[----:B------:R0:W-:Y:S02]  /*9f650*/  STL [R1+0xa34], R9 ;  /* 0x000a340901007387 */ /* 0x0001e40000100800 */
[----:B0-----:R-:W-:-:S02]  /*9f660*/  FMUL R9, R23, R5 ;  /* 0x0000000517097220 */ /* 0x001fc40000400000 */
[----:B------:R-:W5:Y:S01]  /*9f670*/  LDL.LU R5, [R1+0x174] ;  /* 0x0001740001057983 */ /* 0x000f620000300800 */
[C---:B------:R-:W-:Y:S02]  /*9f680*/  FMUL R7, R23.reuse, R7 ;  /* 0x0000000717077220 */ /* 0x040fe40000400000 */
[C---:B------:R-:W-:Y:S02]  /*9f690*/  FMUL R6, R23.reuse, R6 ;  /* 0x0000000617067220 */ /* 0x040fe40000400000 */
[----:B------:R0:W-:Y:S02]  /*9f6a0*/  STL [R1+0xa30], R9 ;  /* 0x000a300901007387 */ /* 0x0001e40000100800 */
[----:B0-----:R-:W5:Y:S01]  /*9f6b0*/  LDL.LU R9, [R1+0x17c] ;  /* 0x00017c0001097983 */ /* 0x001f620000300800 */
[C---:B------:R-:W-:Y:S02]  /*9f6c0*/  FMUL R2, R23.reuse, R2 ;  /* 0x0000000217027220 */ /* 0x040fe40000400000 */
[----:B------:R0:W-:Y:S02]  /*9f6d0*/  STL [R1+0xa2c], R7 ;  /* 0x000a2c0701007387 */ /* 0x0001e40000100800 */
[----:B------:R-:W-:-:S02]  /*9f6e0*/  FMUL R13, R23, R13 ;  /* 0x0000000d170d7220 */ /* 0x000fc40000400000 */
[C---:B------:R-:W-:Y:S02]  /*9f6f0*/  FMUL R10, R23.reuse, R10 ;  /* 0x0000000a170a7220 */ /* 0x040fe40000400000 */
[C---:B------:R-:W-:Y:S02]  /*9f700*/  FMUL R8, R23.reuse, R8 ;  /* 0x0000000817087220 */ /* 0x040fe40000400000 */
[C---:B------:R-:W-:Y:S01]  /*9f710*/  FMUL R12, R23.reuse, R12 ;  /* 0x0000000c170c7220 */ /* 0x040fe20000400000 */
[----:B0-----:R-:W5:Y:S01]  /*9f720*/  LDL.LU R7, [R1+0x184] ;  /* 0x0001840001077983 */ /* 0x001f620000300800 */
[----:B------:R0:W-:Y:S02]  /*9f730*/  STL [R1+0xa28], R6 ;  /* 0x000a280601007387 */ /* 0x0001e40000100800 */
[C---:B------:R-:W-:Y:S01]  /*9f740*/  FMUL R3, R23.reuse, R3 ;  /* 0x0000000317037220 */ /* 0x040fe20000400000 */
[----:B0-----:R-:W5:Y:S01]  /*9f750*/  LDL.LU R6, [R1+0x18c] ;  /* 0x00018c0001067983 */ /* 0x001f620000300800 */
[----:B------:R0:W-:Y:S03]  /*9f760*/  STL [R1+0xa24], R2 ;  /* 0x000a240201007387 */ /* 0x0001e60000100800 */
[----:B0-----:R-:W5:Y:S01]  /*9f770*/  LDL.LU R2, [R1+0x194] ;  /* 0x0001940001027983 */ /* 0x001f620000300800 */
[----:B------:R0:W-:Y:S03]  /*9f780*/  STL [R1+0xa20], R13 ;  /* 0x000a200d01007387 */ /* 0x0001e60000100800 */
[----:B0-----:R-:W5:Y:S01]  /*9f790*/  LDL.LU R13, [R1+0x19c] ;  /* 0x00019c00010d7983 */ /* 0x001f620000300800 */
[----:B------:R0:W-:Y:S03]  /*9f7a0*/  STL [R1+0xa1c], R10 ;  /* 0x000a1c0a01007387 */ /* 0x0001e60000100800 */
[----:B0-----:R-:W5:Y:S01]  /*9f7b0*/  LDL.LU R10, [R1+0x2898] ;  /* 0x00289800010a7983 */ /* 0x001f620000300800 */
[----:B------:R0:W-:Y:S01]  /*9f7c0*/  STL [R1+0xa18], R8 ;  /* 0x000a180801007387 */ /* 0x0001e20000100800 */
[----:B------:R-:W1:Y:S02]  /*9f7d0*/  MUFU.RCP R0, R0 ;  /* 0x0000000000007308 */ /* 0x000e640000001000 */
[----:B0-----:R-:W5:Y:S01]  /*9f7e0*/  LDL.LU R8, [R1+0x2894] ;  /* 0x0028940001087983 */ /* 0x001f620000300800 */
[----:B------:R0:W-:Y:S03]  /*9f7f0*/  STL [R1+0x8cc], R12 ;  /* 0x0008cc0c01007387 */ /* 0x0001e60000100800 */
[----:B0-----:R-:W5:Y:S01]  /*9f800*/  LDL.LU R12, [R1+0x1a4] ;  /* 0x0001a400010c7983 */ /* 0x001f620000300800 */
[----:B--2---:R-:W-:-:S02]  /*9f810*/  FMUL R22, R23, R22 ;  /* 0x0000001617167220 */ /* 0x004fc40000400000 */
[----:B---3--:R-:W-:-:S05]  /*9f820*/  FMUL R28, R23, R28 ;  /* 0x0000001c171c7220 */ /* 0x008fca0000400000 */
[----:B------:R0:W-:Y:S01]  /*9f830*/  STL [R1+0x27d0], R28 ;  /* 0x0027d01c01007387 */ /* 0x0001e20000100800 */
[----:B------:R-:W-:-:S03]  /*9f840*/  FMUL R27, R23, R27 ;  /* 0x0000001b171b7220 */ /* 0x000fc60000400000 */
[----:B0-----:R-:W2:Y:S01]  /*9f850*/  LDL.LU R28, [R1+0x1ac] ;  /* 0x0001ac00011c7983 */ /* 0x001ea20000300800 */
[----:B------:R0:W-:Y:S02]  /*9f860*/  STL [R1+0x8c4], R3 ;  /* 0x0008c40301007387 */ /* 0x0001e40000100800 */
[----:B------:R3:W-:Y:S02]  /*9f870*/  STL [R1+0x80c], R22 ;  /* 0x00080c1601007387 */ /* 0x0007e40000100800 */
[C---:B0-----:R-:W-:Y:S01]  /*9f880*/  FMUL R3, R23.reuse, R25 ;  /* 0x0000001917037220 */ /* 0x041fe20000400000 */
[----:B---3--:R-:W3:Y:S01]  /*9f890*/  LDL.LU R22, [R1+0x1b4] ;  /* 0x0001b40001167983 */ /* 0x008ee20000300800 */
[----:B------:R-:W3:Y:S03]  /*9f8a0*/  LDL.LU R25, [R1+0x1bc] ;  /* 0x0001bc0001197983 */ /* 0x000ee60000300800 */
[----:B------:R4:W-:Y:S01]  /*9f8b0*/  STL [R1+0x808], R3 ;  /* 0x0008080301007387 */ /* 0x0009e20000100800 */
[----:B------:R0:W-:Y:S02]  /*9f8c0*/  STL [R1+0x7fc], R27 ;  /* 0x0007fc1b01007387 */ /* 0x0001e40000100800 */
[C---:B----4-:R-:W-:Y:S01]  /*9f8d0*/  FMUL R3, R23.reuse, R26 ;  /* 0x0000001a17037220 */ /* 0x050fe20000400000 */
[----:B0-----:R-:W4:Y:S01]  /*9f8e0*/  LDL.LU R27, [R1+0x1c4] ;  /* 0x0001c400011b7983 */ /* 0x001f220000300800 */
[----:B------:R-:W4:Y:S03]  /*9f8f0*/  LDL.LU R26, [R1+0x1cc] ;  /* 0x0001cc00011a7983 */ /* 0x000f260000300800 */
[----:B------:R5:W-:Y:S02]  /*9f900*/  STL [R1+0x7f8], R3 ;  /* 0x0007f80301007387 */ /* 0x000be40000100800 */
[----:B-----5:R-:W-:-:S02]  /*9f910*/  FMUL R3, R23, R15 ;  /* 0x0000000f17037220 */ /* 0x020fc40000400000 */
[----:B------:R-:W5:Y:S03]  /*9f920*/  LDL.LU R15, [R1+0x1d4] ;  /* 0x0001d400010f7983 */ /* 0x000f660000300800 */
[----:B------:R0:W-:Y:S02]  /*9f930*/  STL [R1+0x7f4], R3 ;  /* 0x0007f40301007387 */ /* 0x0001e40000100800 */
[C---:B-1----:R-:W-:Y:S02]  /*9f940*/  FMUL R23, R0.reuse, R5 ;  /* 0x0000000500177220 */ /* 0x042fe40000400000 */
[C---:B0-----:R-:W-:Y:S02]  /*9f950*/  FMUL R3, R0.reuse, R14 ;  /* 0x0000000e00037220 */ /* 0x041fe40000400000 */
[----:B------:R-:W5:Y:S03]  /*9f960*/  LDL.LU R14, [R1+0x1dc] ;  /* 0x0001dc00010e7983 */ /* 0x000f660000300800 */
[----:B------:R0:W-:Y:S02]  /*9f970*/  STL [R1+0xa14], R3 ;  /* 0x000a140301007387 */ /* 0x0001e40000100800 */
[----:B------:R-:W5:Y:S02]  /*9f980*/  LDL.LU R5, [R1+0x1e0] ;  /* 0x0001e00001057983 */ /* 0x000f640000300800 */
[----:B------:R-:W-:Y:S02]  /*9f990*/  STL [R1+0xa10], R23 ;  /* 0x000a101701007387 */ /* 0x000fe40000100800 */
[----:B------:R-:W-:-:S02]  /*9f9a0*/  FMUL R7, R0, R7 ;  /* 0x0000000700077220 */ /* 0x000fc40000400000 */
[C---:B0-----:R-:W-:Y:S02]  /*9f9b0*/  FMUL R3, R0.reuse, R9 ;  /* 0x0000000900037220 */ /* 0x041fe40000400000 */
[----:B------:R-:W5:Y:S03]  /*9f9c0*/  LDL.LU R9, [R1+0x1e4] ;  /* 0x0001e40001097983 */ /* 0x000f660000300800 */
[----:B------:R0:W-:Y:S02]  /*9f9d0*/  STL [R1+0xa0c], R3 ;  /* 0x000a0c0301007387 */ /* 0x0001e40000100800 */
[----:B------:R1:W-:Y:S02]  /*9f9e0*/  STL [R1+0xa08], R7 ;  /* 0x000a080701007387 */ /* 0x0003e40000100800 */
[C---:B------:R-:W-:Y:S02]  /*9f9f0*/  FMUL R2, R0.reuse, R2 ;  /* 0x0000000200027220 */ /* 0x040fe40000400000 */
[----:B0-----:R-:W-:-:S02]  /*9fa00*/  FMUL R3, R0, R6 ;  /* 0x0000000600037220 */ /* 0x001fc40000400000 */
[----:B------:R-:W5:Y:S01]  /*9fa10*/  LDL.LU R6, [R1+0x1e8] ;  /* 0x0001e80001067983 */ /* 0x000f620000300800 */
[----:B-1----:R-:W5:Y:S02]  /*9fa20*/  LDL.LU R7, [R1+0x1f8] ;  /* 0x0001f80001077983 */ /* 0x002f640000300800 */
[----:B------:R0:W-:Y:S02]  /*9fa30*/  STL [R1+0xa04], R3 ;  /* 0x000a040301007387 */ /* 0x0001e40000100800 */
[C---:B0-----:R-:W-:Y:S02]  /*9fa40*/  FMUL R3, R0.reuse, R13 ;  /* 0x0000000d00037220 */ /* 0x041fe40000400000 */
[----:B------:R-:W5:Y:S01]  /*9fa50*/  LDL.LU R13, [R1+0x208] ;  /* 0x00020800010d7983 */ /* 0x000f620000300800 */
[----:B------:R-:W-:Y:S02]  /*9fa60*/  STL [R1+0xa00], R2 ;  /* 0x000a000201007387 */ /* 0x000fe40000100800 */
[----:B------:R0:W-:Y:S02]  /*9fa70*/  STL [R1+0x26b0], R3 ;  /* 0x0026b00301007387 */ /* 0x0001e40000100800 */
[----:B0-----:R-:W5:Y:S01]  /*9fa80*/  LDL.LU R3, [R1+0x200] ;  /* 0x0002000001037983 */ /* 0x001f620000300800 */
[----:B------:R-:W5:Y:S02]  /*9fa90*/  LDL.LU R23, [R1+0x21c] ;  /* 0x00021c0001177983 */ /* 0x000f640000300800 */
[----:B------:R-:W-:-:S02]  /*9faa0*/  FMUL R2, R0, R12 ;  /* 0x0000000c00027220 */ /* 0x000fc40000400000 */
[----:B------:R-:W5:Y:S03]  /*9fab0*/  LDL.LU R12, [R1+0x224] ;  /* 0x00022400010c7983 */ /* 0x000f660000300800 */
[----:B------:R0:W-:Y:S02]  /*9fac0*/  STL [R1+0x26b4], R2 ;  /* 0x0026b40201007387 */ /* 0x0001e40000100800 */
[----:B0-----:R-:W5:Y:S01]  /*9fad0*/  LDL.LU R2, [R1+0x210] ;  /* 0x0002100001027983 */ /* 0x001f620000300800 */
[----:B--2---:R-:W-:-:S05]  /*9fae0*/  FMUL R28, R0, R28 ;  /* 0x0000001c001c7220 */ /* 0x004fca0000400000 */
[----:B------:R0:W-:Y:S01]  /*9faf0*/  STL [R1+0x7ec], R28 ;  /* 0x0007ec1c01007387 */ /* 0x0001e20000100800 */
[C---:B---3--:R-:W-:Y:S02]  /*9fb00*/  FMUL R22, R0.reuse, R22 ;  /* 0x0000001600167220 */ /* 0x048fe40000400000 */
[C---:B------:R-:W-:Y:S01]  /*9fb10*/  FMUL R25, R0.reuse, R25 ;  /* 0x0000001900197220 */ /* 0x040fe20000400000 */
[----:B0-----:R-:W2:Y:S02]  /*9fb20*/  LDL.LU R28, [R1+0x22c] ;  /* 0x00022c00011c7983 */ /* 0x001ea40000300800 */
[----:B------:R0:W-:Y:S02]  /*9fb30*/  STL [R1+0x7e8], R22 ;  /* 0x0007e81601007387 */ /* 0x0001e40000100800 */
[----:B0-----:R-:W3:Y:S01]  /*9fb40*/  LDL.LU R22, [R1+0x234] ;  /* 0x0002340001167983 */ /* 0x001ee20000300800 */
[C---:B----4-:R-:W-:Y:S02]  /*9fb50*/  FMUL R27, R0.reuse, R27 ;  /* 0x0000001b001b7220 */ /* 0x050fe40000400000 */
[C---:B------:R-:W-:Y:S01]  /*9fb60*/  FMUL R26, R0.reuse, R26 ;  /* 0x0000001a001a7220 */ /* 0x040fe20000400000 */
[----:B------:R0:W-:Y:S04]  /*9fb70*/  STL [R1+0x7e4], R25 ;  /* 0x0007e41901007387 */ /* 0x0001e80000100800 */
[----:B0-----:R-:W4:Y:S01]  /*9fb80*/  LDL.LU R25, [R1+0x23c] ;  /* 0x00023c0001197983 */ /* 0x001f220000300800 */
[----:B------:R0:W-:Y:S02]  /*9fb90*/  STL [R1+0x7dc], R27 ;  /* 0x0007dc1b01007387 */ /* 0x0001e40000100800 */
[C---:B-----5:R-:W-:Y:S01]  /*9fba0*/  FMUL R15, R0.reuse, R15 ;  /* 0x0000000f000f7220 */ /* 0x060fe20000400000 */
[----:B0-----:R-:W5:Y:S01]  /*9fbb0*/  LDL.LU R27, [R1+0x244] ;  /* 0x00024400011b7983 */ /* 0x001f620000300800 */
[----:B------:R0:W-:Y:S02]  /*9fbc0*/  STL [R1+0x7d8], R26 ;  /* 0x0007d81a01007387 */ /* 0x0001e40000100800 */
[----:B------:R-:W-:-:S02]  /*9fbd0*/  FMUL R14, R0, R14 ;  /* 0x0000000e000e7220 */ /* 0x000fc40000400000 */
[----:B------:R-:W-:Y:S01]  /*9fbe0*/  FMUL R0, R0, R5 ;  /* 0x0000000500007220 */ /* 0x000fe20000400000 */
[----:B0-----:R-:W2:Y:S01]  /*9fbf0*/  LDL.LU R26, [R1+0x24c] ;  /* 0x00024c00011a7983 */ /* 0x001ea20000300800 */
[----:B------:R0:W-:Y:S03]  /*9fc00*/  STL [R1+0x7d4], R15 ;  /* 0x0007d40f01007387 */ /* 0x0001e60000100800 */
[----:B0-----:R-:W2:Y:S01]  /*9fc10*/  LDL.LU R15, [R1+0x254] ;  /* 0x00025400010f7983 */ /* 0x001ea20000300800 */
[----:B------:R0:W-:Y:S03]  /*9fc20*/  STL [R1+0x7d0], R14 ;  /* 0x0007d00e01007387 */ /* 0x0001e60000100800 */
[----:B0-----:R-:W2:Y:S01]  /*9fc30*/  LDL.LU R14, [R1+0x25c] ;  /* 0x00025c00010e7983 */ /* 0x001ea20000300800 */
[----:B------:R-:W2:Y:S02]  /*9fc40*/  LDL.LU R5, [R1+0x2890] ;  /* 0x0028900001057983 */ /* 0x000ea40000300800 */
[----:B------:R0:W-:Y:S02]  /*9fc50*/  STL [R1+0x7bc], R0 ;  /* 0x0007bc0001007387 */ /* 0x0001e40000100800 */
[----:B0-----:R-:W2:Y:S01]  /*9fc60*/  LDL.LU R0, [R1+0x1f0] ;  /* 0x0001f00001007983 */ /* 0x001ea20000300800 */
[----:B------:R-:W-:-:S02]  /*9fc70*/  FMUL R9, R4, R9 ;  /* 0x0000000904097220 */ /* 0x000fc40000400000 */
[----:B------:R-:W-:-:S03]  /*9fc80*/  FMUL R6, R4, R6 ;  /* 0x0000000604067220 */ /* 0x000fc60000400000 */
[----:B------:R0:W-:Y:S04]  /*9fc90*/  STL [R1+0x9f4], R9 ;  /* 0x0009f40901007387 */ /* 0x0001e80000100800 */
[----:B0-----:R-:W3:Y:S01]  /*9fca0*/  LDL.LU R9, [R1+0x1ec] ;  /* 0x0001ec0001097983 */ /* 0x001ee20000300800 */
[----:B------:R0:W-:Y:S03]  /*9fcb0*/  STL [R1+0x9f0], R6 ;  /* 0x0009f00601007387 */ /* 0x0001e60000100800 */
[----:B0-----:R-:W3:Y:S01]  /*9fcc0*/  LDL.LU R6, [R1+0x288c] ;  /* 0x00288c0001067983 */ /* 0x001ee20000300800 */
[C---:B------:R-:W-:Y:S02]  /*9fcd0*/  FMUL R3, R4.reuse, R3 ;  /* 0x0000000304037220 */ /* 0x040fe40000400000 */
[----:B------:R-:W-:-:S02]  /*9fce0*/  FMUL R2, R4, R2 ;  /* 0x0000000204027220 */ /* 0x000fc40000400000 */
[----:B--2---:R-:W-:-:S05]  /*9fcf0*/  FMUL R0, R4, R0 ;  /* 0x0000000004007220 */ /* 0x004fca0000400000 */
[----:B------:R0:W-:Y:S02]  /*9fd00*/  STL [R1+0x9ec], R0 ;  /* 0x0009ec0001007387 */ /* 0x0001e40000100800 */
[C---:B0-----:R-:W-:Y:S02]  /*9fd10*/  FMUL R0, R4.reuse, R7 ;  /* 0x0000000704007220 */ /* 0x041fe40000400000 */
[----:B------:R-:W2:Y:S03]  /*9fd20*/  LDL.LU R7, [R1+0x1f4] ;  /* 0x0001f40001077983 */ /* 0x000ea60000300800 */
[----:B------:R0:W-:Y:S02]  /*9fd30*/  STL [R1+0x9e8], R0 ;  /* 0x0009e80001007387 */ /* 0x0001e40000100800 */
[----:B------:R1:W-:Y:S02]  /*9fd40*/  STL [R1+0x26b8], R3 ;  /* 0x0026b80301007387 */ /* 0x0003e40000100800 */
[----:B0-----:R-:W-:-:S02]  /*9fd50*/  FMUL R0, R4, R13 ;  /* 0x0000000d04007220 */ /* 0x001fc40000400000 */
[----:B------:R-:W2:Y:S03]  /*9fd60*/  LDL.LU R13, [R1+0x20c] ;  /* 0x00020c00010d7983 */ /* 0x000ea60000300800 */
[----:B------:R0:W-:Y:S02]  /*9fd70*/  STL [R1+0x9e0], R0 ;  /* 0x0009e00001007387 */ /* 0x0001e40000100800 */
[C---:B-1----:R-:W-:Y:S02]  /*9fd80*/  FMUL R3, R4.reuse, R23 ;  /* 0x0000001704037220 */ /* 0x042fe40000400000 */
[C---:B------:R-:W-:Y:S01]  /*9fd90*/  FMUL R28, R4.reuse, R28 ;  /* 0x0000001c041c7220 */ /* 0x040fe20000400000 */
[----:B0-----:R-:W2:Y:S01]  /*9fda0*/  LDL.LU R0, [R1+0x218] ;  /* 0x0002180001007983 */ /* 0x001ea20000300800 */
[----:B------:R0:W-:Y:S02]  /*9fdb0*/  STL [R1+0x26bc], R2 ;  /* 0x0026bc0201007387 */ /* 0x0001e40000100800 */
[----:B0-----:R-:W-:-:S02]  /*9fdc0*/  FMUL R2, R4, R12 ;  /* 0x0000000c04027220 */ /* 0x001fc40000400000 */
[----:B------:R-:W2:Y:S01]  /*9fdd0*/  LDL.LU R12, [R1+0x220] ;  /* 0x00022000010c7983 */ /* 0x000ea20000300800 */
[----:B------:R3:W-:Y:S02]  /*9fde0*/  STL [R1+0x9d8], R3 ;  /* 0x0009d80301007387 */ /* 0x0007e40000100800 */
[----:B------:R4:W-:Y:S02]  /*9fdf0*/  STL [R1+0x7b8], R2 ;  /* 0x0007b80201007387 */ /* 0x0009e40000100800 */
[----:B------:R0:W-:Y:S02]  /*9fe00*/  STL [R1+0x27d4], R28 ;  /* 0x0027d41c01007387 */ /* 0x0001e40000100800 */
[C---:B---3--:R-:W-:Y:S02]  /*9fe10*/  FMUL R3, R4.reuse, R22 ;  /* 0x0000001604037220 */ /* 0x048fe40000400000 */
[C---:B----4-:R-:W-:Y:S01]  /*9fe20*/  FMUL R2, R4.reuse, R25 ;  /* 0x0000001904027220 */ /* 0x050fe20000400000 */
[----:B0-----:R-:W3:Y:S01]  /*9fe30*/  LDL.LU R28, [R1+0x204] ;  /* 0x00020400011c7983 */ /* 0x001ee20000300800 */
[----:B------:R-:W4:Y:S02]  /*9fe40*/  LDL.LU R23, [R1+0x228] ;  /* 0x0002280001177983 */ /* 0x000f240000300800 */
[----:B------:R5:W-:Y:S02]  /*9fe50*/  STL [R1+0x7b0], R3 ;  /* 0x0007b00301007387 */ /* 0x000be40000100800 */
[----:B------:R-:W4:Y:S01]  /*9fe60*/  LDL.LU R22, [R1+0x230] ;  /* 0x0002300001167983 */ /* 0x000f220000300800 */
[----:B------:R0:W-:Y:S01]  /*9fe70*/  STL [R1+0x7ac], R2 ;  /* 0x0007ac0201007387 */ /* 0x0001e20000100800 */
[----:B------:R-:W4:Y:S02]  /*9fe80*/  LDL.LU R25, [R1+0x238] ;  /* 0x0002380001197983 */ /* 0x000f240000300800 */
[----:B-----5:R-:W-:-:S02]  /*9fe90*/  FMUL R3, R4, R27 ;  /* 0x0000001b04037220 */ /* 0x020fc40000400000 */
[----:B0-----:R-:W-:-:S03]  /*9fea0*/  FMUL R2, R4, R26 ;  /* 0x0000001a04027220 */ /* 0x001fc60000400000 */
[----:B------:R0:W-:Y:S01]  /*9feb0*/  STL [R1+0x7a8], R3 ;  /* 0x0007a80301007387 */ /* 0x0001e20000100800 */
[----:B------:R-:W5:Y:S02]  /*9fec0*/  LDL.LU R27, [R1+0x240] ;  /* 0x00024000011b7983 */ /* 0x000f640000300800 */
[----:B------:R1:W-:Y:S02]  /*9fed0*/  STL [R1+0x7a4], R2 ;  /* 0x0007a40201007387 */ /* 0x0003e40000100800 */
[C---:B0-----:R-:W-:Y:S02]  /*9fee0*/  FMUL R3, R4.reuse, R15 ;  /* 0x0000000f04037220 */ /* 0x041fe40000400000 */
[----:B-1----:R-:W-:-:S03]  /*9fef0*/  FMUL R2, R4, R14 ;  /* 0x0000000e04027220 */ /* 0x002fc60000400000 */
[----:B------:R-:W-:Y:S01]  /*9ff00*/  STL [R1+0x7a0], R3 ;  /* 0x0007a00301007387 */ /* 0x000fe20000100800 */
[----:B------:R-:W5:Y:S01]  /*9ff10*/  LDL.LU R4, [R1+0x1fc] ;  /* 0x0001fc0001047983 */ /* 0x000f620000300800 */
[----:B------:R-:W0:Y:S01]  /*9ff20*/  MUFU.RCP R21, R21 ;  /* 0x0000001500157308 */ /* 0x000e220000001000 */
[----:B------:R-:W5:Y:S01]  /*9ff30*/  LDL.LU R26, [R1+0x248] ;  /* 0x00024800011a7983 */ /* 0x000f620000300800 */
[----:B------:R0:W-:Y:S01]  /*9ff40*/  STL [R1+0x79c], R2 ;  /* 0x00079c0201007387 */ /* 0x0001e20000100800 */
[----:B------:R-:W5:Y:S02]  /*9ff50*/  LDL.LU R15, [R1+0x250] ;  /* 0x00025000010f7983 */ /* 0x000f640000300800 */
[C---:B0-----:R-:W-:Y:S02]  /*9ff60*/  FMUL R2, R21.reuse, R9 ;  /* 0x0000000915027220 */ /* 0x041fe40000400000 */
[----:B------:R-:W5:Y:S03]  /*9ff70*/  LDL.LU R9, [R1+0x258] ;  /* 0x0002580001097983 */ /* 0x000f660000300800 */
[----:B------:R0:W-:Y:S02]  /*9ff80*/  STL [R1+0x26c0], R2 ;  /* 0x0026c00201007387 */ /* 0x0001e40000100800 */
[----:B--2---:R-:W-:-:S02]  /*9ff90*/  FMUL R3, R21, R7 ;  /* 0x0000000715037220 */ /* 0x004fc40000400000 */
[----:B------:R-:W2:Y:S01]  /*9ffa0*/  LDL.LU R7, [R1+0x260] ;  /* 0x0002600001077983 */ /* 0x000ea20000300800 */
[----:B------:R-:W2:Y:S02]  /*9ffb0*/  LDL.LU R14, [R1+0x264] ;  /* 0x00026400010e7983 */ /* 0x000ea40000300800 */
[----:B------:R3:W-:Y:S02]  /*9ffc0*/  STL [R1+0x26c4], R3 ;  /* 0x0026c40301007387 */ /* 0x0007e40000100800 */
[C---:B0-----:R-:W-:Y:S02]  /*9ffd0*/  FMUL R2, R21.reuse, R13 ;  /* 0x0000000d15027220 */ /* 0x041fe40000400000 */
[C---:B------:R-:W-:Y:S02]  /*9ffe0*/  FMUL R0, R21.reuse, R0 ;  /* 0x0000000015007220 */ /* 0x040fe40000400000 */
[C---:B---3--:R-:W-:Y:S02]  /*9fff0*/  FMUL R3, R21.reuse, R28 ;  /* 0x0000001c15037220 */ /* 0x048fe40000400000 */
[----:B----4-:R-:W-:-:S02]  /*a0000*/  FMUL R28, R21, R23 ;  /* 0x00000017151c7220 */ /* 0x010fc40000400000 */
[C---:B------:R-:W-:Y:S02]  /*a0010*/  FMUL R22, R21.reuse, R22 ;  /* 0x0000001615167220 */ /* 0x040fe40000400000 */
[----:B-----5:R-:W-:-:S05]  /*a0020*/  FMUL R4, R21, R4 ;  /* 0x0000000415047220 */ /* 0x020fca0000400000 */
[----:B------:R-:W-:Y:S01]  /*a0030*/  STL [R1+0x9cc], R4 ;  /* 0x0009cc0401007387 */ /* 0x000fe20000100800 */
[----:B------:R-:W3:Y:S02]  /*a0040*/  LDL.LU R13, [R1+0x26c] ;  /* 0x00026c00010d7983 */ /* 0x000ee40000300800 */
[----:B------:R0:W-:Y:S02]  /*a0050*/  STL [R1+0x9c8], R3 ;  /* 0x0009c80301007387 */ /* 0x0001e40000100800 */
[----:B------:R1:W-:Y:S02]  /*a0060*/  STL [R1+0x26c8], R2 ;  /* 0x0026c80201007387 */ /* 0x0003e40000100800 */
[C---:B0-----:R-:W-:Y:S01]  /*a0070*/  FMUL R3, R21.reuse, R12 ;  /* 0x0000000c15037220 */ /* 0x041fe20000400000 */
[----:B-1----:R-:W4:Y:S01]  /*a0080*/  LDL.LU R2, [R1+0x274] ;  /* 0x0002740001027983 */ /* 0x002f220000300800 */
[----:B------:R-:W5:Y:S02]  /*a0090*/  LDL.LU R4, [R1+0x27c] ;  /* 0x00027c0001047983 */ /* 0x000f640000300800 */
[----:B------:R0:W-:Y:S02]  /*a00a0*/  STL [R1+0x9c0], R0 ;  /* 0x0009c00001007387 */ /* 0x0001e40000100800 */
[----:B------:R-:W5:Y:S01]  /*a00b0*/  LDL.LU R12, [R1+0x284] ;  /* 0x00028400010c7983 */ /* 0x000f620000300800 */
[----:B0-----:R-:W5:Y:S01]  /*a00c0*/  LDL.LU R0, [R1+0x28c] ;  /* 0x00028c0001007983 */ /* 0x001f620000300800 */
[----:B------:R0:W-:Y:S03]  /*a00d0*/  STL [R1+0x26cc], R3 ;  /* 0x0026cc0301007387 */ /* 0x0001e60000100800 */
[----:B0-----:R-:W5:Y:S01]  /*a00e0*/  LDL.LU R3, [R1+0x268] ;  /* 0x0002680001037983 */ /* 0x001f620000300800 */
[----:B------:R-:W5:Y:S02]  /*a00f0*/  LDL.LU R23, [R1+0x294] ;  /* 0x0002940001177983 */ /* 0x000f640000300800 */
[----:B------:R0:W-:Y:S02]  /*a0100*/  STL [R1+0x9b8], R28 ;  /* 0x0009b81c01007387 */ /* 0x0001e40000100800 */
[----:B------:R1:W-:Y:S02]  /*a0110*/  STL [R1+0x798], R22 ;  /* 0x0007981601007387 */ /* 0x0003e40000100800 */
[----:B------:R-:W-:-:S02]  /*a0120*/  FMUL R27, R21, R27 ;  /* 0x0000001b151b7220 */ /* 0x000fc40000400000 */
[C---:B------:R-:W-:Y:S02]  /*a0130*/  FMUL R26, R21.reuse, R26 ;  /* 0x0000001a151a7220 */ /* 0x040fe40000400000 */
[C---:B0-----:R-:W-:Y:S01]  /*a0140*/  FMUL R28, R21.reuse, R25 ;  /* 0x00000019151c7220 */ /* 0x041fe20000400000 */
[----:B-1----:R-:W5:Y:S01]  /*a0150*/  LDL.LU R22, [R1+0x2a4] ;  /* 0x0002a40001167983 */ /* 0x002f620000300800 */
[----:B------:R-:W-:-:S03]  /*a0160*/  FMUL R15, R21, R15 ;  /* 0x0000000f150f7220 */ /* 0x000fc60000400000 */
[----:B------:R0:W-:Y:S01]  /*a0170*/  STL [R1+0x27d8], R28 ;  /* 0x0027d81c01007387 */ /* 0x0001e20000100800 */
[----:B------:R-:W-:-:S03]  /*a0180*/  FMUL R9, R21, R9 ;  /* 0x0000000915097220 */ /* 0x000fc60000400000 */
[----:B0-----:R-:W5:Y:S01]  /*a0190*/  LDL.LU R28, [R1+0x2ac] ;  /* 0x0002ac00011c7983 */ /* 0x001f620000300800 */
[----:B------:R-:W5:Y:S02]  /*a01a0*/  LDL.LU R25, [R1+0x2b4] ;  /* 0x0002b40001197983 */ /* 0x000f640000300800 */
[----:B------:R0:W-:Y:S02]  /*a01b0*/  STL [R1+0x790], R27 ;  /* 0x0007901b01007387 */ /* 0x0001e40000100800 */
[----:B0-----:R-:W5:Y:S01]  /*a01c0*/  LDL.LU R27, [R1+0x2bc] ;  /* 0x0002bc00011b7983 */ /* 0x001f620000300800 */
[----:B------:R0:W-:Y:S03]  /*a01d0*/  STL [R1+0x78c], R26 ;  /* 0x00078c1a01007387 */ /* 0x0001e60000100800 */
[----:B0-----:R-:W5:Y:S01]  /*a01e0*/  LDL.LU R26, [R1+0x2c4] ;  /* 0x0002c400011a7983 */ /* 0x001f620000300800 */
[----:B------:R0:W-:Y:S03]  /*a01f0*/  STL [R1+0x788], R15 ;  /* 0x0007880f01007387 */ /* 0x0001e60000100800 */
[----:B0-----:R-:W5:Y:S01]  /*a0200*/  LDL.LU R15, [R1+0x2cc] ;  /* 0x0002cc00010f7983 */ /* 0x001f620000300800 */
[----:B------:R0:W-:Y:S03]  /*a0210*/  STL [R1+0x784], R9 ;  /* 0x0007840901007387 */ /* 0x0001e60000100800 */
[----:B0-----:R-:W5:Y:S01]  /*a0220*/  LDL.LU R9, [R1+0x2d4] ;  /* 0x0002d40001097983 */ /* 0x001f620000300800 */
[----:B--2---:R-:W-:-:S02]  /*a0230*/  FMUL R7, R21, R7 ;  /* 0x0000000715077220 */ /* 0x004fc40000400000 */
[----:B------:R-:W-:-:S03]  /*a0240*/  FMUL R14, R21, R14 ;  /* 0x0000000e150e7220 */ /* 0x000fc60000400000 */
[----:B------:R0:W-:Y:S04]  /*a0250*/  STL [R1+0x780], R7 ;  /* 0x0007800701007387 */ /* 0x0001e80000100800 */
[----:B0-----:R-:W2:Y:S01]  /*a0260*/  LDL.LU R7, [R1+0x2888] ;  /* 0x0028880001077983 */ /* 0x001ea20000300800 */
[----:B------:R-:W2:Y:S01]  /*a0270*/  LDL.LU R21, [R1+0x29c] ;  /* 0x00029c0001157983 */ /* 0x000ea20000300800 */
[----:B------:R-:W3:Y:S01]  /*a0280*/  MUFU.RCP R5, R5 ;  /* 0x0000000500057308 */ /* 0x000ee20000001000 */
[----:B------:R0:W-:Y:S02]  /*a0290*/  STL [R1+0x648], R14 ;  /* 0x0006480e01007387 */ /* 0x0001e40000100800 */
[----:B0-----:R-:W2:Y:S01]  /*a02a0*/  LDL.LU R14, [R1+0x2dc] ;  /* 0x0002dc00010e7983 */ /* 0x001ea20000300800 */
[----:B---3--:R-:W-:-:S02]  /*a02b0*/  FMUL R13, R5, R13 ;  /* 0x0000000d050d7220 */ /* 0x008fc40000400000 */
[C---:B----4-:R-:W-:Y:S02]  /*a02c0*/  FMUL R2, R5.reuse, R2 ;  /* 0x0000000205027220 */ /* 0x050fe40000400000 */
[----:B-----5:R-:W-:-:S05]  /*a02d0*/  FMUL R3, R5, R3 ;  /* 0x0000000305037220 */ /* 0x020fca0000400000 */
[----:B------:R0:W-:Y:S04]  /*a02e0*/  STL [R1+0x9b4], R3 ;  /* 0x0009b40301007387 */ /* 0x0001e80000100800 */
[----:B0-----:R-:W3:Y:S01]  /*a02f0*/  LDL.LU R3, [R1+0x270] ;  /* 0x0002700001037983 */ /* 0x001ee20000300800 */
[----:B------:R0:W-:Y:S03]  /*a0300*/  STL [R1+0x9b0], R13 ;  /* 0x0009b00d01007387 */ /* 0x0001e60000100800 */
[----:B0-----:R-:W4:Y:S01]  /*a0310*/  LDL.LU R13, [R1+0x278] ;  /* 0x00027800010d7983 */ /* 0x001f220000300800 */
[----:B------:R0:W-:Y:S02]  /*a0320*/  STL [R1+0x9ac], R2 ;  /* 0x0009ac0201007387 */ /* 0x0001e40000100800 */
[----:B0-----:R-:W-:-:S02]  /*a0330*/  FMUL R2, R5, R4 ;  /* 0x0000000405027220 */ /* 0x001fc40000400000 */
[----:B------:R-:W5:Y:S03]  /*a0340*/  LDL.LU R4, [R1+0x280] ;  /* 0x0002800001047983 */ /* 0x000f660000300800 */
[----:B------:R0:W-:Y:S02]  /*a0350*/  STL [R1+0x9a8], R2 ;  /* 0x0009a80201007387 */ /* 0x0001e40000100800 */
[C---:B0-----:R-:W-:Y:S02]  /*a0360*/  FMUL R2, R5.reuse, R12 ;  /* 0x0000000c05027220 */ /* 0x041fe40000400000 */
[----:B------:R-:W5:Y:S03]  /*a0370*/  LDL.LU R12, [R1+0x288] ;  /* 0x00028800010c7983 */ /* 0x000f660000300800 */
        /* <DEDUP_REMOVED lines=8> */
[----:B------:R-:W5:Y:S01]  /*a0400*/  LDL.LU R22, [R1+0x2a0] ;  /* 0x0002a00001167983 */ /* 0x000f620000300800 */
[----:B--2---:R-:W-:-:S05]  /*a0410*/  FMUL R21, R5, R21 ;  /* 0x0000001505157220 */ /* 0x004fca0000400000 */
[----:B------:R0:W-:Y:S01]  /*a0420*/  STL [R1+0x998], R21 ;  /* 0x0009981501007387 */ /* 0x0001e20000100800 */
[----:B------:R1:W-:Y:S02]  /*a0430*/  STL [R1+0x63c], R2 ;  /* 0x00063c0201007387 */ /* 0x0003e40000100800 */
[C---:B0-----:R-:W-:Y:S02]  /*a0440*/  FMUL R21, R5.reuse, R28 ;  /* 0x0000001c05157220 */ /* 0x041fe40000400000 */
[C---:B-1----:R-:W-:Y:S02]  /*a0450*/  FMUL R2, R5.reuse, R25 ;  /* 0x0000001905027220 */ /* 0x042fe40000400000 */
[----:B------:R-:W2:Y:S01]  /*a0460*/  LDL.LU R25, [R1+0x2a8] ;  /* 0x0002a80001197983 */ /* 0x000ea20000300800 */
[----:B------:R0:W-:Y:S02]  /*a0470*/  STL [R1+0x628], R21 ;  /* 0x0006281501007387 */ /* 0x0001e40000100800 */
[----:B------:R1:W-:Y:S02]  /*a0480*/  STL [R1+0x2b4], R2 ;  /* 0x0002b40201007387 */ /* 0x0003e40000100800 */
[----:B0-----:R-:W-:-:S02]  /*a0490*/  FMUL R21, R5, R27 ;  /* 0x0000001b05157220 */ /* 0x001fc40000400000 */
[----:B------:R-:W2:Y:S03]  /*a04a0*/  LDL.LU R27, [R1+0x2b0] ;  /* 0x0002b000011b7983 */ /* 0x000ea60000300800 */
[----:B------:R-:W-:Y:S02]  /*a04b0*/  STL [R1+0x2ac], R21 ;  /* 0x0002ac1501007387 */ /* 0x000fe40000100800 */
[----:B------:R-:W2:Y:S01]  /*a04c0*/  LDL.LU R28, [R1+0x2b8] ;  /* 0x0002b800011c7983 */ /* 0x000ea20000300800 */
[----:B------:R-:W3:Y:S01]  /*a04d0*/  MUFU.RCP R6, R6 ;  /* 0x0000000600067308 */ /* 0x000ee20000001000 */
[C---:B-1----:R-:W-:Y:S02]  /*a04e0*/  FMUL R2, R5.reuse, R26 ;  /* 0x0000001a05027220 */ /* 0x042fe40000400000 */
[----:B------:R-:W-:-:S03]  /*a04f0*/  FMUL R15, R5, R15 ;  /* 0x0000000f050f7220 */ /* 0x000fc60000400000 */
[----:B------:R0:W-:Y:S02]  /*a0500*/  STL [R1+0x2a4], R2 ;  /* 0x0002a40201007387 */ /* 0x0001e40000100800 */
[C---:B0-----:R-:W-:Y:S02]  /*a0510*/  FMUL R2, R5.reuse, R9 ;  /* 0x0000000905027220 */ /* 0x041fe40000400000 */
[----:B------:R-:W2:Y:S01]  /*a0520*/  LDL.LU R9, [R1+0x2c0] ;  /* 0x0002c00001097983 */ /* 0x000ea20000300800 */
[----:B------:R0:W-:Y:S02]  /*a0530*/  STL [R1+0x29c], R15 ;  /* 0x00029c0f01007387 */ /* 0x0001e40000100800 */
[----:B------:R-:W2:Y:S02]  /*a0540*/  LDL.LU R26, [R1+0x2d0] ;  /* 0x0002d000011a7983 */ /* 0x000ea40000300800 */
[----:B------:R1:W-:Y:S01]  /*a0550*/  STL [R1+0x294], R2 ;  /* 0x0002940201007387 */ /* 0x0003e20000100800 */
[----:B0-----:R-:W2:Y:S01]  /*a0560*/  LDL.LU R15, [R1+0x2d8] ;  /* 0x0002d800010f7983 */ /* 0x001ea20000300800 */
[----:B-1----:R-:W-:-:S03]  /*a0570*/  FMUL R2, R5, R14 ;  /* 0x0000000e05027220 */ /* 0x002fc60000400000 */
[----:B------:R-:W2:Y:S02]  /*a0580*/  LDL.LU R14, [R1+0x2e4] ;  /* 0x0002e400010e7983 */ /* 0x000ea40000300800 */
[----:B------:R4:W-:Y:S02]  /*a0590*/  STL [R1+0x28c], R2 ;  /* 0x00028c0201007387 */ /* 0x0009e40000100800 */
[----:B------:R-:W2:Y:S02]  /*a05a0*/  LDL.LU R5, [R1+0x2e8] ;  /* 0x0002e80001057983 */ /* 0x000ea40000300800 */
[----:B---3--:R-:W-:-:S05]  /*a05b0*/  FMUL R3, R6, R3 ;  /* 0x0000000306037220 */ /* 0x008fca0000400000 */
[----:B------:R-:W-:Y:S01]  /*a05c0*/  STL [R1+0x994], R3 ;  /* 0x0009940301007387 */ /* 0x000fe20000100800 */
[----:B----4-:R-:W-:-:S03]  /*a05d0*/  FMUL R2, R6, R13 ;  /* 0x0000000d06027220 */ /* 0x010fc60000400000 */
[----:B------:R-:W3:Y:S02]  /*a05e0*/  LDL.LU R13, [R1+0x2ec] ;  /* 0x0002ec00010d7983 */ /* 0x000ee40000300800 */
[----:B------:R0:W-:Y:S02]  /*a05f0*/  STL [R1+0x990], R2 ;  /* 0x0009900201007387 */ /* 0x0001e40000100800 */
[C---:B-----5:R-:W-:Y:S01]  /*a0600*/  FMUL R4, R6.reuse, R4 ;  /* 0x0000000406047220 */ /* 0x060fe20000400000 */
[----:B0-----:R-:W4:Y:S04]  /*a0610*/  LDL.LU R2, [R1+0x2f0] ;  /* 0x0002f00001027983 */ /* 0x001f280000300800 */
[----:B------:R0:W-:Y:S01]  /*a0620*/  STL [R1+0x98c], R4 ;  /* 0x00098c0401007387 */ /* 0x0001e20000100800 */
[----:B------:R-:W-:-:S03]  /*a0630*/  FMUL R3, R6, R12 ;  /* 0x0000000c06037220 */ /* 0x000fc60000400000 */
[----:B------:R-:W5:Y:S04]  /*a0640*/  LDL.LU R12, [R1+0x2f4] ;  /* 0x0002f400010c7983 */ /* 0x000f680000300800 */
[----:B------:R1:W-:Y:S01]  /*a0650*/  STL [R1+0x988], R3 ;  /* 0x0009880301007387 */ /* 0x0003e20000100800 */
[----:B------:R-:W3:Y:S03]  /*a0660*/  LDL.LU R21, [R1+0x310] ;  /* 0x0003100001157983 */ /* 0x000ee60000300800 */
[----:B0-----:R-:W3:Y:S01]  /*a0670*/  LDL.LU R4, [R1+0x314] ;  /* 0x0003140001047983 */ /* 0x001ee20000300800 */
[----:B------:R-:W-:-:S05]  /*a0680*/  FMUL R0, R6, R0 ;  /* 0x0000000006007220 */ /* 0x000fca0000400000 */
[----:B------:R-:W-:Y:S01]  /*a0690*/  STL [R1+0x984], R0 ;  /* 0x0009840001007387 */ /* 0x000fe20000100800 */
[----:B-1----:R-:W-:-:S03]  /*a06a0*/  FMUL R3, R6, R23 ;  /* 0x0000001706037220 */ /* 0x002fc60000400000 */
[----:B------:R-:W3:Y:S04]  /*a06b0*/  LDL.LU R23, [R1+0x31c] ;  /* 0x00031c0001177983 */ /* 0x000ee80000300800 */
[----:B------:R0:W-:Y:S01]  /*a06c0*/  STL [R1+0x26d8], R3 ;  /* 0x0026d80301007387 */ /* 0x0001e20000100800 */
[----:B------:R-:W-:-:S03]  /*a06d0*/  FMUL R22, R6, R22 ;  /* 0x0000001606167220 */ /* 0x000fc60000400000 */
[----:B0-----:R-:W3:Y:S01]  /*a06e0*/  LDL.LU R3, [R1+0x2e0] ;  /* 0x0002e00001037983 */ /* 0x001ee20000300800 */
[----:B------:R-:W3:Y:S03]  /*a06f0*/  LDL.LU R0, [R1+0x330] ;  /* 0x0003300001007983 */ /* 0x000ee60000300800 */
[----:B------:R0:W-:Y:S04]  /*a0700*/  STL [R1+0x97c], R22 ;  /* 0x00097c1601007387 */ /* 0x0001e80000100800 */
[----:B0-----:R-:W3:Y:S01]  /*a0710*/  LDL.LU R22, [R1+0x338] ;  /* 0x0003380001167983 */ /* 0x001ee20000300800 */
[----:B--2---:R-:W-:-:S05]  /*a0720*/  FMUL R25, R6, R25 ;  /* 0x0000001906197220 */ /* 0x004fca0000400000 */
[----:B------:R0:W-:Y:S01]  /*a0730*/  STL [R1+0x978], R25 ;  /* 0x0009781901007387 */ /* 0x0001e20000100800 */
[C---:B------:R-:W-:Y:S02]  /*a0740*/  FMUL R27, R6.reuse, R27 ;  /* 0x0000001b061b7220 */ /* 0x040fe40000400000 */
[C---:B------:R-:W-:Y:S01]  /*a0750*/  FMUL R28, R6.reuse, R28 ;  /* 0x0000001c061c7220 */ /* 0x040fe20000400000 */
[----:B0-----:R-:W2:Y:S02]  /*a0760*/  LDL.LU R25, [R1+0x340] ;  /* 0x0003400001197983 */ /* 0x001ea40000300800 */
[----:B------:R0:W-:Y:S02]  /*a0770*/  STL [R1+0x280], R27 ;  /* 0x0002801b01007387 */ /* 0x0001e40000100800 */
[----:B0-----:R-:W2:Y:S01]  /*a0780*/  LDL.LU R27, [R1+0x348] ;  /* 0x00034800011b7983 */ /* 0x001ea20000300800 */
[----:B------:R0:W-:Y:S03]  /*a0790*/  STL [R1+0x27dc], R28 ;  /* 0x0027dc1c01007387 */ /* 0x0001e60000100800 */
[----:B0-----:R-:W2:Y:S01]  /*a07a0*/  LDL.LU R28, [R1+0x2c8] ;  /* 0x0002c800011c7983 */ /* 0x001ea20000300800 */
[----:B------:R-:W-:-:S05]  /*a07b0*/  FMUL R9, R6, R9 ;  /* 0x0000000906097220 */ /* 0x000fca0000400000 */
[----:B------:R0:W-:Y:S01]  /*a07c0*/  STL [R1+0x270], R9 ;  /* 0x0002700901007387 */ /* 0x0001e20000100800 */
[----:B------:R-:W1:Y:S03]  /*a07d0*/  MUFU.RCP R7, R7 ;  /* 0x0000000700077308 */ /* 0x000e660000001000 */
[----:B0-----:R-:W3:Y:S01]  /*a07e0*/  LDL.LU R9, [R1+0x2884] ;  /* 0x0028840001097983 */ /* 0x001ee20000300800 */
[----:B--2---:R-:W-:-:S05]  /*a07f0*/  FMUL R28, R6, R28 ;  /* 0x0000001c061c7220 */ /* 0x004fca0000400000 */
[----:B------:R0:W-:Y:S02]  /*a0800*/  STL [R1+0x26c], R28 ;  /* 0x00026c1c01007387 */ /* 0x0001e40000100800 */
[C---:B0-----:R-:W-:Y:S02]  /*a0810*/  FMUL R28, R6.reuse, R26 ;  /* 0x0000001a061c7220 */ /* 0x041fe40000400000 */
[----:B------:R-:W2:Y:S03]  /*a0820*/  LDL.LU R26, [R1+0x350] ;  /* 0x00035000011a7983 */ /* 0x000ea60000300800 */
[----:B------:R0:W-:Y:S02]  /*a0830*/  STL [R1+0x260], R28 ;  /* 0x0002601c01007387 */ /* 0x0001e40000100800 */
[C---:B0-----:R-:W-:Y:S02]  /*a0840*/  FMUL R28, R6.reuse, R15 ;  /* 0x0000000f061c7220 */ /* 0x041fe40000400000 */
[----:B------:R-:W2:Y:S03]  /*a0850*/  LDL.LU R15, [R1+0x358] ;  /* 0x00035800010f7983 */ /* 0x000ea60000300800 */
[----:B------:R3:W-:Y:S02]  /*a0860*/  STL [R1+0x25c], R28 ;  /* 0x00025c1c01007387 */ /* 0x0007e40000100800 */
[----:B---3--:R-:W-:-:S02]  /*a0870*/  FMUL R28, R6, R3 ;  /* 0x00000003061c7220 */ /* 0x008fc40000400000 */
[----:B------:R-:W-:Y:S02]  /*a0880*/  FMUL R3, R6, R14 ;  /* 0x0000000e06037220 */ /* 0x000fe40000400000 */
[----:B------:R-:W3:Y:S01]  /*a0890*/  LDL.LU R14, [R1+0x360] ;  /* 0x00036000010e7983 */ /* 0x000ee20000300800 */
[----:B------:R-:W-:Y:S02]  /*a08a0*/  STL [R1+0x20c], R28 ;  /* 0x00020c1c01007387 */ /* 0x000fe40000100800 */
[----:B------:R1:W-:Y:S02]  /*a08b0*/  STL [R1+0x208], R3 ;  /* 0x0002080301007387 */ /* 0x0003e40000100800 */
[C---:B-1----:R-:W-:Y:S02]  /*a08c0*/  FMUL R3, R7.reuse, R5 ;  /* 0x0000000507037220 */ /* 0x042fe40000400000 */
[C---:B------:R-:W-:Y:S02]  /*a08d0*/  FMUL R5, R7.reuse, R13 ;  /* 0x0000000d07057220 */ /* 0x040fe40000400000 */
[----:B------:R-:W3:Y:S01]  /*a08e0*/  LDL.LU R13, [R1+0x364] ;  /* 0x00036400010d7983 */ /* 0x000ee20000300800 */
[----:B------:R4:W-:Y:S02]  /*a08f0*/  STL [R1+0x974], R3 ;  /* 0x0009740301007387 */ /* 0x0009e40000100800 */
[----:B------:R-:W-:Y:S02]  /*a0900*/  STL [R1+0x970], R5 ;  /* 0x0009700501007387 */ /* 0x000fe40000100800 */
[----:B----4-:R-:W-:-:S02]  /*a0910*/  FMUL R3, R7, R2 ;  /* 0x0000000207037220 */ /* 0x010fc40000400000 */
[----:B-----5:R-:W-:-:S03]  /*a0920*/  FMUL R2, R7, R12 ;  /* 0x0000000c07027220 */ /* 0x020fc60000400000 */
[----:B------:R0:W-:Y:S01]  /*a0930*/  STL [R1+0x26dc], R3 ;  /* 0x0026dc0301007387 */ /* 0x0001e20000100800 */
[----:B------:R-:W4:Y:S02]  /*a0940*/  LDL.LU R12, [R1+0x36c] ;  /* 0x00036c00010c7983 */ /* 0x000f240000300800 */
[----:B------:R1:W-:Y:S02]  /*a0950*/  STL [R1+0x968], R2 ;  /* 0x0009680201007387 */ /* 0x0003e40000100800 */
[C---:B------:R-:W-:Y:S02]  /*a0960*/  FMUL R4, R7.reuse, R4 ;  /* 0x0000000407047220 */ /* 0x040fe40000400000 */
[C---:B0-----:R-:W-:Y:S01]  /*a0970*/  FMUL R3, R7.reuse, R21 ;  /* 0x0000001507037220 */ /* 0x041fe20000400000 */
[----:B-1----:R-:W5:Y:S04]  /*a0980*/  LDL.LU R2, [R1+0x2f8] ;  /* 0x0002f80001027983 */ /* 0x002f680000300800 */
[----:B------:R0:W-:Y:S02]  /*a0990*/  STL [R1+0x964], R3 ;  /* 0x0009640301007387 */ /* 0x0001e40000100800 */
[----:B------:R-:W-:-:S02]  /*a09a0*/  FMUL R28, R7, R22 ;  /* 0x00000016071c7220 */ /* 0x000fc40000400000 */
[----:B------:R-:W-:Y:S02]  /*a09b0*/  STL [R1+0x960], R4 ;  /* 0x0009600401007387 */ /* 0x000fe40000100800 */
[C---:B------:R-:W-:Y:S01]  /*a09c0*/  FMUL R0, R7.reuse, R0 ;  /* 0x0000000007007220 */ /* 0x040fe20000400000 */
[----:B------:R-:W5:Y:S01]  /*a09d0*/  LDL.LU R6, [R1+0x2fc] ;  /* 0x0002fc0001067983 */ /* 0x000f620000300800 */
[----:B0-----:R-:W-:-:S03]  /*a09e0*/  FMUL R3, R7, R23 ;  /* 0x0000001707037220 */ /* 0x001fc60000400000 */
[----:B------:R-:W5:Y:S02]  /*a09f0*/  LDL.LU R23, [R1+0x300] ;  /* 0x0003000001177983 */ /* 0x000f640000300800 */
[----:B------:R-:W-:Y:S02]  /*a0a00*/  STL [R1+0x95c], R3 ;  /* 0x00095c0301007387 */ /* 0x000fe40000100800 */
[----:B------:R-:W-:Y:S02]  /*a0a10*/  STL [R1+0x27e0], R28 ;  /* 0x0027e01c01007387 */ /* 0x000fe40000100800 */
[----:B------:R0:W-:Y:S01]  /*a0a20*/  STL [R1+0x958], R0 ;  /* 0x0009580001007387 */ /* 0x0001e20000100800 */
[----:B------:R-:W5:Y:S01]  /*a0a30*/  LDL.LU R5, [R1+0x320] ;  /* 0x0003200001057983 */ /* 0x000f620000300800 */
[C---:B0-----:R-:W-:Y:S02]  /*a0a40*/  FMUL R0, R7.reuse, R25 ;  /* 0x0000001907007220 */ /* 0x041fe40000400000 */
[----:B------:R-:W-:-:S03]  /*a0a50*/  FMUL R28, R7, R27 ;  /* 0x0000001b071c7220 */ /* 0x000fc60000400000 */
[----:B------:R0:W-:Y:S01]  /*a0a60*/  STL [R1+0x200], R0 ;  /* 0x0002000001007387 */ /* 0x0001e20000100800 */
[----:B------:R-:W5:Y:S02]  /*a0a70*/  LDL.LU R21, [R1+0x334] ;  /* 0x0003340001157983 */ /* 0x000f640000300800 */
[----:B------:R-:W5:Y:S01]  /*a0a80*/  LDL.LU R4, [R1+0x33c] ;  /* 0x00033c0001047983 */ /* 0x000f620000300800 */
[----:B0-----:R-:W5:Y:S01]  /*a0a90*/  LDL.LU R0, [R1+0x344] ;  /* 0x0003440001007983 */ /* 0x001f620000300800 */
[----:B------:R-:W5:Y:S02]  /*a0aa0*/  LDL.LU R25, [R1+0x34c] ;  /* 0x00034c0001197983 */ /* 0x000f640000300800 */
[----:B------:R0:W-:Y:S02]  /*a0ab0*/  STL [R1+0x27e4], R28 ;  /* 0x0027e41c01007387 */ /* 0x0001e40000100800 */
[C---:B--2---:R-:W-:Y:S02]  /*a0ac0*/  FMUL R3, R7.reuse, R26 ;  /* 0x0000001a07037220 */ /* 0x044fe40000400000 */
[----:B------:R-:W2:Y:S03]  /*a0ad0*/  LDL.LU R26, [R1+0x354] ;  /* 0x00035400011a7983 */ /* 0x000ea60000300800 */
[----:B------:R3:W-:Y:S02]  /*a0ae0*/  STL [R1+0x1f8], R3 ;  /* 0x0001f80301007387 */ /* 0x0007e40000100800 */
[----:B------:R-:W2:Y:S02]  /*a0af0*/  LDL.LU R22, [R1+0x35c] ;  /* 0x00035c0001167983 */ /* 0x000ea40000300800 */
[----:B------:R-:W2:Y:S02]  /*a0b00*/  LDL.LU R27, [R1+0x368] ;  /* 0x00036800011b7983 */ /* 0x000ea40000300800 */
[----:B0-----:R-:W-:-:S05]  /*a0b10*/  FMUL R28, R7, R15 ;  /* 0x0000000f071c7220 */ /* 0x001fca0000400000 */
[----:B------:R0:W-:Y:S01]  /*a0b20*/  STL [R1+0x27e8], R28 ;  /* 0x0027e81c01007387 */ /* 0x0001e20000100800 */
[----:B------:R-:W2:Y:S02]  /*a0b30*/  LDL.LU R15, [R1+0x370] ;  /* 0x00037000010f7983 */ /* 0x000ea40000300800 */
[C---:B---3--:R-:W-:Y:S02]  /*a0b40*/  FMUL R3, R7.reuse, R14 ;  /* 0x0000000e07037220 */ /* 0x048fe40000400000 */
[----:B------:R-:W3:Y:S03]  /*a0b50*/  LDL.LU R14, [R1+0x374] ;  /* 0x00037400010e7983 */ /* 0x000ee60000300800 */
[----:B------:R-:W-:Y:S02]  /*a0b60*/  STL [R1+0x1f0], R3 ;  /* 0x0001f00301007387 */ /* 0x000fe40000100800 */
[----:B0-----:R-:W-:-:S02]  /*a0b70*/  FMUL R28, R7, R13 ;  /* 0x0000000d071c7220 */ /* 0x001fc40000400000 */
[----:B------:R-:W2:Y:S03]  /*a0b80*/  LDL.LU R13, [R1+0x378] ;  /* 0x00037800010d7983 */ /* 0x000ea60000300800 */
[----:B------:R0:W-:Y:S02]  /*a0b90*/  STL [R1+0x27ec], R28 ;  /* 0x0027ec1c01007387 */ /* 0x0001e40000100800 */
[----:B0-----:R-:W2:Y:S01]  /*a0ba0*/  LDL.LU R28, [R1+0x318] ;  /* 0x00031800011c7983 */ /* 0x001ea20000300800 */
[----:B------:R-:W5:Y:S01]  /*a0bb0*/  MUFU.RCP R8, R8 ;  /* 0x0000000800087308 */ /* 0x000f620000001000 */
[----:B----4-:R-:W-:Y:S02]  /*a0bc0*/  FMUL R3, R7, R12 ;  /* 0x0000000c07037220 */ /* 0x010fe40000400000 */
[----:B------:R-:W4:Y:S03]  /*a0bd0*/  LDL.LU R12, [R1+0x37c] ;  /* 0x00037c00010c7983 */ /* 0x000f260000300800 */
[----:B------:R0:W-:Y:S02]  /*a0be0*/  STL [R1+0x1dc], R3 ;  /* 0x0001dc0301007387 */ /* 0x0001e40000100800 */
[----:B-----5:R-:W-:-:S05]  /*a0bf0*/  FMUL R2, R8, R2 ;  /* 0x0000000208027220 */ /* 0x020fca0000400000 */
[----:B------:R1:W-:Y:S01]  /*a0c00*/  STL [R1+0x26e0], R2 ;  /* 0x0026e00201007387 */ /* 0x0003e20000100800 */
[----:B------:R-:W5:Y:S02]  /*a0c10*/  LDL.LU R7, [R1+0x380] ;  /* 0x0003800001077983 */ /* 0x000f640000300800 */
[C---:B0-----:R-:W-:Y:S02]  /*a0c20*/  FMUL R3, R8.reuse, R23 ;  /* 0x0000001708037220 */ /* 0x041fe40000400000 */
[----:B-1----:R-:W-:-:S05]  /*a0c30*/  FMUL R2, R8, R6 ;  /* 0x0000000608027220 */ /* 0x002fca0000400000 */
[----:B------:R-:W-:Y:S01]  /*a0c40*/  STL [R1+0x950], R2 ;  /* 0x0009500201007387 */ /* 0x000fe20000100800 */
[----:B------:R-:W3:Y:S02]  /*a0c50*/  LDL.LU R6, [R1+0x384] ;  /* 0x0003840001067983 */ /* 0x000ee40000300800 */
[----:B------:R-:W3:Y:S02]  /*a0c60*/  LDL.LU R23, [R1+0x388] ;  /* 0x0003880001177983 */ /* 0x000ee40000300800 */
[----:B------:R0:W-:Y:S02]  /*a0c70*/  STL [R1+0x26e4], R3 ;  /* 0x0026e40301007387 */ /* 0x0001e40000100800 */
[----:B0-----:R-:W-:-:S05]  /*a0c80*/  FMUL R3, R8, R5 ;  /* 0x0000000508037220 */ /* 0x001fca0000400000 */
[----:B------:R0:W-:Y:S01]  /*a0c90*/  STL [R1+0x26e8], R3 ;  /* 0x0026e80301007387 */ /* 0x0001e20000100800 */
[----:B--2---:R-:W-:-:S05]  /*a0ca0*/  FMUL R2, R8, R28 ;  /* 0x0000001c08027220 */ /* 0x004fca0000400000 */
[----:B------:R1:W-:Y:S01]  /*a0cb0*/  STL [R1+0x948], R2 ;  /* 0x0009480201007387 */ /* 0x0003e20000100800 */
[----:B------:R-:W2:Y:S02]  /*a0cc0*/  LDL.LU R5, [R1+0x38c] ;  /* 0x00038c0001057983 */ /* 0x000ea40000300800 */
[C---:B0-----:R-:W-:Y:S02]  /*a0cd0*/  FMUL R3, R8.reuse, R4 ;  /* 0x0000000408037220 */ /* 0x041fe40000400000 */
[----:B-1----:R-:W-:-:S05]  /*a0ce0*/  FMUL R2, R8, R21 ;  /* 0x0000001508027220 */ /* 0x002fca0000400000 */
[----:B------:R0:W-:Y:S01]  /*a0cf0*/  STL [R1+0x940], R2 ;  /* 0x0009400201007387 */ /* 0x0001e20000100800 */
[----:B------:R-:W-:Y:S02]  /*a0d00*/  STL [R1+0x93c], R3 ;  /* 0x00093c0301007387 */ /* 0x000fe40000100800 */
[C---:B------:R-:W-:Y:S02]  /*a0d10*/  FMUL R28, R8.reuse, R26 ;  /* 0x0000001a081c7220 */ /* 0x040fe40000400000 */
[C---:B0-----:R-:W-:Y:S02]  /*a0d20*/  FMUL R2, R8.reuse, R0 ;  /* 0x0000000008027220 */ /* 0x041fe40000400000 */
[C---:B------:R-:W-:Y:S02]  /*a0d30*/  FMUL R0, R8.reuse, R25 ;  /* 0x0000001908007220 */ /* 0x040fe40000400000 */
[----:B------:R-:W2:Y:S01]  /*a0d40*/  LDL.LU R25, [R1+0x390] ;  /* 0x0003900001197983 */ /* 0x000ea20000300800 */
[----:B------:R0:W-:Y:S02]  /*a0d50*/  STL [R1+0x938], R2 ;  /* 0x0009380201007387 */ /* 0x0001e40000100800 */
[----:B------:R1:W-:Y:S02]  /*a0d60*/  STL [R1+0x1d8], R0 ;  /* 0x0001d80001007387 */ /* 0x0003e40000100800 */
[----:B------:R-:W2:Y:S01]  /*a0d70*/  LDL.LU R26, [R1+0x394] ;  /* 0x00039400011a7983 */ /* 0x000ea20000300800 */
[----:B------:R-:W5:Y:S01]  /*a0d80*/  MUFU.RCP R9, R9 ;  /* 0x0000000900097308 */ /* 0x000f620000001000 */
[----:B------:R-:W-:Y:S01]  /*a0d90*/  STL [R1+0x27f0], R28 ;  /* 0x0027f01c01007387 */ /* 0x000fe20000100800 */
[----:B------:R-:W2:Y:S02]  /*a0da0*/  LDL.LU R21, [R1+0x39c] ;  /* 0x00039c0001157983 */ /* 0x000ea40000300800 */
[----:B0-----:R-:W-:-:S02]  /*a0db0*/  FMUL R2, R8, R22 ;  /* 0x0000001608027220 */ /* 0x001fc40000400000 */
[----:B-1----:R-:W-:-:S03]  /*a0dc0*/  FMUL R0, R8, R27 ;  /* 0x0000001b08007220 */ /* 0x002fc60000400000 */
[----:B------:R0:W-:Y:S02]  /*a0dd0*/  STL [R1+0x1d0], R2 ;  /* 0x0001d00201007387 */ /* 0x0001e40000100800 */
[----:B------:R3:W-:Y:S02]  /*a0de0*/  STL [R1+0x1cc], R0 ;  /* 0x0001cc0001007387 */ /* 0x0007e40000100800 */
[C---:B0-----:R-:W-:Y:S02]  /*a0df0*/  FMUL R2, R8.reuse, R15 ;  /* 0x0000000f08027220 */ /* 0x041fe40000400000 */
[C---:B---3--:R-:W-:Y:S01]  /*a0e00*/  FMUL R0, R8.reuse, R14 ;  /* 0x0000000e08007220 */ /* 0x048fe20000400000 */
[----:B------:R-:W3:Y:S02]  /*a0e10*/  LDL.LU R15, [R1+0x3a4] ;  /* 0x0003a400010f7983 */ /* 0x000ee40000300800 */
[----:B------:R0:W-:Y:S02]  /*a0e20*/  STL [R1+0x1c8], R2 ;  /* 0x0001c80201007387 */ /* 0x0001e40000100800 */
[----:B------:R-:W3:Y:S01]  /*a0e30*/  LDL.LU R22, [R1+0x3ac] ;  /* 0x0003ac0001167983 */ /* 0x000ee20000300800 */
[----:B------:R4:W-:Y:S01]  /*a0e40*/  STL [R1+0x1c4], R0 ;  /* 0x0001c40001007387 */ /* 0x0009e20000100800 */
[----:B------:R-:W3:Y:S02]  /*a0e50*/  LDL.LU R4, [R1+0x3b4] ;  /* 0x0003b40001047983 */ /* 0x000ee40000300800 */
[----:B0-----:R-:W-:-:S02]  /*a0e60*/  FMUL R2, R8, R13 ;  /* 0x0000000d08027220 */ /* 0x001fc40000400000 */
[----:B----4-:R-:W-:-:S03]  /*a0e70*/  FMUL R0, R8, R12 ;  /* 0x0000000c08007220 */ /* 0x010fc60000400000 */
[----:B------:R0:W-:Y:S01]  /*a0e80*/  STL [R1+0x1c0], R2 ;  /* 0x0001c00201007387 */ /* 0x0001e20000100800 */
[----:B------:R-:W4:Y:S02]  /*a0e90*/  LDL.LU R14, [R1+0x3c0] ;  /* 0x0003c000010e7983 */ /* 0x000f240000300800 */
[----:B------:R-:W4:Y:S02]  /*a0ea0*/  LDL.LU R27, [R1+0x3c8] ;  /* 0x0003c800011b7983 */ /* 0x000f240000300800 */
[C---:B-----5:R-:W-:Y:S01]  /*a0eb0*/  FMUL R7, R9.reuse, R7 ;  /* 0x0000000709077220 */ /* 0x060fe20000400000 */
[----:B------:R1:W-:Y:S01]  /*a0ec0*/  STL [R1+0x1bc], R0 ;  /* 0x0001bc0001007387 */ /* 0x0003e20000100800 */
[----:B------:R-:W5:Y:S02]  /*a0ed0*/  LDL.LU R13, [R1+0x3d4] ;  /* 0x0003d400010d7983 */ /* 0x000f640000300800 */
[----:B------:R-:W5:Y:S02]  /*a0ee0*/  LDL.LU R12, [R1+0x3dc] ;  /* 0x0003dc00010c7983 */ /* 0x000f640000300800 */
[----:B------:R-:W-:-:S02]  /*a0ef0*/  FMUL R3, R9, R23 ;  /* 0x0000001709037220 */ /* 0x000fc40000400000 */
[C---:B0-----:R-:W-:Y:S01]  /*a0f00*/  FMUL R2, R9.reuse, R6 ;  /* 0x0000000609027220 */ /* 0x041fe20000400000 */
[----:B-1----:R-:W5:Y:S01]  /*a0f10*/  LDL.LU R0, [R1+0x3ec] ;  /* 0x0003ec0001007983 */ /* 0x002f620000300800 */
[----:B------:R0:W-:Y:S03]  /*a0f20*/  STL [R1+0x934], R7 ;  /* 0x0009340701007387 */ /* 0x0001e60000100800 */
[----:B0-----:R-:W5:Y:S01]  /*a0f30*/  LDL.LU R7, [R1+0x3a0] ;  /* 0x0003a00001077983 */ /* 0x001f620000300800 */
[----:B------:R-:W-:Y:S02]  /*a0f40*/  STL [R1+0x930], R2 ;  /* 0x0009300201007387 */ /* 0x000fe40000100800 */
[----:B------:R-:W5:Y:S02]  /*a0f50*/  LDL.LU R23, [R1+0x3a8] ;  /* 0x0003a80001177983 */ /* 0x000f640000300800 */
[----:B------:R0:W-:Y:S02]  /*a0f60*/  STL [R1+0x26f8], R3 ;  /* 0x0026f80301007387 */ /* 0x0001e40000100800 */
[----:B0-----:R-:W5:Y:S01]  /*a0f70*/  LDL.LU R3, [R1+0x398] ;  /* 0x0003980001037983 */ /* 0x001f620000300800 */
[----:B------:R-:W5:Y:S02]  /*a0f80*/  LDL.LU R6, [R1+0x3b0] ;  /* 0x0003b00001067983 */ /* 0x000f640000300800 */
[----:B--2---:R-:W-:-:S05]  /*a0f90*/  FMUL R2, R9, R5 ;  /* 0x0000000509027220 */ /* 0x004fca0000400000 */
[----:B------:R0:W-:Y:S04]  /*a0fa0*/  STL [R1+0x26fc], R2 ;  /* 0x0026fc0201007387 */ /* 0x0001e80000100800 */
[----:B0-----:R-:W2:Y:S01]  /*a0fb0*/  LDL.LU R2, [R1+0x3e4] ;  /* 0x0003e40001027983 */ /* 0x001ea20000300800 */
[----:B------:R-:W-:-:S03]  /*a0fc0*/  FMUL R8, R9, R25 ;  /* 0x0000001909087220 */ /* 0x000fc60000400000 */
[----:B------:R-:W2:Y:S01]  /*a0fd0*/  LDL.LU R25, [R1+0x3b8] ;  /* 0x0003b80001197983 */ /* 0x000ea20000300800 */
[----:B------:R-:W-:-:S03]  /*a0fe0*/  FMUL R5, R9, R26 ;  /* 0x0000001a09057220 */ /* 0x000fc60000400000 */
[----:B------:R0:W-:Y:S01]  /*a0ff0*/  STL [R1+0x924], R8 ;  /* 0x0009240801007387 */ /* 0x0001e20000100800 */
[----:B------:R-:W-:-:S03]  /*a1000*/  FMUL R21, R9, R21 ;  /* 0x0000001509157220 */ /* 0x000fc60000400000 */
[----:B0-----:R-:W2:Y:S01]  /*a1010*/  LDL.LU R8, [R1+0x3bc] ;  /* 0x0003bc0001087983 */ /* 0x001ea20000300800 */
[----:B------:R-:W2:Y:S02]  /*a1020*/  LDL.LU R28, [R1+0x3c4] ;  /* 0x0003c400011c7983 */ /* 0x000ea40000300800 */
[----:B------:R0:W-:Y:S02]  /*a1030*/  STL [R1+0x920], R5 ;  /* 0x0009200501007387 */ /* 0x0001e40000100800 */
[----:B------:R-:W2:Y:S01]  /*a1040*/  LDL.LU R26, [R1+0x3cc] ;  /* 0x0003cc00011a7983 */ /* 0x000ea20000300800 */
[----:B0-----:R-:W2:Y:S01]  /*a1050*/  LDL.LU R5, [R1+0x3d0] ;  /* 0x0003d00001057983 */ /* 0x001ea20000300800 */
[C---:B---3--:R-:W-:Y:S02]  /*a1060*/  FMUL R15, R9.reuse, R15 ;  /* 0x0000000f090f7220 */ /* 0x048fe40000400000 */
[----:B------:R0:W-:Y:S02]  /*a1070*/  STL [R1+0x91c], R21 ;  /* 0x00091c1501007387 */ /* 0x0001e40000100800 */
[----:B------:R-:W-:-:S02]  /*a1080*/  FMUL R22, R9, R22 ;  /* 0x0000001609167220 */ /* 0x000fc40000400000 */
[C---:B------:R-:W-:Y:S01]  /*a1090*/  FMUL R4, R9.reuse, R4 ;  /* 0x0000000409047220 */ /* 0x040fe20000400000 */
[----:B0-----:R-:W3:Y:S01]  /*a10a0*/  LDL.LU R21, [R1+0x3d8] ;  /* 0x0003d80001157983 */ /* 0x001ee20000300800 */
[----:B------:R0:W-:Y:S02]  /*a10b0*/  STL [R1+0x918], R15 ;  /* 0x0009180f01007387 */ /* 0x0001e40000100800 */
[C---:B----4-:R-:W-:Y:S02]  /*a10c0*/  FMUL R14, R9.reuse, R14 ;  /* 0x0000000e090e7220 */ /* 0x050fe40000400000 */
[C---:B------:R-:W-:Y:S01]  /*a10d0*/  FMUL R27, R9.reuse, R27 ;  /* 0x0000001b091b7220 */ /* 0x040fe20000400000 */
[----:B0-----:R-:W4:Y:S01]  /*a10e0*/  LDL.LU R15, [R1+0x2880] ;  /* 0x00288000010f7983 */ /* 0x001f220000300800 */
[----:B------:R0:W-:Y:S02]  /*a10f0*/  STL [R1+0x1b8], R22 ;  /* 0x0001b81601007387 */ /* 0x0001e40000100800 */
[----:B-----5:R-:W-:-:S02]  /*a1100*/  FMUL R13, R9, R13 ;  /* 0x0000000d090d7220 */ /* 0x020fc40000400000 */
[----:B------:R-:W-:Y:S01]  /*a1110*/  FMUL R12, R9, R12 ;  /* 0x0000000c090c7220 */ /* 0x000fe20000400000 */
[----:B------:R-:W1:Y:S01]  /*a1120*/  MUFU.RCP R10, R10 ;  /* 0x0000000a000a7308 */ /* 0x000e620000001000 */
[----:B0-----:R-:W5:Y:S01]  /*a1130*/  LDL.LU R22, [R1+0x3e0] ;  /* 0x0003e00001167983 */ /* 0x001f620000300800 */
[----:B------:R0:W-:Y:S03]  /*a1140*/  STL [R1+0x1b4], R4 ;  /* 0x0001b40401007387 */ /* 0x0001e60000100800 */
[----:B0-----:R-:W3:Y:S01]  /*a1150*/  LDL.LU R4, [R1+0x3e8] ;  /* 0x0003e80001047983 */ /* 0x001ee20000300800 */
[----:B------:R0:W-:Y:S03]  /*a1160*/  STL [R1+0x1b0], R14 ;  /* 0x0001b00e01007387 */ /* 0x0001e60000100800 */
[----:B0-----:R-:W4:Y:S01]  /*a1170*/  LDL.LU R14, [R1+0x287c] ;  /* 0x00287c00010e7983 */ /* 0x001f220000300800 */
[----:B------:R0:W-:Y:S03]  /*a1180*/  STL [R1+0x1ac], R27 ;  /* 0x0001ac1b01007387 */ /* 0x0001e60000100800 */
[----:B0-----:R-:W4:Y:S01]  /*a1190*/  LDL.LU R27, [R1+0x3f0] ;  /* 0x0003f000011b7983 */ /* 0x001f220000300800 */
[----:B------:R0:W-:Y:S03]  /*a11a0*/  STL [R1+0x1a0], R13 ;  /* 0x0001a00d01007387 */ /* 0x0001e60000100800 */
[----:B0-----:R-:W4:Y:S01]  /*a11b0*/  LDL.LU R13, [R1+0x2878] ;  /* 0x00287800010d7983 */ /* 0x001f220000300800 */
[----:B------:R0:W-:Y:S03]  /*a11c0*/  STL [R1+0x19c], R12 ;  /* 0x00019c0c01007387 */ /* 0x0001e60000100800 */
[----:B0-----:R-:W4:Y:S01]  /*a11d0*/  LDL.LU R12, [R1+0x2874] ;  /* 0x00287400010c7983 */ /* 0x001f220000300800 */
[----:B-1----:R-:W-:-:S02]  /*a11e0*/  FMUL R7, R10, R7 ;  /* 0x000000070a077220 */ /* 0x002fc40000400000 */
[----:B--2---:R-:W-:-:S05]  /*a11f0*/  FMUL R2, R9, R2 ;  /* 0x0000000209027220 */ /* 0x004fca0000400000 */
[----:B------:R0:W-:Y:S02]  /*a1200*/  STL [R1+0x190], R2 ;  /* 0x0001900201007387 */ /* 0x0001e40000100800 */
[----:B0-----:R-:W-:Y:S02]  /*a1210*/  FMUL R2, R9, R0 ;  /* 0x0000000009027220 */ /* 0x001fe40000400000 */
[----:B------:R-:W2:Y:S03]  /*a1220*/  LDL.LU R0, [R1+0x3f4] ;  /* 0x0003f40001007983 */ /* 0x000ea60000300800 */
[----:B------:R0:W-:Y:S02]  /*a1230*/  STL [R1+0x184], R2 ;  /* 0x0001840201007387 */ /* 0x0001e40000100800 */
[C---:B------:R-:W-:Y:S01]  /*a1240*/  FMUL R9, R10.reuse, R3 ;  /* 0x000000030a097220 */ /* 0x040fe20000400000 */
[----:B0-----:R-:W2:Y:S01]  /*a1250*/  LDL.LU R2, [R1+0x3f8] ;  /* 0x0003f80001027983 */ /* 0x001ea20000300800 */
[----:B------:R-:W2:Y:S03]  /*a1260*/  LDL.LU R3, [R1+0x3fc] ;  /* 0x0003fc0001037983 */ /* 0x000ea60000300800 */
[----:B------:R0:W-:Y:S02]  /*a1270*/  STL [R1+0x914], R9 ;  /* 0x0009140901007387 */ /* 0x0001e40000100800 */
[----:B------:R1:W-:Y:S02]  /*a1280*/  STL [R1+0x910], R7 ;  /* 0x0009100701007387 */ /* 0x0003e40000100800 */
[C---:B0-----:R-:W-:Y:S01]  /*a1290*/  FMUL R9, R10.reuse, R23 ;  /* 0x000000170a097220 */ /* 0x041fe20000400000 */
[----:B-1----:R-:W2:Y:S01]  /*a12a0*/  LDL.LU R7, [R1+0x400] ;  /* 0x0004000001077983 */ /* 0x002ea20000300800 */
[----:B------:R-:W2:Y:S03]  /*a12b0*/  LDL.LU R23, [R1+0x404] ;  /* 0x0004040001177983 */ /* 0x000ea60000300800 */
[----:B------:R0:W-:Y:S02]  /*a12c0*/  STL [R1+0x90c], R9 ;  /* 0x00090c0901007387 */ /* 0x0001e40000100800 */
[----:B0-----:R-:W-:-:S02]  /*a12d0*/  FMUL R9, R10, R6 ;  /* 0x000000060a097220 */ /* 0x001fc40000400000 */
[----:B------:R-:W2:Y:S03]  /*a12e0*/  LDL.LU R6, [R1+0x408] ;  /* 0x0004080001067983 */ /* 0x000ea60000300800 */
[----:B------:R0:W-:Y:S02]  /*a12f0*/  STL [R1+0x908], R9 ;  /* 0x0009080901007387 */ /* 0x0001e40000100800 */
[C---:B0-----:R-:W-:Y:S02]  /*a1300*/  FMUL R9, R10.reuse, R25 ;  /* 0x000000190a097220 */ /* 0x041fe40000400000 */
[----:B------:R-:W2:Y:S03]  /*a1310*/  LDL.LU R25, [R1+0x40c] ;  /* 0x00040c0001197983 */ /* 0x000ea60000300800 */
[----:B------:R0:W-:Y:S02]  /*a1320*/  STL [R1+0x900], R9 ;  /* 0x0009000901007387 */ /* 0x0001e40000100800 */
[----:B0-----:R-:W-:-:S02]  /*a1330*/  FMUL R9, R10, R8 ;  /* 0x000000080a097220 */ /* 0x001fc40000400000 */
[----:B------:R-:W-:-:S03]  /*a1340*/  FMUL R8, R10, R28 ;  /* 0x0000001c0a087220 */ /* 0x000fc60000400000 */
[----:B------:R0:W-:Y:S01]  /*a1350*/  STL [R1+0x8fc], R9 ;  /* 0x0008fc0901007387 */ /* 0x0001e20000100800 */
[C---:B---3--:R-:W-:Y:S02]  /*a1360*/  FMUL R28, R10.reuse, R21 ;  /* 0x000000150a1c7220 */ /* 0x048fe40000400000 */
[C---:B0-----:R-:W-:Y:S02]  /*a1370*/  FMUL R9, R10.reuse, R26 ;  /* 0x0000001a0a097220 */ /* 0x041fe40000400000 */
[----:B------:R-:W3:Y:S01]  /*a1380*/  LDL.LU R26, [R1+0x410] ;  /* 0x00041000011a7983 */ /* 0x000ee20000300800 */
[----:B------:R0:W-:Y:S02]  /*a1390*/  STL [R1+0x8f8], R8 ;  /* 0x0008f80801007387 */ /* 0x0001e40000100800 */
[----:B------:R-:W-:Y:S02]  /*a13a0*/  STL [R1+0x8f4], R9 ;  /* 0x0008f40901007387 */ /* 0x000fe40000100800 */
[----:B0-----:R-:W-:-:S02]  /*a13b0*/  FMUL R8, R10, R5 ;  /* 0x000000050a087220 */ /* 0x001fc40000400000 */
[----:B------:R-:W3:Y:S03]  /*a13c0*/  LDL.LU R5, [R1+0x41c] ;  /* 0x00041c0001057983 */ /* 0x000ee60000300800 */
[----:B------:R5:W-:Y:S02]  /*a13d0*/  STL [R1+0x1a8], R8 ;  /* 0x0001a80801007387 */ /* 0x000be40000100800 */
[----:B------:R4:W-:Y:S02]  /*a13e0*/  STL [R1+0x27f4], R28 ;  /* 0x0027f41c01007387 */ /* 0x0009e40000100800 */
[C---:B------:R-:W-:Y:S02]  /*a13f0*/  FMUL R4, R10.reuse, R4 ;  /* 0x000000040a047220 */ /* 0x040fe40000400000 */
[C---:B-----5:R-:W-:Y:S02]  /*a1400*/  FMUL R8, R10.reuse, R22 ;  /* 0x000000160a087220 */ /* 0x060fe40000400000 */
[----:B------:R-:W5:Y:S03]  /*a1410*/  LDL.LU R22, [R1+0x42c] ;  /* 0x00042c0001167983 */ /* 0x000f660000300800 */
[----:B------:R0:W-:Y:S02]  /*a1420*/  STL [R1+0x198], R8 ;  /* 0x0001980801007387 */ /* 0x0001e40000100800 */
[----:B------:R-:W5:Y:S02]  /*a1430*/  LDL.LU R9, [R1+0x434] ;  /* 0x0004340001097983 */ /* 0x000f640000300800 */
[----:B------:R-:W5:Y:S02]  /*a1440*/  LDL.LU R21, [R1+0x440] ;  /* 0x0004400001157983 */ /* 0x000f640000300800 */
[C---:B----4-:R-:W-:Y:S01]  /*a1450*/  FMUL R28, R10.reuse, R27 ;  /* 0x0000001b0a1c7220 */ /* 0x050fe20000400000 */
[----:B------:R1:W-:Y:S01]  /*a1460*/  STL [R1+0x194], R4 ;  /* 0x0001940401007387 */ /* 0x0003e20000100800 */
[----:B------:R-:W4:Y:S03]  /*a1470*/  LDL.LU R27, [R1+0x448] ;  /* 0x00044800011b7983 */ /* 0x000f260000300800 */
[----:B0-----:R-:W4:Y:S04]  /*a1480*/  LDL.LU R8, [R1+0x454] ;  /* 0x0004540001087983 */ /* 0x001f280000300800 */
[----:B-1----:R-:W5:Y:S01]  /*a1490*/  LDL.LU R4, [R1+0x45c] ;  /* 0x00045c0001047983 */ /* 0x002f620000300800 */
[----:B------:R0:W-:Y:S03]  /*a14a0*/  STL [R1+0x27f8], R28 ;  /* 0x0027f81c01007387 */ /* 0x0001e60000100800 */
[----:B0-----:R-:W5:Y:S01]  /*a14b0*/  LDL.LU R28, [R1+0x424] ;  /* 0x00042400011c7983 */ /* 0x001f620000300800 */
[----:B------:R-:W0:Y:S01]  /*a14c0*/  MUFU.RCP R11, R11 ;  /* 0x0000000b000b7308 */ /* 0x000e220000001000 */
[----:B--2---:R-:W-:-:S05]  /*a14d0*/  FMUL R0, R10, R0 ;  /* 0x000000000a007220 */ /* 0x004fca0000400000 */
[----:B------:R1:W-:Y:S01]  /*a14e0*/  STL [R1+0x188], R0 ;  /* 0x0001880001007387 */ /* 0x0003e20000100800 */
[----:B------:R-:W-:-:S03]  /*a14f0*/  FMUL R2, R10, R2 ;  /* 0x000000020a027220 */ /* 0x000fc60000400000 */
[----:B-1----:R-:W2:Y:S02]  /*a1500*/  LDL.LU R0, [R1+0x464] ;  /* 0x0004640001007983 */ /* 0x002ea40000300800 */
[----:B------:R1:W-:Y:S02]  /*a1510*/  STL [R1+0x180], R2 ;  /* 0x0001800201007387 */ /* 0x0003e40000100800 */
[----:B-1----:R-:W-:Y:S02]  /*a1520*/  FMUL R2, R10, R3 ;  /* 0x000000030a027220 */ /* 0x002fe40000400000 */
[----:B------:R-:W2:Y:S03]  /*a1530*/  LDL.LU R10, [R1+0x414] ;  /* 0x00041400010a7983 */ /* 0x000ea60000300800 */
[----:B------:R0:W-:Y:S02]  /*a1540*/  STL [R1+0x17c], R2 ;  /* 0x00017c0201007387 */ /* 0x0001e40000100800 */
[----:B0-----:R-:W-:-:S02]  /*a1550*/  FMUL R2, R11, R23 ;  /* 0x000000170b027220 */ /* 0x001fc40000400000 */
[----:B------:R-:W5:Y:S01]  /*a1560*/  LDL.LU R23, [R1+0x46c] ;  /* 0x00046c0001177983 */ /* 0x000f620000300800 */
[----:B------:R-:W-:-:S05]  /*a1570*/  FMUL R3, R11, R7 ;  /* 0x000000070b037220 */ /* 0x000fca0000400000 */
[----:B------:R0:W-:Y:S01]  /*a1580*/  STL [R1+0x3f8], R3 ;  /* 0x0003f80301007387 */ /* 0x0001e20000100800 */
[----:B------:R1:W-:Y:S02]  /*a1590*/  STL [R1+0x3f4], R2 ;  /* 0x0003f40201007387 */ /* 0x0003e40000100800 */
[----:B0-----:R-:W-:-:S05]  /*a15a0*/  FMUL R3, R11, R6 ;  /* 0x000000060b037220 */ /* 0x001fca0000400000 */
[----:B------:R0:W-:Y:S01]  /*a15b0*/  STL [R1+0x2700], R3 ;  /* 0x0027000301007387 */ /* 0x0001e20000100800 */
[----:B-1----:R-:W5:Y:S02]  /*a15c0*/  LDL.LU R2, [R1+0x418] ;  /* 0x0004180001027983 */ /* 0x002f640000300800 */
[----:B------:R-:W5:Y:S02]  /*a15d0*/  LDL.LU R7, [R1+0x420] ;  /* 0x0004200001077983 */ /* 0x000f640000300800 */
[----:B0-----:R-:W-:-:S05]  /*a15e0*/  FMUL R3, R11, R25 ;  /* 0x000000190b037220 */ /* 0x001fca0000400000 */
[----:B------:R3:W-:Y:S01]  /*a15f0*/  STL [R1+0x3ec], R3 ;  /* 0x0003ec0301007387 */ /* 0x0007e20000100800 */
[----:B------:R-:W5:Y:S02]  /*a1600*/  LDL.LU R6, [R1+0x428] ;  /* 0x0004280001067983 */ /* 0x000f640000300800 */
[----:B------:R-:W5:Y:S02]  /*a1610*/  LDL.LU R25, [R1+0x430] ;  /* 0x0004300001197983 */ /* 0x000f640000300800 */
[C---:B---3--:R-:W-:Y:S02]  /*a1620*/  FMUL R3, R11.reuse, R26 ;  /* 0x0000001a0b037220 */ /* 0x048fe40000400000 */
[----:B------:R-:W3:Y:S03]  /*a1630*/  LDL.LU R26, [R1+0x438] ;  /* 0x00043800011a7983 */ /* 0x000ee60000300800 */
[----:B------:R2:W-:Y:S02]  /*a1640*/  STL [R1+0x2704], R3 ;  /* 0x0027040301007387 */ /* 0x0005e40000100800 */
[----:B----4-:R-:W-:-:S02]  /*a1650*/  FMUL R8, R11, R8 ;  /* 0x000000080b087220 */ /* 0x010fc40000400000 */
[C---:B--2---:R-:W-:Y:S02]  /*a1660*/  FMUL R3, R11.reuse, R10 ;  /* 0x0000000a0b037220 */ /* 0x044fe40000400000 */
[C---:B------:R-:W-:Y:S02]  /*a1670*/  FMUL R10, R11.reuse, R5 ;  /* 0x000000050b0a7220 */ /* 0x040fe40000400000 */
[----:B------:R-:W2:Y:S01]  /*a1680*/  LDL.LU R5, [R1+0x43c] ;  /* 0x00043c0001057983 */ /* 0x000ea20000300800 */
[----:B------:R5:W-:Y:S02]  /*a1690*/  STL [R1+0x3e4], R3 ;  /* 0x0003e40301007387 */ /* 0x000be40000100800 */
[----:B------:R0:W-:Y:S02]  /*a16a0*/  STL [R1+0x3e0], R10 ;  /* 0x0003e00a01007387 */ /* 0x0001e40000100800 */
[C---:B-----5:R-:W-:Y:S02]  /*a16b0*/  FMUL R3, R11.reuse, R28 ;  /* 0x0000001c0b037220 */ /* 0x060fe40000400000 */
[----:B0-----:R-:W-:-:S02]  /*a16c0*/  FMUL R10, R11, R22 ;  /* 0x000000160b0a7220 */ /* 0x001fc40000400000 */
[----:B------:R-:W4:Y:S01]  /*a16d0*/  LDL.LU R22, [R1+0x444] ;  /* 0x0004440001167983 */ /* 0x000f220000300800 */
[----:B------:R0:W-:Y:S02]  /*a16e0*/  STL [R1+0x3dc], R3 ;  /* 0x0003dc0301007387 */ /* 0x0001e40000100800 */
[----:B------:R-:W-:Y:S02]  /*a16f0*/  STL [R1+0x178], R10 ;  /* 0x0001780a01007387 */ /* 0x000fe40000100800 */
[C---:B0-----:R-:W-:Y:S02]  /*a1700*/  FMUL R3, R11.reuse, R9 ;  /* 0x000000090b037220 */ /* 0x041fe40000400000 */
[C---:B------:R-:W-:Y:S02]  /*a1710*/  FMUL R9, R11.reuse, R21 ;  /* 0x000000150b097220 */ /* 0x040fe40000400000 */
[----:B------:R-:W5:Y:S01]  /*a1720*/  LDL.LU R21, [R1+0x44c] ;  /* 0x00044c0001157983 */ /* 0x000f620000300800 */
[----:B------:R0:W-:Y:S02]  /*a1730*/  STL [R1+0x174], R3 ;  /* 0x0001740301007387 */ /* 0x0001e40000100800 */
[----:B------:R-:W-:Y:S02]  /*a1740*/  STL [R1+0x170], R9 ;  /* 0x0001700901007387 */ /* 0x000fe40000100800 */
[----:B0-----:R-:W-:-:S02]  /*a1750*/  FMUL R3, R11, R27 ;  /* 0x0000001b0b037220 */ /* 0x001fc40000400000 */
[----:B------:R-:W5:Y:S03]  /*a1760*/  LDL.LU R27, [R1+0x450] ;  /* 0x00045000011b7983 */ /* 0x000f660000300800 */
[----:B------:R0:W-:Y:S02]  /*a1770*/  STL [R1+0x16c], R3 ;  /* 0x00016c0301007387 */ /* 0x0001e40000100800 */
[C---:B------:R-:W-:Y:S02]  /*a1780*/  FMUL R0, R11.reuse, R0 ;  /* 0x000000000b007220 */ /* 0x040fe40000400000 */
[C---:B0-----:R-:W-:Y:S02]  /*a1790*/  FMUL R3, R11.reuse, R4 ;  /* 0x000000040b037220 */ /* 0x041fe40000400000 */
[----:B------:R-:W5:Y:S01]  /*a17a0*/  LDL.LU R4, [R1+0x460] ;  /* 0x0004600001047983 */ /* 0x000f620000300800 */
[----:B------:R0:W-:Y:S02]  /*a17b0*/  STL [R1+0x160], R8 ;  /* 0x0001600801007387 */ /* 0x0001e40000100800 */
[----:B------:R1:W-:Y:S02]  /*a17c0*/  STL [R1+0x15c], R3 ;  /* 0x00015c0301007387 */ /* 0x0003e40000100800 */
[----:B------:R-:W5:Y:S01]  /*a17d0*/  LDL.LU R10, [R1+0x468] ;  /* 0x00046800010a7983 */ /* 0x000f620000300800 */
[----:B------:R-:W5:Y:S01]  /*a17e0*/  LDL.LU R28, [R1+0x470] ;  /* 0x00047000011c7983 */ /* 0x000f620000300800 */
[----:B------:R3:W-:Y:S02]  /*a17f0*/  STL [R1+0x150], R0 ;  /* 0x0001500001007387 */ /* 0x0007e40000100800 */
[----:B------:R-:W5:Y:S01]  /*a1800*/  LDL.LU R9, [R1+0x474] ;  /* 0x0004740001097983 */ /* 0x000f620000300800 */
[----:B0-----:R-:W5:Y:S01]  /*a1810*/  LDL.LU R8, [R1+0x480] ;  /* 0x0004800001087983 */ /* 0x001f620000300800 */
[----:B-1----:R-:W-:-:S03]  /*a1820*/  FMUL R3, R11, R23 ;  /* 0x000000170b037220 */ /* 0x002fc60000400000 */
[----:B---3--:R-:W3:Y:S01]  /*a1830*/  LDL.LU R0, [R1+0x48c] ;  /* 0x00048c0001007983 */ /* 0x008ee20000300800 */
[----:B------:R-:W3:Y:S01]  /*a1840*/  LDL.LU R11, [R1+0x458] ;  /* 0x00045800010b7983 */ /* 0x000ee20000300800 */
[----:B------:R-:W0:Y:S01]  /*a1850*/  MUFU.RCP R12, R12 ;  /* 0x0000000c000c7308 */ /* 0x000e220000001000 */
[----:B------:R-:W3:Y:S01]  /*a1860*/  LDL.LU R23, [R1+0x4ac] ;  /* 0x0004ac0001177983 */ /* 0x000ee20000300800 */
[----:B------:R1:W-:Y:S01]  /*a1870*/  STL [R1+0x144], R3 ;  /* 0x0001440301007387 */ /* 0x0003e20000100800 */
[C---:B0-----:R-:W-:Y:S02]  /*a1880*/  FMUL R2, R12.reuse, R2 ;  /* 0x000000020c027220 */ /* 0x041fe40000400000 */
[----:B-1----:R-:W-:-:S03]  /*a1890*/  FMUL R3, R12, R7 ;  /* 0x000000070c037220 */ /* 0x002fc60000400000 */
[----:B------:R0:W-:Y:S02]  /*a18a0*/  STL [R1+0x3d8], R2 ;  /* 0x0003d80201007387 */ /* 0x0001e40000100800 */
[----:B0-----:R-:W-:-:S05]  /*a18b0*/  FMUL R2, R12, R6 ;  /* 0x000000060c027220 */ /* 0x001fca0000400000 */
[----:B------:R0:W-:Y:S01]  /*a18c0*/  STL [R1+0x2708], R2 ;  /* 0x0027080201007387 */ /* 0x0001e20000100800 */
[----:B------:R1:W-:Y:S02]  /*a18d0*/  STL [R1+0x3d4], R3 ;  /* 0x0003d40301007387 */ /* 0x0003e40000100800 */
[C---:B0-----:R-:W-:Y:S02]  /*a18e0*/  FMUL R2, R12.reuse, R25 ;  /* 0x000000190c027220 */ /* 0x041fe40000400000 */
[----:B------:R-:W3:Y:S01]  /*a18f0*/  LDL.LU R25, [R1+0x4b8] ;  /* 0x0004b80001197983 */ /* 0x000ee20000300800 */
[C---:B-1----:R-:W-:Y:S02]  /*a1900*/  FMUL R3, R12.reuse, R26 ;  /* 0x0000001a0c037220 */ /* 0x042fe40000400000 */
[----:B------:R2:W-:Y:S02]  /*a1910*/  STL [R1+0x3cc], R2 ;  /* 0x0003cc0201007387 */ /* 0x0005e40000100800 */
[----:B------:R-:W3:Y:S01]  /*a1920*/  LDL.LU R26, [R1+0x4d8] ;  /* 0x0004d800011a7983 */ /* 0x000ee20000300800 */
[----:B------:R4:W-:Y:S01]  /*a1930*/  STL [R1+0x270c], R3 ;  /* 0x00270c0301007387 */ /* 0x0009e20000100800 */
[----:B------:R-:W3:Y:S02]  /*a1940*/  LDL.LU R7, [R1+0x4e8] ;  /* 0x0004e80001077983 */ /* 0x000ee40000300800 */
[----:B------:R-:W3:Y:S02]  /*a1950*/  LDL.LU R6, [R1+0x4fc] ;  /* 0x0004fc0001067983 */ /* 0x000ee40000300800 */
[----:B--2---:R-:W-:-:S05]  /*a1960*/  FMUL R2, R12, R5 ;  /* 0x000000050c027220 */ /* 0x004fca0000400000 */
[----:B------:R-:W-:Y:S01]  /*a1970*/  STL [R1+0x3c4], R2 ;  /* 0x0003c40201007387 */ /* 0x000fe20000100800 */
[----:B----4-:R-:W-:-:S03]  /*a1980*/  FMUL R3, R12, R22 ;  /* 0x000000160c037220 */ /* 0x010fc60000400000 */
[----:B------:R-:W2:Y:S02]  /*a1990*/  LDL.LU R22, [R1+0x500] ;  /* 0x0005000001167983 */ /* 0x000ea40000300800 */
[----:B------:R5:W-:Y:S02]  /*a19a0*/  STL [R1+0x2710], R3 ;  /* 0x0027100301007387 */ /* 0x000be40000100800 */
[----:B------:R-:W4:Y:S02]  /*a19b0*/  LDL.LU R5, [R1+0x510] ;  /* 0x0005100001057983 */ /* 0x000f240000300800 */
[----:B-----5:R-:W-:-:S05]  /*a19c0*/  FMUL R3, R12, R21 ;  /* 0x000000150c037220 */ /* 0x020fca0000400000 */
[----:B------:R-:W-:Y:S01]  /*a19d0*/  STL [R1+0x3bc], R3 ;  /* 0x0003bc0301007387 */ /* 0x000fe20000100800 */
[----:B------:R-:W5:Y:S02]  /*a19e0*/  LDL.LU R21, [R1+0x520] ;  /* 0x0005200001157983 */ /* 0x000f640000300800 */
[C---:B------:R-:W-:Y:S02]  /*a19f0*/  FMUL R2, R12.reuse, R27 ;  /* 0x0000001b0c027220 */ /* 0x040fe40000400000 */
[----:B------:R-:W5:Y:S03]  /*a1a00*/  LDL.LU R27, [R1+0x550] ;  /* 0x00055000011b7983 */ /* 0x000f660000300800 */
[----:B------:R0:W-:Y:S02]  /*a1a10*/  STL [R1+0x168], R2 ;  /* 0x0001680201007387 */ /* 0x0001e40000100800 */
[----:B0-----:R-:W-:-:S02]  /*a1a20*/  FMUL R2, R12, R4 ;  /* 0x000000040c027220 */ /* 0x001fc40000400000 */
[----:B------:R-:W5:Y:S01]  /*a1a30*/  LDL.LU R4, [R1+0x570] ;  /* 0x0005700001047983 */ /* 0x000f620000300800 */
[C---:B------:R-:W-:Y:S02]  /*a1a40*/  FMUL R9, R12.reuse, R9 ;  /* 0x000000090c097220 */ /* 0x040fe40000400000 */
[----:B---3--:R-:W-:-:S05]  /*a1a50*/  FMUL R3, R12, R11 ;  /* 0x0000000b0c037220 */ /* 0x008fca0000400000 */
[----:B------:R0:W-:Y:S01]  /*a1a60*/  STL [R1+0x164], R3 ;  /* 0x0001640301007387 */ /* 0x0001e20000100800 */
[----:B------:R1:W-:Y:S02]  /*a1a70*/  STL [R1+0x158], R2 ;  /* 0x0001580201007387 */ /* 0x0003e40000100800 */
[C---:B0-----:R-:W-:Y:S02]  /*a1a80*/  FMUL R3, R12.reuse, R10 ;  /* 0x0000000a0c037220 */ /* 0x041fe40000400000 */
[----:B-1----:R-:W-:-:S03]  /*a1a90*/  FMUL R2, R12, R28 ;  /* 0x0000001c0c027220 */ /* 0x002fc60000400000 */
[----:B------:R-:W-:Y:S02]  /*a1aa0*/  STL [R1+0x154], R3 ;  /* 0x0001540301007387 */ /* 0x000fe40000100800 */
[----:B------:R0:W-:Y:S02]  /*a1ab0*/  STL [R1+0x14c], R2 ;  /* 0x00014c0201007387 */ /* 0x0001e40000100800 */
[----:B------:R1:W-:Y:S02]  /*a1ac0*/  STL [R1+0x148], R9 ;  /* 0x0001480901007387 */ /* 0x0003e40000100800 */
[C---:B0-----:R-:W-:Y:S02]  /*a1ad0*/  FMUL R2, R12.reuse, R0 ;  /* 0x000000000c027220 */ /* 0x041fe40000400000 */
[----:B------:R-:W3:Y:S01]  /*a1ae0*/  LDL.LU R0, [R1+0x588] ;  /* 0x0005880001007983 */ /* 0x000ee20000300800 */
[----:B------:R-:W0:Y:S01]  /*a1af0*/  MUFU.RCP R13, R13 ;  /* 0x0000000d000d7308 */ /* 0x000e220000001000 */
[----:B------:R-:W-:-:S05]  /*a1b00*/  FMUL R3, R12, R8 ;  /* 0x000000080c037220 */ /* 0x000fca0000400000 */
[----:B------:R0:W-:Y:S01]  /*a1b10*/  STL [R1+0x140], R3 ;  /* 0x0001400301007387 */ /* 0x0001e20000100800 */
[----:B------:R0:W-:Y:S02]  /*a1b20*/  STL [R1+0x13c], R2 ;  /* 0x00013c0201007387 */ /* 0x0001e40000100800 */
[----:B------:R-:W3:Y:S02]  /*a1b30*/  LDL.LU R10, [R1+0x590] ;  /* 0x00059000010a7983 */ /* 0x000ee40000300800 */
[----:B-1----:R-:W3:Y:S01]  /*a1b40*/  LDL.LU R9, [R1+0x59c] ;  /* 0x00059c0001097983 */ /* 0x002ee20000300800 */
[----:B------:R-:W3:Y:S01]  /*a1b50*/  LDL.LU R8, [R1+0x5a4] ;  /* 0x0005a40001087983 */ /* 0x000ee20000300800 */
[----:B0-----:R-:W-:-:S03]  /*a1b60*/  FMUL R3, R13, R23 ;  /* 0x000000170d037220 */ /* 0x001fc60000400000 */
[----:B------:R-:W3:Y:S02]  /*a1b70*/  LDL.LU R23, [R1+0x5ac] ;  /* 0x0005ac0001177983 */ /* 0x000ee40000300800 */
[----:B------:R0:W-:Y:S02]  /*a1b80*/  STL [R1+0x2714], R3 ;  /* 0x0027140301007387 */ /* 0x0001e40000100800 */
[C---:B------:R-:W-:Y:S02]  /*a1b90*/  FMUL R2, R13.reuse, R25 ;  /* 0x000000190d027220 */ /* 0x040fe40000400000 */
[----:B------:R-:W3:Y:S03]  /*a1ba0*/  LDL.LU R25, [R1+0x5b4] ;  /* 0x0005b40001197983 */ /* 0x000ee60000300800 */
[----:B------:R1:W-:Y:S02]  /*a1bb0*/  STL [R1+0x3b4], R2 ;  /* 0x0003b40201007387 */ /* 0x0003e40000100800 */
[----:B0-----:R-:W-:-:S02]  /*a1bc0*/  FMUL R3, R13, R26 ;  /* 0x0000001a0d037220 */ /* 0x001fc40000400000 */
[----:B------:R-:W3:Y:S03]  /*a1bd0*/  LDL.LU R26, [R1+0x508] ;  /* 0x00050800011a7983 */ /* 0x000ee60000300800 */
[----:B------:R0:W-:Y:S02]  /*a1be0*/  STL [R1+0x2718], R3 ;  /* 0x0027180301007387 */ /* 0x0001e40000100800 */
[C---:B-1----:R-:W-:Y:S02]  /*a1bf0*/  FMUL R2, R13.reuse, R7 ;  /* 0x000000070d027220 */ /* 0x042fe40000400000 */
[----:B------:R-:W3:Y:S03]  /*a1c00*/  LDL.LU R7, [R1+0x514] ;  /* 0x0005140001077983 */ /* 0x000ee60000300800 */
[----:B------:R2:W-:Y:S02]  /*a1c10*/  STL [R1+0x3ac], R2 ;  /* 0x0003ac0201007387 */ /* 0x0005e40000100800 */
[----:B0-----:R-:W-:-:S05]  /*a1c20*/  FMUL R3, R13, R6 ;  /* 0x000000060d037220 */ /* 0x001fca0000400000 */
[----:B------:R4:W-:Y:S01]  /*a1c30*/  STL [R1+0x271c], R3 ;  /* 0x00271c0301007387 */ /* 0x0009e20000100800 */
[C---:B--2---:R-:W-:Y:S02]  /*a1c40*/  FMUL R2, R13.reuse, R22 ;  /* 0x000000160d027220 */ /* 0x044fe40000400000 */
[C---:B----4-:R-:W-:Y:S01]  /*a1c50*/  FMUL R3, R13.reuse, R5 ;  /* 0x000000050d037220 */ /* 0x050fe20000400000 */
[----:B------:R-:W2:Y:S02]  /*a1c60*/  LDL.LU R22, [R1+0x53c] ;  /* 0x00053c0001167983 */ /* 0x000ea40000300800 */
[----:B------:R-:W-:Y:S02]  /*a1c70*/  STL [R1+0x3a4], R2 ;  /* 0x0003a40201007387 */ /* 0x000fe40000100800 */
[----:B------:R5:W-:Y:S01]  /*a1c80*/  STL [R1+0x2720], R3 ;  /* 0x0027200301007387 */ /* 0x000be20000100800 */
[----:B------:R-:W4:Y:S02]  /*a1c90*/  LDL.LU R12, [R1+0x578] ;  /* 0x00057800010c7983 */ /* 0x000f240000300800 */
[----:B-----5:R-:W-:-:S05]  /*a1ca0*/  FMUL R3, R13, R21 ;  /* 0x000000150d037220 */ /* 0x020fca0000400000 */
[----:B------:R-:W-:Y:S01]  /*a1cb0*/  STL [R1+0x39c], R3 ;  /* 0x00039c0301007387 */ /* 0x000fe20000100800 */
[----:B------:R-:W-:-:S03]  /*a1cc0*/  FMUL R2, R13, R27 ;  /* 0x0000001b0d027220 */ /* 0x000fc60000400000 */
[----:B------:R-:W5:Y:S04]  /*a1cd0*/  LDL.LU R27, [R1+0x580] ;  /* 0x00058000011b7983 */ /* 0x000f680000300800 */
[----:B------:R-:W-:Y:S01]  /*a1ce0*/  STL [R1+0x134], R2 ;  /* 0x0001340201007387 */ /* 0x000fe20000100800 */
[----:B------:R-:W5:Y:S02]  /*a1cf0*/  LDL.LU R11, [R1+0x58c] ;  /* 0x00058c00010b7983 */ /* 0x000f640000300800 */
[----:B------:R-:W5:Y:S01]  /*a1d00*/  LDL.LU R6, [R1+0x594] ;  /* 0x0005940001067983 */ /* 0x000f620000300800 */
[----:B------:R-:W5:Y:S01]  /*a1d10*/  LDL.LU R5, [R1+0x598] ;  /* 0x0005980001057983 */ /* 0x000f620000300800 */
[----:B------:R-:W5:Y:S02]  /*a1d20*/  LDL.LU R21, [R1+0x5a0] ;  /* 0x0005a00001157983 */ /* 0x000f640000300800 */
[----:B------:R-:W-:-:S05]  /*a1d30*/  FMUL R28, R13, R4 ;  /* 0x000000040d1c7220 */ /* 0x000fca0000400000 */
[----:B------:R0:W-:Y:S04]  /*a1d40*/  STL [R1+0x2820], R28 ;  /* 0x0028201c01007387 */ /* 0x0001e80000100800 */
[----:B0-----:R-:W5:Y:S01]  /*a1d50*/  LDL.LU R28, [R1+0x554] ;  /* 0x00055400011c7983 */ /* 0x001f620000300800 */
[----:B------:R-:W5:Y:S02]  /*a1d60*/  LDL.LU R4, [R1+0x5a8] ;  /* 0x0005a80001047983 */ /* 0x000f640000300800 */
[C---:B---3--:R-:W-:Y:S02]  /*a1d70*/  FMUL R2, R13.reuse, R0 ;  /* 0x000000000d027220 */ /* 0x048fe40000400000 */
[----:B------:R-:W3:Y:S03]  /*a1d80*/  LDL.LU R0, [R1+0x5b0] ;  /* 0x0005b00001007983 */ /* 0x000ee60000300800 */
[----:B------:R0:W-:Y:S02]  /*a1d90*/  STL [R1+0x12c], R2 ;  /* 0x00012c0201007387 */ /* 0x0001e40000100800 */
[----:B------:R-:W-:-:S02]  /*a1da0*/  FMUL R3, R13, R10 ;  /* 0x0000000a0d037220 */ /* 0x000fc40000400000 */
[C---:B------:R-:W-:Y:S02]  /*a1db0*/  FMUL R9, R13.reuse, R9 ;  /* 0x000000090d097220 */ /* 0x040fe40000400000 */
[C---:B0-----:R-:W-:Y:S01]  /*a1dc0*/  FMUL R2, R13.reuse, R8 ;  /* 0x000000080d027220 */ /* 0x041fe20000400000 */
[----:B------:R0:W-:Y:S02]  /*a1dd0*/  STL [R1+0x128], R3 ;  /* 0x0001280301007387 */ /* 0x0001e40000100800 */
[----:B------:R-:W-:Y:S01]  /*a1de0*/  STL [R1+0x11c], R9 ;  /* 0x00011c0901007387 */ /* 0x000fe20000100800 */
[----:B------:R-:W1:Y:S01]  /*a1df0*/  MUFU.RCP R14, R14 ;  /* 0x0000000e000e7308 */ /* 0x000e620000001000 */
[C---:B0-----:R-:W-:Y:S02]  /*a1e00*/  FMUL R3, R13.reuse, R23 ;  /* 0x000000170d037220 */ /* 0x041fe40000400000 */
[----:B------:R-:W3:Y:S01]  /*a1e10*/  LDL.LU R23, [R1+0x5b8] ;  /* 0x0005b80001177983 */ /* 0x000ee20000300800 */
[----:B------:R0:W-:Y:S02]  /*a1e20*/  STL [R1+0x118], R2 ;  /* 0x0001180201007387 */ /* 0x0001e40000100800 */
[----:B------:R1:W-:Y:S02]  /*a1e30*/  STL [R1+0x10c], R3 ;  /* 0x00010c0301007387 */ /* 0x0003e40000100800 */
[----:B0-----:R-:W-:-:S02]  /*a1e40*/  FMUL R2, R13, R25 ;  /* 0x000000190d027220 */ /* 0x001fc40000400000 */
[----:B------:R-:W3:Y:S03]  /*a1e50*/  LDL.LU R25, [R1+0x5bc] ;  /* 0x0005bc0001197983 */ /* 0x000ee60000300800 */
[----:B------:R0:W-:Y:S02]  /*a1e60*/  STL [R1+0x100], R2 ;  /* 0x0001000201007387 */ /* 0x0001e40000100800 */
[C---:B-1----:R-:W-:Y:S02]  /*a1e70*/  FMUL R3, R14.reuse, R26 ;  /* 0x0000001a0e037220 */ /* 0x042fe40000400000 */
[----:B------:R-:W3:Y:S01]  /*a1e80*/  LDL.LU R10, [R1+0x5c0] ;  /* 0x0005c000010a7983 */ /* 0x000ee20000300800 */
[----:B------:R-:W3:Y:S02]  /*a1e90*/  LDL.LU R26, [R1+0x5c4] ;  /* 0x0005c400011a7983 */ /* 0x000ee40000300800 */
[----:B------:R-:W-:Y:S02]  /*a1ea0*/  STL [R1+0x2724], R3 ;  /* 0x0027240301007387 */ /* 0x000fe40000100800 */
[----:B0-----:R-:W-:-:S05]  /*a1eb0*/  FMUL R2, R14, R7 ;  /* 0x000000070e027220 */ /* 0x001fca0000400000 */
[----:B------:R2:W-:Y:S01]  /*a1ec0*/  STL [R1+0x2728], R2 ;  /* 0x0027280201007387 */ /* 0x0005e20000100800 */
[----:B------:R-:W3:Y:S02]  /*a1ed0*/  LDL.LU R9, [R1+0x5c8] ;  /* 0x0005c80001097983 */ /* 0x000ee40000300800 */
[----:B------:R-:W3:Y:S02]  /*a1ee0*/  LDL.LU R8, [R1+0x5cc] ;  /* 0x0005cc0001087983 */ /* 0x000ee40000300800 */
[----:B--2---:R-:W-:-:S05]  /*a1ef0*/  FMUL R2, R14, R22 ;  /* 0x000000160e027220 */ /* 0x004fca0000400000 */
[----:B------:R4:W-:Y:S01]  /*a1f00*/  STL [R1+0x390], R2 ;  /* 0x0003900201007387 */ /* 0x0009e20000100800 */
[----:B------:R-:W2:Y:S02]  /*a1f10*/  LDL.LU R7, [R1+0x5d0] ;  /* 0x0005d00001077983 */ /* 0x000ea40000300800 */
[----:B------:R-:W2:Y:S02]  /*a1f20*/  LDL.LU R22, [R1+0x5d4] ;  /* 0x0005d40001167983 */ /* 0x000ea40000300800 */
[C---:B----4-:R-:W-:Y:S02]  /*a1f30*/  FMUL R2, R14.reuse, R12 ;  /* 0x0000000c0e027220 */ /* 0x050fe40000400000 */
[C---:B-----5:R-:W-:Y:S02]  /*a1f40*/  FMUL R3, R14.reuse, R27 ;  /* 0x0000001b0e037220 */ /* 0x060fe40000400000 */
[C---:B------:R-:W-:Y:S02]  /*a1f50*/  FMUL R6, R14.reuse, R6 ;  /* 0x000000060e067220 */ /* 0x040fe40000400000 */
[----:B------:R-:W-:-:S05]  /*a1f60*/  FMUL R13, R14, R28 ;  /* 0x0000001c0e0d7220 */ /* 0x000fca0000400000 */
[----:B------:R-:W-:Y:S01]  /*a1f70*/  STL [R1+0x38c], R13 ;  /* 0x00038c0d01007387 */ /* 0x000fe20000100800 */
[----:B------:R-:W4:Y:S02]  /*a1f80*/  LDL.LU R27, [R1+0x5d8] ;  /* 0x0005d800011b7983 */ /* 0x000f240000300800 */
[----:B------:R0:W-:Y:S02]  /*a1f90*/  STL [R1+0x388], R2 ;  /* 0x0003880201007387 */ /* 0x0001e40000100800 */
[----:B------:R1:W-:Y:S02]  /*a1fa0*/  STL [R1+0x384], R3 ;  /* 0x0003840301007387 */ /* 0x0003e40000100800 */
[C---:B0-----:R-:W-:Y:S02]  /*a1fb0*/  FMUL R2, R14.reuse, R11 ;  /* 0x0000000b0e027220 */ /* 0x041fe40000400000 */
[----:B-1----:R-:W-:-:S03]  /*a1fc0*/  FMUL R3, R14, R5 ;  /* 0x000000050e037220 */ /* 0x002fc60000400000 */
[----:B------:R0:W-:Y:S01]  /*a1fd0*/  STL [R1+0x380], R2 ;  /* 0x0003800201007387 */ /* 0x0001e20000100800 */
[----:B------:R1:W-:Y:S02]  /*a1fe0*/  STL [R1+0x37c], R6 ;  /* 0x00037c0601007387 */ /* 0x0003e40000100800 */
[----:B------:R-:W5:Y:S02]  /*a1ff0*/  LDL.LU R13, [R1+0x5dc] ;  /* 0x0005dc00010d7983 */ /* 0x000f640000300800 */
[----:B------:R-:W-:Y:S02]  /*a2000*/  STL [R1+0x124], R3 ;  /* 0x0001240301007387 */ /* 0x000fe40000100800 */
[C---:B0-----:R-:W-:Y:S01]  /*a2010*/  FMUL R2, R14.reuse, R21 ;  /* 0x000000150e027220 */ /* 0x041fe20000400000 */
[----:B-1----:R-:W5:Y:S04]  /*a2020*/  LDL.LU R6, [R1+0x5e4] ;  /* 0x0005e40001067983 */ /* 0x002f680000300800 */
[----:B------:R0:W-:Y:S01]  /*a2030*/  STL [R1+0x120], R2 ;  /* 0x0001200201007387 */ /* 0x0001e20000100800 */
[----:B------:R-:W5:Y:S02]  /*a2040*/  LDL.LU R12, [R1+0x5ec] ;  /* 0x0005ec00010c7983 */ /* 0x000f640000300800 */
[----:B---3--:R-:W-:-:S02]  /*a2050*/  FMUL R0, R14, R0 ;  /* 0x000000000e007220 */ /* 0x008fc40000400000 */
[----:B0-----:R-:W-:-:S05]  /*a2060*/  FMUL R2, R14, R4 ;  /* 0x000000040e027220 */ /* 0x001fca0000400000 */
[----:B------:R-:W-:Y:S01]  /*a2070*/  STL [R1+0x114], R2 ;  /* 0x0001140201007387 */ /* 0x000fe20000100800 */
[----:B------:R-:W3:Y:S02]  /*a2080*/  LDL.LU R11, [R1+0x5f4] ;  /* 0x0005f400010b7983 */ /* 0x000ee40000300800 */
[----:B------:R0:W-:Y:S02]  /*a2090*/  STL [R1+0x110], R0 ;  /* 0x0001100001007387 */ /* 0x0001e40000100800 */
[----:B------:R-:W3:Y:S01]  /*a20a0*/  LDL.LU R5, [R1+0x5fc] ;  /* 0x0005fc0001057983 */ /* 0x000ee20000300800 */
[----:B------:R-:W3:Y:S01]  /*a20b0*/  LDL.LU R21, [R1+0x608] ;  /* 0x0006080001157983 */ /* 0x000ee20000300800 */
[----:B------:R-:W3:Y:S02]  /*a20c0*/  LDL.LU R4, [R1+0x610] ;  /* 0x0006100001047983 */ /* 0x000ee40000300800 */
[----:B0-----:R-:W-:-:S05]  /*a20d0*/  FMUL R0, R14, R23 ;  /* 0x000000170e007220 */ /* 0x001fca0000400000 */
[----:B------:R0:W-:Y:S01]  /*a20e0*/  STL [R1+0x108], R0 ;  /* 0x0001080001007387 */ /* 0x0001e20000100800 */
[----:B------:R-:W-:-:S03]  /*a20f0*/  FMUL R2, R14, R25 ;  /* 0x000000190e027220 */ /* 0x000fc60000400000 */
[----:B0-----:R-:W3:Y:S01]  /*a2100*/  LDL.LU R0, [R1+0x61c] ;  /* 0x00061c0001007983 */ /* 0x001ee20000300800 */
[----:B------:R-:W3:Y:S02]  /*a2110*/  LDL.LU R23, [R1+0x624] ;  /* 0x0006240001177983 */ /* 0x000ee40000300800 */
[----:B------:R0:W-:Y:S02]  /*a2120*/  STL [R1+0x104], R2 ;  /* 0x0001040201007387 */ /* 0x0001e40000100800 */
[----:B------:R-:W3:Y:S01]  /*a2130*/  LDL.LU R25, [R1+0x630] ;  /* 0x0006300001197983 */ /* 0x000ee20000300800 */
[----:B------:R-:W1:Y:S01]  /*a2140*/  MUFU.RCP R15, R15 ;  /* 0x0000000f000f7308 */ /* 0x000e620000001000 */
[C---:B------:R-:W-:Y:S02]  /*a2150*/  FMUL R28, R14.reuse, R26 ;  /* 0x0000001a0e1c7220 */ /* 0x040fe40000400000 */
[----:B------:R-:W3:Y:S01]  /*a2160*/  LDL.LU R26, [R1+0x638] ;  /* 0x00063800011a7983 */ /* 0x000ee20000300800 */
[----:B0-----:R-:W-:-:S05]  /*a2170*/  FMUL R2, R14, R10 ;  /* 0x0000000a0e027220 */ /* 0x001fca0000400000 */
[----:B------:R0:W-:Y:S01]  /*a2180*/  STL [R1+0xfc], R2 ;  /* 0x0000fc0201007387 */ /* 0x0001e20000100800 */
[----:B-1----:R-:W-:-:S03]  /*a2190*/  FMUL R8, R15, R8 ;  /* 0x000000080f087220 */ /* 0x002fc60000400000 */
[----:B------:R-:W-:Y:S01]  /*a21a0*/  STL [R1+0x2824], R28 ;  /* 0x0028241c01007387 */ /* 0x000fe20000100800 */
[----:B0-----:R-:W-:-:S05]  /*a21b0*/  FMUL R2, R15, R9 ;  /* 0x000000090f027220 */ /* 0x001fca0000400000 */
[----:B------:R0:W-:Y:S01]  /*a21c0*/  STL [R1+0x378], R2 ;  /* 0x0003780201007387 */ /* 0x0001e20000100800 */
[----:B------:R1:W-:Y:S02]  /*a21d0*/  STL [R1+0x374], R8 ;  /* 0x0003740801007387 */ /* 0x0003e40000100800 */
[----:B------:R-:W3:Y:S02]  /*a21e0*/  LDL.LU R10, [R1+0x5e0] ;  /* 0x0005e000010a7983 */ /* 0x000ee40000300800 */
[C---:B--2---:R-:W-:Y:S02]  /*a21f0*/  FMUL R3, R15.reuse, R7 ;  /* 0x000000070f037220 */ /* 0x044fe40000400000 */
[----:B0-----:R-:W-:-:S03]  /*a2200*/  FMUL R2, R15, R22 ;  /* 0x000000160f027220 */ /* 0x001fc60000400000 */
[----:B------:R4:W-:Y:S01]  /*a2210*/  STL [R1+0x370], R3 ;  /* 0x0003700301007387 */ /* 0x0009e20000100800 */
[----:B------:R-:W2:Y:S02]  /*a2220*/  LDL.LU R9, [R1+0x5e8] ;  /* 0x0005e80001097983 */ /* 0x000ea40000300800 */
[----:B------:R5:W-:Y:S02]  /*a2230*/  STL [R1+0x36c], R2 ;  /* 0x00036c0201007387 */ /* 0x000be40000100800 */
[----:B------:R-:W2:Y:S01]  /*a2240*/  LDL.LU R22, [R1+0x5f0] ;  /* 0x0005f00001167983 */ /* 0x000ea20000300800 */
[----:B-1----:R-:W2:Y:S01]  /*a2250*/  LDL.LU R8, [R1+0x5f8] ;  /* 0x0005f80001087983 */ /* 0x002ea20000300800 */
[----:B------:R-:W2:Y:S02]  /*a2260*/  LDL.LU R7, [R1+0x600] ;  /* 0x0006000001077983 */ /* 0x000ea40000300800 */
[C---:B----4-:R-:W-:Y:S02]  /*a2270*/  FMUL R3, R15.reuse, R27 ;  /* 0x0000001b0f037220 */ /* 0x050fe40000400000 */
[----:B------:R-:W4:Y:S03]  /*a2280*/  LDL.LU R27, [R1+0x604] ;  /* 0x00060400011b7983 */ /* 0x000f260000300800 */
[----:B------:R0:W-:Y:S02]  /*a2290*/  STL [R1+0x272c], R3 ;  /* 0x00272c0301007387 */ /* 0x0001e40000100800 */
[----:B-----5:R-:W-:-:S02]  /*a22a0*/  FMUL R2, R15, R13 ;  /* 0x0000000d0f027220 */ /* 0x020fc40000400000 */
[C---:B0-----:R-:W-:Y:S02]  /*a22b0*/  FMUL R3, R15.reuse, R6 ;  /* 0x000000060f037220 */ /* 0x041fe40000400000 */
[----:B------:R-:W5:Y:S01]  /*a22c0*/  LDL.LU R6, [R1+0x60c] ;  /* 0x00060c0001067983 */ /* 0x000f620000300800 */
[----:B------:R-:W-:Y:S02]  /*a22d0*/  STL [R1+0x364], R2 ;  /* 0x0003640201007387 */ /* 0x000fe40000100800 */
[----:B------:R0:W-:Y:S02]  /*a22e0*/  STL [R1+0x2730], R3 ;  /* 0x0027300301007387 */ /* 0x0001e40000100800 */
[C---:B0-----:R-:W-:Y:S02]  /*a22f0*/  FMUL R3, R15.reuse, R12 ;  /* 0x0000000c0f037220 */ /* 0x041fe40000400000 */
[----:B---3--:R-:W-:-:S03]  /*a2300*/  FMUL R11, R15, R11 ;  /* 0x0000000b0f0b7220 */ /* 0x008fc60000400000 */
[----:B------:R0:W-:Y:S01]  /*a2310*/  STL [R1+0x35c], R3 ;  /* 0x00035c0301007387 */ /* 0x0001e20000100800 */
[----:B------:R-:W-:-:S03]  /*a2320*/  FMUL R2, R15, R5 ;  /* 0x000000050f027220 */ /* 0x000fc60000400000 */
[----:B------:R-:W-:Y:S01]  /*a2330*/  STL [R1+0xf4], R11 ;  /* 0x0000f40b01007387 */ /* 0x000fe20000100800 */
[----:B------:R-:W3:Y:S02]  /*a2340*/  LDL.LU R5, [R1+0x614] ;  /* 0x0006140001057983 */ /* 0x000ee40000300800 */
[----:B------:R1:W-:Y:S02]  /*a2350*/  STL [R1+0xf0], R2 ;  /* 0x0000f00201007387 */ /* 0x0003e40000100800 */
[C---:B0-----:R-:W-:Y:S02]  /*a2360*/  FMUL R3, R15.reuse, R21 ;  /* 0x000000150f037220 */ /* 0x041fe40000400000 */
[----:B-1----:R-:W-:-:S03]  /*a2370*/  FMUL R2, R15, R4 ;  /* 0x000000040f027220 */ /* 0x002fc60000400000 */
[----:B------:R0:W-:Y:S01]  /*a2380*/  STL [R1+0xec], R3 ;  /* 0x0000ec0301007387 */ /* 0x0001e20000100800 */
[----:B------:R-:W3:Y:S03]  /*a2390*/  LDL.LU R21, [R1+0x618] ;  /* 0x0006180001157983 */ /* 0x000ee60000300800 */
[----:B------:R1:W-:Y:S01]  /*a23a0*/  STL [R1+0xe8], R2 ;  /* 0x0000e80201007387 */ /* 0x0003e20000100800 */
[C---:B0-----:R-:W-:Y:S02]  /*a23b0*/  FMUL R3, R15.reuse, R0 ;  /* 0x000000000f037220 */ /* 0x041fe40000400000 */
[C---:B------:R-:W-:Y:S02]  /*a23c0*/  FMUL R0, R15.reuse, R25 ;  /* 0x000000190f007220 */ /* 0x040fe40000400000 */
[C---:B-1----:R-:W-:Y:S01]  /*a23d0*/  FMUL R2, R15.reuse, R23 ;  /* 0x000000170f027220 */ /* 0x042fe20000400000 */
[----:B------:R-:W-:Y:S01]  /*a23e0*/  STL [R1+0xdc], R3 ;  /* 0x0000dc0301007387 */ /* 0x000fe20000100800 */
[----:B------:R-:W3:Y:S03]  /*a23f0*/  LDL.LU R13, [R1+0x620] ;  /* 0x00062000010d7983 */ /* 0x000ee60000300800 */
[----:B------:R0:W-:Y:S01]  /*a2400*/  STL [R1+0xd8], R2 ;  /* 0x0000d80201007387 */ /* 0x0001e20000100800 */
[----:B------:R-:W3:Y:S02]  /*a2410*/  LDL.LU R12, [R1+0x62c] ;  /* 0x00062c00010c7983 */ /* 0x000ee40000300800 */
[----:B------:R1:W-:Y:S02]  /*a2420*/  STL [R1+0xcc], R0 ;  /* 0x0000cc0001007387 */ /* 0x0003e40000100800 */
[----:B------:R-:W3:Y:S01]  /*a2430*/  LDL.LU R4, [R1+0x634] ;  /* 0x0006340001047983 */ /* 0x000ee20000300800 */
[----:B------:R-:W3:Y:S01]  /*a2440*/  LDL.LU R25, [R1+0x640] ;  /* 0x0006400001197983 */ /* 0x000ee20000300800 */
[----:B------:R-:W1:Y:S01]  /*a2450*/  MUFU.RCP R16, R16 ;  /* 0x0000001000107308 */ /* 0x000e620000001000 */
[----:B0-----:R-:W-:-:S02]  /*a2460*/  FMUL R2, R15, R26 ;  /* 0x0000001a0f027220 */ /* 0x001fc40000400000 */
[----:B-1----:R-:W3:Y:S01]  /*a2470*/  LDL.LU R0, [R1+0x644] ;  /* 0x0006440001007983 */ /* 0x002ee20000300800 */
[----:B------:R-:W3:Y:S02]  /*a2480*/  LDL.LU R23, [R1+0x64c] ;  /* 0x00064c0001177983 */ /* 0x000ee40000300800 */
[----:B------:R0:W-:Y:S02]  /*a2490*/  STL [R1+0xc0], R2 ;  /* 0x0000c00201007387 */ /* 0x0001e40000100800 */
[----:B------:R-:W3:Y:S02]  /*a24a0*/  LDL.LU R26, [R1+0x650] ;  /* 0x00065000011a7983 */ /* 0x000ee40000300800 */
[----:B------:R-:W-:-:S05]  /*a24b0*/  FMUL R10, R16, R10 ;  /* 0x0000000a100a7220 */ /* 0x000fca0000400000 */
[----:B------:R-:W-:Y:S01]  /*a24c0*/  STL [R1+0x358], R10 ;  /* 0x0003580a01007387 */ /* 0x000fe20000100800 */
[C---:B--2---:R-:W-:Y:S02]  /*a24d0*/  FMUL R3, R16.reuse, R9 ;  /* 0x0000000910037220 */ /* 0x044fe40000400000 */
[C---:B0-----:R-:W-:Y:S02]  /*a24e0*/  FMUL R2, R16.reuse, R22 ;  /* 0x0000001610027220 */ /* 0x041fe40000400000 */
[----:B------:R-:W2:Y:S01]  /*a24f0*/  LDL.LU R22, [R1+0x654] ;  /* 0x0006540001167983 */ /* 0x000ea20000300800 */
[C---:B------:R-:W-:Y:S02]  /*a2500*/  FMUL R8, R16.reuse, R8 ;  /* 0x0000000810087220 */ /* 0x040fe40000400000 */
[----:B------:R0:W-:Y:S02]  /*a2510*/  STL [R1+0x354], R3 ;  /* 0x0003540301007387 */ /* 0x0001e40000100800 */
[----:B------:R4:W-:Y:S01]  /*a2520*/  STL [R1+0x350], R2 ;  /* 0x0003500201007387 */ /* 0x0009e20000100800 */
[----:B------:R1:W-:Y:S01]  /*a2530*/  STL [R1+0x34c], R8 ;  /* 0x00034c0801007387 */ /* 0x0003e20000100800 */
[----:B------:R-:W2:Y:S02]  /*a2540*/  LDL.LU R11, [R1+0x658] ;  /* 0x00065800010b7983 */ /* 0x000ea40000300800 */
[----:B0-----:R-:W-:-:S05]  /*a2550*/  FMUL R3, R16, R7 ;  /* 0x0000000710037220 */ /* 0x001fca0000400000 */
[----:B------:R5:W-:Y:S01]  /*a2560*/  STL [R1+0x348], R3 ;  /* 0x0003480301007387 */ /* 0x000be20000100800 */
[----:B----4-:R-:W-:-:S03]  /*a2570*/  FMUL R2, R16, R27 ;  /* 0x0000001b10027220 */ /* 0x010fc60000400000 */
[----:B------:R-:W4:Y:S02]  /*a2580*/  LDL.LU R27, [R1+0x65c] ;  /* 0x00065c00011b7983 */ /* 0x000f240000300800 */
[----:B------:R3:W-:Y:S02]  /*a2590*/  STL [R1+0x2734], R2 ;  /* 0x0027340201007387 */ /* 0x0007e40000100800 */
[----:B------:R-:W4:Y:S02]  /*a25a0*/  LDL.LU R10, [R1+0x660] ;  /* 0x00066000010a7983 */ /* 0x000f240000300800 */
[----:B------:R-:W4:Y:S01]  /*a25b0*/  LDL.LU R9, [R1+0x664] ;  /* 0x0006640001097983 */ /* 0x000f220000300800 */
[----:B-1----:R-:W4:Y:S01]  /*a25c0*/  LDL.LU R8, [R1+0x668] ;  /* 0x0006680001087983 */ /* 0x002f220000300800 */
[----:B------:R-:W4:Y:S02]  /*a25d0*/  LDL.LU R7, [R1+0x670] ;  /* 0x0006700001077983 */ /* 0x000f240000300800 */
[----:B-----5:R-:W-:-:S05]  /*a25e0*/  FMUL R3, R16, R6 ;  /* 0x0000000610037220 */ /* 0x020fca0000400000 */
[----:B------:R-:W-:Y:S01]  /*a25f0*/  STL [R1+0x2738], R3 ;  /* 0x0027380301007387 */ /* 0x000fe20000100800 */
[----:B---3--:R-:W-:-:S03]  /*a2600*/  FMUL R2, R16, R5 ;  /* 0x0000000510027220 */ /* 0x008fc60000400000 */
[----:B------:R-:W3:Y:S02]  /*a2610*/  LDL.LU R5, [R1+0x678] ;  /* 0x0006780001057983 */ /* 0x000ee40000300800 */
[----:B------:R0:W-:Y:S02]  /*a2620*/  STL [R1+0x33c], R2 ;  /* 0x00033c0201007387 */ /* 0x0001e40000100800 */
[----:B------:R-:W5:Y:S02]  /*a2630*/  LDL.LU R6, [R1+0x680] ;  /* 0x0006800001067983 */ /* 0x000f640000300800 */
[C---:B------:R-:W-:Y:S02]  /*a2640*/  FMUL R28, R16.reuse, R21 ;  /* 0x00000015101c7220 */ /* 0x040fe40000400000 */
[----:B------:R-:W5:Y:S03]  /*a2650*/  LDL.LU R21, [R1+0x688] ;  /* 0x0006880001157983 */ /* 0x000f660000300800 */
[----:B------:R-:W-:Y:S02]  /*a2660*/  STL [R1+0x2828], R28 ;  /* 0x0028281c01007387 */ /* 0x000fe40000100800 */
[----:B0-----:R-:W-:-:S02]  /*a2670*/  FMUL R2, R16, R13 ;  /* 0x0000000d10027220 */ /* 0x001fc40000400000 */
[----:B------:R-:W-:-:S03]  /*a2680*/  FMUL R12, R16, R12 ;  /* 0x0000000c100c7220 */ /* 0x000fc60000400000 */
[----:B------:R0:W-:Y:S01]  /*a2690*/  STL [R1+0xe0], R2 ;  /* 0x0000e00201007387 */ /* 0x0001e20000100800 */
[----:B------:R-:W-:-:S03]  /*a26a0*/  FMUL R3, R16, R4 ;  /* 0x0000000410037220 */ /* 0x000fc60000400000 */
[----:B------:R-:W-:Y:S01]  /*a26b0*/  STL [R1+0xd4], R12 ;  /* 0x0000d40c01007387 */ /* 0x000fe20000100800 */
[----:B0-----:R-:W-:-:S03]  /*a26c0*/  FMUL R2, R16, R25 ;  /* 0x0000001910027220 */ /* 0x001fc60000400000 */
[----:B------:R-:W5:Y:S01]  /*a26d0*/  LDL.LU R25, [R1+0x694] ;  /* 0x0006940001197983 */ /* 0x000f620000300800 */
[----:B------:R0:W-:Y:S02]  /*a26e0*/  STL [R1+0xd0], R3 ;  /* 0x0000d00301007387 */ /* 0x0001e40000100800 */
[----:B------:R1:W-:Y:S01]  /*a26f0*/  STL [R1+0xc8], R2 ;  /* 0x0000c80201007387 */ /* 0x0003e20000100800 */
[----:B------:R-:W2:Y:S01]  /*a2700*/  MUFU.RCP R17, R17 ;  /* 0x0000001100117308 */ /* 0x000ea20000001000 */
[C---:B0-----:R-:W-:Y:S02]  /*a2710*/  FMUL R3, R16.reuse, R0 ;  /* 0x0000000010037220 */ /* 0x041fe40000400000 */
[C---:B-1----:R-:W-:Y:S02]  /*a2720*/  FMUL R2, R16.reuse, R23 ;  /* 0x0000001710027220 */ /* 0x042fe40000400000 */
[----:B------:R-:W-:Y:S01]  /*a2730*/  FMUL R0, R16, R26 ;  /* 0x0000001a10007220 */ /* 0x000fe20000400000 */
[----:B------:R-:W-:Y:S01]  /*a2740*/  STL [R1+0xc4], R3 ;  /* 0x0000c40301007387 */ /* 0x000fe20000100800 */
[----:B------:R-:W5:Y:S02]  /*a2750*/  LDL.LU R4, [R1+0x69c] ;  /* 0x00069c0001047983 */ /* 0x000f640000300800 */
[----:B------:R-:W-:Y:S02]  /*a2760*/  STL [R1+0xbc], R2 ;  /* 0x0000bc0201007387 */ /* 0x000fe40000100800 */
[----:B------:R-:W5:Y:S01]  /*a2770*/  LDL.LU R26, [R1+0x6a8] ;  /* 0x0006a800011a7983 */ /* 0x000f620000300800 */
[----:B------:R0:W-:Y:S04]  /*a2780*/  STL [R1+0xb8], R0 ;  /* 0x0000b80001007387 */ /* 0x0001e80000100800 */
[----:B0-----:R-:W5:Y:S01]  /*a2790*/  LDL.LU R0, [R1+0x6b0] ;  /* 0x0006b00001007983 */ /* 0x001f620000300800 */
[----:B------:R-:W5:Y:S02]  /*a27a0*/  LDL.LU R23, [R1+0x6b8] ;  /* 0x0006b80001177983 */ /* 0x000f640000300800 */
[----:B--2---:R-:W-:-:S02]  /*a27b0*/  FMUL R2, R17, R22 ;  /* 0x0000001611027220 */ /* 0x004fc40000400000 */
[----:B------:R-:W2:Y:S03]  /*a27c0*/  LDL.LU R22, [R1+0x6c0] ;  /* 0x0006c00001167983 */ /* 0x000ea60000300800 */
[----:B------:R4:W-:Y:S02]  /*a27d0*/  STL [R1+0x273c], R2 ;  /* 0x00273c0201007387 */ /* 0x0009e40000100800 */
[C---:B------:R-:W-:Y:S02]  /*a27e0*/  FMUL R3, R17.reuse, R11 ;  /* 0x0000000b11037220 */ /* 0x040fe40000400000 */
[C---:B----4-:R-:W-:Y:S02]  /*a27f0*/  FMUL R2, R17.reuse, R27 ;  /* 0x0000001b11027220 */ /* 0x050fe40000400000 */
[----:B------:R-:W4:Y:S01]  /*a2800*/  LDL.LU R27, [R1+0x66c] ;  /* 0x00066c00011b7983 */ /* 0x000f220000300800 */
[----:B------:R-:W-:Y:S02]  /*a2810*/  STL [R1+0x334], R3 ;  /* 0x0003340301007387 */ /* 0x000fe40000100800 */
[----:B------:R0:W-:Y:S02]  /*a2820*/  STL [R1+0x2740], R2 ;  /* 0x0027400201007387 */ /* 0x0001e40000100800 */
[----:B------:R-:W-:-:S02]  /*a2830*/  FMUL R9, R17, R9 ;  /* 0x0000000911097220 */ /* 0x000fc40000400000 */
[C---:B0-----:R-:W-:Y:S02]  /*a2840*/  FMUL R2, R17.reuse, R10 ;  /* 0x0000000a11027220 */ /* 0x041fe40000400000 */
[----:B------:R-:W-:-:S03]  /*a2850*/  FMUL R3, R17, R8 ;  /* 0x0000000811037220 */ /* 0x000fc60000400000 */
[----:B------:R0:W-:Y:S01]  /*a2860*/  STL [R1+0x320], R2 ;  /* 0x0003200201007387 */ /* 0x0001e20000100800 */
[----:B------:R-:W-:Y:S02]  /*a2870*/  STL [R1+0x31c], R9 ;  /* 0x00031c0901007387 */ /* 0x000fe40000100800 */
[----:B------:R-:W4:Y:S02]  /*a2880*/  LDL.LU R15, [R1+0x674] ;  /* 0x00067400010f7983 */ /* 0x000f240000300800 */
[----:B------:R-:W-:Y:S01]  /*a2890*/  STL [R1+0x318], R3 ;  /* 0x0003180301007387 */ /* 0x000fe20000100800 */
[----:B------:R-:W4:Y:S01]  /*a28a0*/  LDL.LU R14, [R1+0x67c] ;  /* 0x00067c00010e7983 */ /* 0x000f220000300800 */
[----:B0-----:R-:W-:-:S05]  /*a28b0*/  FMUL R2, R17, R7 ;  /* 0x0000000711027220 */ /* 0x001fca0000400000 */
[----:B------:R3:W-:Y:S01]  /*a28c0*/  STL [R1+0x314], R2 ;  /* 0x0003140201007387 */ /* 0x0007e20000100800 */
[----:B------:R-:W4:Y:S02]  /*a28d0*/  LDL.LU R13, [R1+0x684] ;  /* 0x00068400010d7983 */ /* 0x000f240000300800 */
[C---:B---3--:R-:W-:Y:S02]  /*a28e0*/  FMUL R2, R17.reuse, R5 ;  /* 0x0000000511027220 */ /* 0x048fe40000400000 */
[----:B------:R-:W3:Y:S01]  /*a28f0*/  LDL.LU R5, [R1+0x68c] ;  /* 0x00068c0001057983 */ /* 0x000ee20000300800 */
[----:B-----5:R-:W-:-:S03]  /*a2900*/  FMUL R3, R17, R6 ;  /* 0x0000000611037220 */ /* 0x020fc60000400000 */
[----:B------:R0:W-:Y:S01]  /*a2910*/  STL [R1+0x310], R2 ;  /* 0x0003100201007387 */ /* 0x0001e20000100800 */
[----:B------:R-:W5:Y:S03]  /*a2920*/  LDL.LU R12, [R1+0x690] ;  /* 0x00069000010c7983 */ /* 0x000f660000300800 */
[----:B------:R-:W-:Y:S01]  /*a2930*/  STL [R1+0xb4], R3 ;  /* 0x0000b40301007387 */ /* 0x000fe20000100800 */
[----:B------:R-:W5:Y:S02]  /*a2940*/  LDL.LU R11, [R1+0x698] ;  /* 0x00069800010b7983 */ /* 0x000f640000300800 */
[----:B0-----:R-:W-:-:S05]  /*a2950*/  FMUL R2, R17, R21 ;  /* 0x0000001511027220 */ /* 0x001fca0000400000 */
[----:B------:R0:W-:Y:S01]  /*a2960*/  STL [R1+0xb0], R2 ;  /* 0x0000b00201007387 */ /* 0x0001e20000100800 */
[----:B------:R-:W5:Y:S02]  /*a2970*/  LDL.LU R10, [R1+0x6a0] ;  /* 0x0006a000010a7983 */ /* 0x000f640000300800 */
[----:B------:R-:W5:Y:S02]  /*a2980*/  LDL.LU R9, [R1+0x6a4] ;  /* 0x0006a40001097983 */ /* 0x000f640000300800 */
[----:B------:R-:W5:Y:S01]  /*a2990*/  LDL.LU R8, [R1+0x6ac] ;  /* 0x0006ac0001087983 */ /* 0x000f620000300800 */
[----:B------:R-:W5:Y:S01]  /*a29a0*/  LDL.LU R7, [R1+0x6b4] ;  /* 0x0006b40001077983 */ /* 0x000f620000300800 */
[----:B0-----:R-:W-:-:S05]  /*a29b0*/  FMUL R2, R17, R25 ;  /* 0x0000001911027220 */ /* 0x001fca0000400000 */
[----:B------:R0:W-:Y:S01]  /*a29c0*/  STL [R1+0xac], R2 ;  /* 0x0000ac0201007387 */ /* 0x0001e20000100800 */
[----:B------:R-:W5:Y:S02]  /*a29d0*/  LDL.LU R25, [R1+0x6bc] ;  /* 0x0006bc0001197983 */ /* 0x000f640000300800 */
[C---:B------:R-:W-:Y:S02]  /*a29e0*/  FMUL R3, R17.reuse, R4 ;  /* 0x0000000411037220 */ /* 0x040fe40000400000 */
[C---:B0-----:R-:W-:Y:S02]  /*a29f0*/  FMUL R2, R17.reuse, R26 ;  /* 0x0000001a11027220 */ /* 0x041fe40000400000 */
[----:B------:R-:W5:Y:S01]  /*a2a00*/  LDL.LU R26, [R1+0x6c4] ;  /* 0x0006c400011a7983 */ /* 0x000f620000300800 */
[----:B------:R-:W-:Y:S02]  /*a2a10*/  STL [R1+0xa8], R3 ;  /* 0x0000a80301007387 */ /* 0x000fe40000100800 */
[----:B------:R-:W-:Y:S02]  /*a2a20*/  STL [R1+0xa4], R2 ;  /* 0x0000a40201007387 */ /* 0x000fe40000100800 */
[----:B------:R-:W5:Y:S01]  /*a2a30*/  LDL.LU R6, [R1+0x6c8] ;  /* 0x0006c80001067983 */ /* 0x000f620000300800 */
[----:B------:R-:W5:Y:S01]  /*a2a40*/  LDL.LU R21, [R1+0x6cc] ;  /* 0x0006cc0001157983 */ /* 0x000f620000300800 */
[----:B------:R-:W-:-:S05]  /*a2a50*/  FMUL R0, R17, R0 ;  /* 0x0000000011007220 */ /* 0x000fca0000400000 */
[----:B------:R0:W-:Y:S02]  /*a2a60*/  STL [R1+0xa0], R0 ;  /* 0x0000a00001007387 */ /* 0x0001e40000100800 */
[C---:B0-----:R-:W-:Y:S02]  /*a2a70*/  FMUL R0, R17.reuse, R23 ;  /* 0x0000001711007220 */ /* 0x041fe40000400000 */
[----:B------:R-:W5:Y:S03]  /*a2a80*/  LDL.LU R23, [R1+0x6d0] ;  /* 0x0006d00001177983 */ /* 0x000f660000300800 */
[----:B------:R0:W-:Y:S01]  /*a2a90*/  STL [R1+0x98], R0 ;  /* 0x0000980001007387 */ /* 0x0001e20000100800 */
[----:B------:R-:W4:Y:S01]  /*a2aa0*/  MUFU.RCP R18, R18 ;  /* 0x0000001200127308 */ /* 0x000f220000001000 */
[----:B0-----:R-:W5:Y:S01]  /*a2ab0*/  LDL.LU R0, [R1+0x68] ;  /* 0x0000680001007983 */ /* 0x001f620000300800 */
[----:B--2---:R-:W-:-:S05]  /*a2ac0*/  FMUL R2, R17, R22 ;  /* 0x0000001611027220 */ /* 0x004fca0000400000 */
[----:B------:R-:W-:Y:S01]  /*a2ad0*/  STL [R1+0x80], R2 ;  /* 0x0000800201007387 */ /* 0x000fe20000100800 */
[----:B------:R-:W2:Y:S02]  /*a2ae0*/  LDL.LU R4, [R1+0x6d4] ;  /* 0x0006d40001047983 */ /* 0x000ea40000300800 */
[----:B------:R-:W2:Y:S02]  /*a2af0*/  LDL.LU R22, [R1+0x6d8] ;  /* 0x0006d80001167983 */ /* 0x000ea40000300800 */
[C---:B----4-:R-:W-:Y:S02]  /*a2b00*/  FMUL R3, R18.reuse, R27 ;  /* 0x0000001b12037220 */ /* 0x050fe40000400000 */
[----:B------:R-:W4:Y:S03]  /*a2b10*/  LDL.LU R27, [R1+0x6dc] ;  /* 0x0006dc00011b7983 */ /* 0x000f260000300800 */
[----:B------:R0:W-:Y:S02]  /*a2b20*/  STL [R1+0x2744], R3 ;  /* 0x0027440301007387 */ /* 0x0001e40000100800 */
[----:B0-----:R-:W-:-:S02]  /*a2b30*/  FMUL R3, R18, R15 ;  /* 0x0000000f12037220 */ /* 0x001fc40000400000 */
[----:B------:R-:W-:-:S05]  /*a2b40*/  FMUL R2, R18, R14 ;  /* 0x0000000e12027220 */ /* 0x000fca0000400000 */
[----:B------:R3:W-:Y:S01]  /*a2b50*/  STL [R1+0x2748], R2 ;  /* 0x0027480201007387 */ /* 0x0007e20000100800 */
[----:B------:R0:W-:Y:S02]  /*a2b60*/  STL [R1+0x2fc], R3 ;  /* 0x0002fc0301007387 */ /* 0x0001e40000100800 */
[C---:B---3--:R-:W-:Y:S02]  /*a2b70*/  FMUL R2, R18.reuse, R5 ;  /* 0x0000000512027220 */ /* 0x048fe40000400000 */
[----:B------:R-:W3:Y:S01]  /*a2b80*/  LDL.LU R5, [R1+0x6e0] ;  /* 0x0006e00001057983 */ /* 0x000ee20000300800 */
[----:B0-----:R-:W-:-:S05]  /*a2b90*/  FMUL R3, R18, R13 ;  /* 0x0000000d12037220 */ /* 0x001fca0000400000 */
[----:B------:R-:W-:Y:S01]  /*a2ba0*/  STL [R1+0x2f4], R3 ;  /* 0x0002f40301007387 */ /* 0x000fe20000100800 */
[----:B------:R0:W-:Y:S02]  /*a2bb0*/  STL [R1+0x274c], R2 ;  /* 0x00274c0201007387 */ /* 0x0001e40000100800 */
[C---:B-----5:R-:W-:Y:S02]  /*a2bc0*/  FMUL R11, R18.reuse, R11 ;  /* 0x0000000b120b7220 */ /* 0x060fe40000400000 */
[C---:B0-----:R-:W-:Y:S02]  /*a2bd0*/  FMUL R2, R18.reuse, R12 ;  /* 0x0000000c12027220 */ /* 0x041fe40000400000 */
[----:B------:R-:W-:-:S03]  /*a2be0*/  FMUL R3, R18, R10 ;  /* 0x0000000a12037220 */ /* 0x000fc60000400000 */
[----:B------:R0:W-:Y:S01]  /*a2bf0*/  STL [R1+0x2ec], R2 ;  /* 0x0002ec0201007387 */ /* 0x0001e20000100800 */
[----:B------:R-:W-:Y:S02]  /*a2c00*/  STL [R1+0x2e8], R11 ;  /* 0x0002e80b01007387 */ /* 0x000fe40000100800 */
[C---:B0-----:R-:W-:Y:S02]  /*a2c10*/  FMUL R2, R18.reuse, R9 ;  /* 0x0000000912027220 */ /* 0x041fe40000400000 */
[----:B------:R-:W5:Y:S01]  /*a2c20*/  LDL.LU R9, [R1+0x6e4] ;  /* 0x0006e40001097983 */ /* 0x000f620000300800 */
[----:B------:R0:W-:Y:S02]  /*a2c30*/  STL [R1+0x2e4], R3 ;  /* 0x0002e40301007387 */ /* 0x0001e40000100800 */
[----:B------:R1:W-:Y:S02]  /*a2c40*/  STL [R1+0x7c], R2 ;  /* 0x00007c0201007387 */ /* 0x0003e40000100800 */
[----:B0-----:R-:W-:-:S02]  /*a2c50*/  FMUL R3, R18, R8 ;  /* 0x0000000812037220 */ /* 0x001fc40000400000 */
[C---:B-1----:R-:W-:Y:S02]  /*a2c60*/  FMUL R2, R18.reuse, R7 ;  /* 0x0000000712027220 */ /* 0x042fe40000400000 */
[C---:B------:R-:W-:Y:S01]  /*a2c70*/  FMUL R28, R18.reuse, R25 ;  /* 0x00000019121c7220 */ /* 0x040fe20000400000 */
[----:B------:R-:W-:Y:S01]  /*a2c80*/  STL [R1+0x78], R3 ;  /* 0x0000780301007387 */ /* 0x000fe20000100800 */
[----:B------:R-:W5:Y:S02]  /*a2c90*/  LDL.LU R25, [R1+0x6e8] ;  /* 0x0006e80001197983 */ /* 0x000f640000300800 */
[----:B------:R0:W-:Y:S02]  /*a2ca0*/  STL [R1+0x64], R2 ;  /* 0x0000640201007387 */ /* 0x0001e40000100800 */
[----:B------:R-:W-:Y:S01]  /*a2cb0*/  STL [R1+0x2854], R28 ;  /* 0x0028541c01007387 */ /* 0x000fe20000100800 */
[----:B------:R-:W2:Y:S01]  /*a2cc0*/  MUFU.RCP R19, R19 ;  /* 0x0000001300137308 */ /* 0x000ea20000001000 */
[----:B0-----:R-:W-:-:S02]  /*a2cd0*/  FMUL R2, R18, R26 ;  /* 0x0000001a12027220 */ /* 0x001fc40000400000 */
[C---:B------:R-:W-:Y:S01]  /*a2ce0*/  FMUL R3, R18.reuse, R6 ;  /* 0x0000000612037220 */ /* 0x040fe20000400000 */
[----:B------:R-:W5:Y:S02]  /*a2cf0*/  LDL.LU R26, [R1+0x6f0] ;  /* 0x0006f000011a7983 */ /* 0x000f640000300800 */
[----:B------:R0:W-:Y:S02]  /*a2d00*/  STL [R1+0x5c], R2 ;  /* 0x00005c0201007387 */ /* 0x0001e40000100800 */
[----:B------:R-:W5:Y:S01]  /*a2d10*/  LDL.LU R7, [R1+0x6f8] ;  /* 0x0006f80001077983 */ /* 0x000f620000300800 */
[----:B------:R-:W-:Y:S01]  /*a2d20*/  STL [R1+0x58], R3 ;  /* 0x0000580301007387 */ /* 0x000fe20000100800 */
[----:B------:R-:W5:Y:S02]  /*a2d30*/  LDL.LU R6, [R1+0x700] ;  /* 0x0007000001067983 */ /* 0x000f640000300800 */
[----:B0-----:R-:W-:-:S05]  /*a2d40*/  FMUL R2, R18, R21 ;  /* 0x0000001512027220 */ /* 0x001fca0000400000 */
[----:B------:R0:W-:Y:S02]  /*a2d50*/  STL [R1+0x54], R2 ;  /* 0x0000540201007387 */ /* 0x0001e40000100800 */
[----:B0-----:R-:W-:Y:S02]  /*a2d60*/  FMUL R2, R18, R23 ;  /* 0x0000001712027220 */ /* 0x001fe40000400000 */
[----:B------:R-:W5:Y:S03]  /*a2d70*/  LDL.LU R23, [R1+0x708] ;  /* 0x0007080001177983 */ /* 0x000f660000300800 */
[----:B------:R0:W-:Y:S01]  /*a2d80*/  STL [R1+0x50], R2 ;  /* 0x0000500201007387 */ /* 0x0001e20000100800 */
[----:B------:R1:W-:Y:S02]  /*a2d90*/  MUFU.RCP R14, R0 ;  /* 0x00000000000e7308 */ /* 0x0003e40000001000 */
[----:B-1----:R-:W5:Y:S01]  /*a2da0*/  LDL.LU R0, [R1+0x714] ;  /* 0x0007140001007983 */ /* 0x002f620000300800 */
[----:B--2---:R-:W-:-:S02]  /*a2db0*/  FMUL R3, R19, R4 ;  /* 0x0000000413037220 */ /* 0x004fc40000400000 */
[C---:B0-----:R-:W-:Y:S02]  /*a2dc0*/  FMUL R2, R19.reuse, R22 ;  /* 0x0000001613027220 */ /* 0x041fe40000400000 */
[----:B------:R-:W2:Y:S01]  /*a2dd0*/  LDL.LU R22, [R1+0x71c] ;  /* 0x00071c0001167983 */ /* 0x000ea20000300800 */
[----:B------:R4:W-:Y:S02]  /*a2de0*/  STL [R1+0x2e0], R3 ;  /* 0x0002e00301007387 */ /* 0x0009e40000100800 */
[----:B------:R3:W-:Y:S02]  /*a2df0*/  STL [R1+0x2dc], R2 ;  /* 0x0002dc0201007387 */ /* 0x0007e40000100800 */
[----:B------:R-:W2:Y:S01]  /*a2e00*/  LDL.LU R17, [R1+0x728] ;  /* 0x0007280001117983 */ /* 0x000ea20000300800 */
[----:B------:R-:W2:Y:S01]  /*a2e10*/  LDL.LU R21, [R1+0x730] ;  /* 0x0007300001157983 */ /* 0x000ea20000300800 */
[----:B------:R-:W2:Y:S02]  /*a2e20*/  LDL.LU R8, [R1+0x738] ;  /* 0x0007380001087983 */ /* 0x000ea40000300800 */
[----:B------:R-:W2:Y:S02]  /*a2e30*/  LDL.LU R4, [R1+0x740] ;  /* 0x0007400001047983 */ /* 0x000ea40000300800 */
[----:B----4-:R-:W-:-:S02]  /*a2e40*/  FMUL R3, R19, R27 ;  /* 0x0000001b13037220 */ /* 0x010fc40000400000 */
[----:B------:R-:W4:Y:S03]  /*a2e50*/  LDL.LU R27, [R1+0x6c] ;  /* 0x00006c00011b7983 */ /* 0x000f260000300800 */
[----:B------:R-:W-:Y:S02]  /*a2e60*/  STL [R1+0x275c], R3 ;  /* 0x00275c0301007387 */ /* 0x000fe40000100800 */
[----:B------:R-:W4:Y:S02]  /*a2e70*/  LDL.LU R16, [R1+0x6ec] ;  /* 0x0006ec0001107983 */ /* 0x000f240000300800 */
[----:B------:R-:W4:Y:S02]  /*a2e80*/  LDL.LU R15, [R1+0x6f4] ;  /* 0x0006f400010f7983 */ /* 0x000f240000300800 */
[C---:B---3--:R-:W-:Y:S02]  /*a2e90*/  FMUL R2, R19.reuse, R5 ;  /* 0x0000000513027220 */ /* 0x048fe40000400000 */
[----:B------:R-:W3:Y:S03]  /*a2ea0*/  LDL.LU R5, [R1+0x6fc] ;  /* 0x0006fc0001057983 */ /* 0x000ee60000300800 */
[----:B------:R5:W-:Y:S02]  /*a2eb0*/  STL [R1+0x2760], R2 ;  /* 0x0027600201007387 */ /* 0x000be40000100800 */
[----:B------:R-:W3:Y:S02]  /*a2ec0*/  LDL.LU R13, [R1+0x704] ;  /* 0x00070400010d7983 */ /* 0x000ee40000300800 */
[----:B------:R-:W3:Y:S02]  /*a2ed0*/  LDL.LU R12, [R1+0x70c] ;  /* 0x00070c00010c7983 */ /* 0x000ee40000300800 */
[----:B-----5:R-:W-:-:S05]  /*a2ee0*/  FMUL R2, R19, R9 ;  /* 0x0000000913027220 */ /* 0x020fca0000400000 */
[----:B------:R0:W-:Y:S01]  /*a2ef0*/  STL [R1+0x2d0], R2 ;  /* 0x0002d00201007387 */ /* 0x0001e20000100800 */
[----:B------:R-:W5:Y:S02]  /*a2f00*/  LDL.LU R11, [R1+0x710] ;  /* 0x00071000010b7983 */ /* 0x000f640000300800 */
[----:B------:R-:W5:Y:S02]  /*a2f10*/  LDL.LU R10, [R1+0x718] ;  /* 0x00071800010a7983 */ /* 0x000f640000300800 */
[C---:B------:R-:W-:Y:S02]  /*a2f20*/  FMUL R3, R19.reuse, R25 ;  /* 0x0000001913037220 */ /* 0x040fe40000400000 */
[----:B------:R-:W5:Y:S03]  /*a2f30*/  LDL.LU R25, [R1+0x720] ;  /* 0x0007200001197983 */ /* 0x000f660000300800 */
[----:B------:R1:W-:Y:S02]  /*a2f40*/  STL [R1+0x2cc], R3 ;  /* 0x0002cc0301007387 */ /* 0x0003e40000100800 */
[----:B------:R-:W5:Y:S02]  /*a2f50*/  LDL.LU R9, [R1+0x724] ;  /* 0x0007240001097983 */ /* 0x000f640000300800 */
[----:B0-----:R-:W-:-:S02]  /*a2f60*/  FMUL R2, R19, R26 ;  /* 0x0000001a13027220 */ /* 0x001fc40000400000 */
[C---:B-1----:R-:W-:Y:S01]  /*a2f70*/  FMUL R3, R19.reuse, R7 ;  /* 0x0000000713037220 */ /* 0x042fe20000400000 */
[----:B------:R-:W5:Y:S02]  /*a2f80*/  LDL.LU R26, [R1+0x72c] ;  /* 0x00072c00011a7983 */ /* 0x000f640000300800 */
[----:B------:R0:W-:Y:S02]  /*a2f90*/  STL [R1+0x2c8], R2 ;  /* 0x0002c80201007387 */ /* 0x0001e40000100800 */
[----:B------:R-:W5:Y:S01]  /*a2fa0*/  LDL.LU R7, [R1+0x734] ;  /* 0x0007340001077983 */ /* 0x000f620000300800 */
[----:B------:R1:W-:Y:S01]  /*a2fb0*/  STL [R1+0x2c4], R3 ;  /* 0x0002c40301007387 */ /* 0x0003e20000100800 */
[----:B0-----:R-:W-:-:S05]  /*a2fc0*/  FMUL R2, R19, R6 ;  /* 0x0000000613027220 */ /* 0x001fca0000400000 */
[----:B------:R0:W-:Y:S01]  /*a2fd0*/  STL [R1+0x4c], R2 ;  /* 0x00004c0201007387 */ /* 0x0001e20000100800 */
[----:B-1----:R-:W-:-:S03]  /*a2fe0*/  FMUL R3, R19, R23 ;  /* 0x0000001713037220 */ /* 0x002fc60000400000 */
[----:B------:R-:W5:Y:S04]  /*a2ff0*/  LDL.LU R23, [R1+0x73c] ;  /* 0x00073c0001177983 */ /* 0x000f680000300800 */
[----:B------:R-:W-:Y:S01]  /*a3000*/  STL [R1+0x48], R3 ;  /* 0x0000480301007387 */ /* 0x000fe20000100800 */
[----:B------:R-:W5:Y:S02]  /*a3010*/  LDL.LU R6, [R1+0x744] ;  /* 0x0007440001067983 */ /* 0x000f640000300800 */
[C---:B0-----:R-:W-:Y:S02]  /*a3020*/  FMUL R2, R19.reuse, R0 ;  /* 0x0000000013027220 */ /* 0x041fe40000400000 */
[----:B------:R-:W5:Y:S03]  /*a3030*/  LDL.LU R0, [R1+0x748] ;  /* 0x0007480001007983 */ /* 0x000f660000300800 */
[----:B------:R2:W-:Y:S01]  /*a3040*/  STL [R1+0x3c], R2 ;  /* 0x00003c0201007387 */ /* 0x0005e20000100800 */
[----:B------:R-:W0:Y:S01]  /*a3050*/  MUFU.RCP R20, R20 ;  /* 0x0000001400147308 */ /* 0x000e220000001000 */
[----:B--2---:R-:W-:-:S02]  /*a3060*/  FMUL R2, R19, R22 ;  /* 0x0000001613027220 */ /* 0x004fc40000400000 */
[----:B------:R-:W2:Y:S01]  /*a3070*/  LDL.LU R22, [R1+0x74c] ;  /* 0x00074c0001167983 */ /* 0x000ea20000300800 */
[C---:B------:R-:W-:Y:S02]  /*a3080*/  FMUL R3, R19.reuse, R17 ;  /* 0x0000001113037220 */ /* 0x040fe40000400000 */
[----:B------:R1:W-:Y:S02]  /*a3090*/  STL [R1+0x38], R2 ;  /* 0x0000380201007387 */ /* 0x0003e40000100800 */
[C---:B-1----:R-:W-:Y:S02]  /*a30a0*/  FMUL R2, R19.reuse, R21 ;  /* 0x0000001513027220 */ /* 0x042fe40000400000 */
[----:B------:R-:W2:Y:S01]  /*a30b0*/  LDL.LU R21, [R1+0x750] ;  /* 0x0007500001157983 */ /* 0x000ea20000300800 */
[----:B------:R1:W-:Y:S02]  /*a30c0*/  STL [R1+0x2c], R3 ;  /* 0x00002c0301007387 */ /* 0x0003e40000100800 */
[----:B------:R0:W-:Y:S02]  /*a30d0*/  STL [R1+0x28], R2 ;  /* 0x0000280201007387 */ /* 0x0001e40000100800 */
[----:B-1----:R-:W-:-:S02]  /*a30e0*/  FMUL R3, R19, R8 ;  /* 0x0000000813037220 */ /* 0x002fc40000400000 */
[----:B0-----:R-:W-:-:S03]  /*a30f0*/  FMUL R2, R19, R4 ;  /* 0x0000000413027220 */ /* 0x001fc60000400000 */
[----:B------:R3:W-:Y:S01]  /*a3100*/  STL [R1+0x1c], R3 ;  /* 0x00001c0301007387 */ /* 0x0007e20000100800 */
[----:B------:R-:W2:Y:S02]  /*a3110*/  LDL.LU R8, [R1+0x754] ;  /* 0x0007540001087983 */ /* 0x000ea40000300800 */
[----:B------:R0:W-:Y:S01]  /*a3120*/  STL [R1+0x18], R2 ;  /* 0x0000180201007387 */ /* 0x0001e20000100800 */
[----:B----4-:R1:W-:Y:S01]  /*a3130*/  MUFU.RCP R4, R27 ;  /* 0x0000001b00047308 */ /* 0x0103e20000001000 */
[C---:B------:R-:W-:Y:S01]  /*a3140*/  FMUL R16, R20.reuse, R16 ;  /* 0x0000001014107220 */ /* 0x040fe20000400000 */
[----:B-1----:R-:W4:Y:S04]  /*a3150*/  LDL.LU R27, [R1+0x758] ;  /* 0x00075800011b7983 */ /* 0x002f280000300800 */
[----:B------:R-:W-:Y:S02]  /*a3160*/  STL [R1+0x2c0], R16 ;  /* 0x0002c01001007387 */ /* 0x000fe40000100800 */
[----:B---3--:R-:W-:-:S02]  /*a3170*/  FMUL R3, R20, R5 ;  /* 0x0000000514037220 */ /* 0x008fc40000400000 */
[----:B------:R-:W3:Y:S01]  /*a3180*/  LDL.LU R5, [R1+0x75c] ;  /* 0x00075c0001057983 */ /* 0x000ee20000300800 */
[C---:B0-----:R-:W-:Y:S02]  /*a3190*/  FMUL R2, R20.reuse, R15 ;  /* 0x0000000f14027220 */ /* 0x041fe40000400000 */
[----:B------:R-:W-:-:S03]  /*a31a0*/  FMUL R12, R20, R12 ;  /* 0x0000000c140c7220 */ /* 0x000fc60000400000 */
[----:B------:R0:W-:Y:S01]  /*a31b0*/  STL [R1+0x2bc], R2 ;  /* 0x0002bc0201007387 */ /* 0x0001e20000100800 */
[----:B------:R5:W-:Y:S02]  /*a31c0*/  STL [R1+0x2b8], R3 ;  /* 0x0002b80301007387 */ /* 0x000be40000100800 */
[----:B0-----:R-:W-:-:S05]  /*a31d0*/  FMUL R2, R20, R13 ;  /* 0x0000000d14027220 */ /* 0x001fca0000400000 */
[----:B------:R0:W-:Y:S01]  /*a31e0*/  STL [R1+0x2b0], R2 ;  /* 0x0002b00201007387 */ /* 0x0001e20000100800 */
[----:B------:R-:W-:Y:S02]  /*a31f0*/  STL [R1+0x2a8], R12 ;  /* 0x0002a80c01007387 */ /* 0x000fe40000100800 */
[C---:B-----5:R-:W-:Y:S02]  /*a3200*/  FMUL R3, R20.reuse, R11 ;  /* 0x0000000b14037220 */ /* 0x060fe40000400000 */
[C---:B0-----:R-:W-:Y:S02]  /*a3210*/  FMUL R2, R20.reuse, R10 ;  /* 0x0000000a14027220 */ /* 0x041fe40000400000 */
[----:B------:R-:W5:Y:S01]  /*a3220*/  LDL.LU R10, [R1+0x760] ;  /* 0x00076000010a7983 */ /* 0x000f620000300800 */
[----:B------:R0:W-:Y:S02]  /*a3230*/  STL [R1+0x2a0], R3 ;  /* 0x0002a00301007387 */ /* 0x0001e40000100800 */
[----:B------:R1:W-:Y:S02]  /*a3240*/  STL [R1+0x298], R2 ;  /* 0x0002980201007387 */ /* 0x0003e40000100800 */
[----:B0-----:R-:W-:-:S02]  /*a3250*/  FMUL R3, R20, R25 ;  /* 0x0000001914037220 */ /* 0x001fc40000400000 */
[C---:B-1----:R-:W-:Y:S01]  /*a3260*/  FMUL R2, R20.reuse, R9 ;  /* 0x0000000914027220 */ /* 0x042fe20000400000 */
[----:B------:R-:W5:Y:S02]  /*a3270*/  LDL.LU R25, [R1+0x764] ;  /* 0x0007640001197983 */ /* 0x000f640000300800 */
[----:B------:R-:W-:Y:S02]  /*a3280*/  STL [R1+0x290], R3 ;  /* 0x0002900301007387 */ /* 0x000fe40000100800 */
[C---:B------:R-:W-:Y:S02]  /*a3290*/  FMUL R28, R20.reuse, R26 ;  /* 0x0000001a141c7220 */ /* 0x040fe40000400000 */
[----:B------:R-:W5:Y:S01]  /*a32a0*/  LDL.LU R26, [R1+0x768] ;  /* 0x00076800011a7983 */ /* 0x000f620000300800 */
[----:B------:R0:W-:Y:S02]  /*a32b0*/  STL [R1+0x44], R2 ;  /* 0x0000440201007387 */ /* 0x0001e40000100800 */
[----:B------:R-:W-:Y:S02]  /*a32c0*/  STL [R1+0x2858], R28 ;  /* 0x0028581c01007387 */ /* 0x000fe40000100800 */
[----:B0-----:R-:W-:-:S02]  /*a32d0*/  FMUL R2, R20, R7 ;  /* 0x0000000714027220 */ /* 0x001fc40000400000 */
[----:B------:R-:W5:Y:S03]  /*a32e0*/  LDL.LU R7, [R1+0x770] ;  /* 0x0007700001077983 */ /* 0x000f660000300800 */
[----:B------:R0:W-:Y:S01]  /*a32f0*/  STL [R1+0x34], R2 ;  /* 0x0000340201007387 */ /* 0x0001e20000100800 */
[----:B------:R-:W1:Y:S01]  /*a3300*/  MUFU.RCP R29, R29 ;  /* 0x0000001d001d7308 */ /* 0x000e620000001000 */
[C---:B------:R-:W-:Y:S02]  /*a3310*/  FMUL R3, R20.reuse, R23 ;  /* 0x0000001714037220 */ /* 0x040fe40000400000 */
[C---:B0-----:R-:W-:Y:S01]  /*a3320*/  FMUL R2, R20.reuse, R6 ;  /* 0x0000000614027220 */ /* 0x041fe20000400000 */
[----:B------:R-:W5:Y:S02]  /*a3330*/  LDL.LU R23, [R1+0x778] ;  /* 0x0007780001177983 */ /* 0x000f640000300800 */
[----:B------:R-:W-:Y:S02]  /*a3340*/  STL [R1+0x30], R3 ;  /* 0x0000300301007387 */ /* 0x000fe40000100800 */
[----:B------:R-:W5:Y:S01]  /*a3350*/  LDL.LU R6, [R1+0x7c0] ;  /* 0x0007c00001067983 */ /* 0x000f620000300800 */
[----:B------:R-:W-:Y:S01]  /*a3360*/  STL [R1+0x24], R2 ;  /* 0x0000240201007387 */ /* 0x000fe20000100800 */
[----:B------:R-:W-:-:S05]  /*a3370*/  FMUL R0, R20, R0 ;  /* 0x0000000014007220 */ /* 0x000fca0000400000 */
[----:B------:R0:W-:Y:S04]  /*a3380*/  STL [R1+0x20], R0 ;  /* 0x0000200001007387 */ /* 0x0001e80000100800 */
[----:B0-----:R-:W5:Y:S01]  /*a3390*/  LDL.LU R0, [R1+0x7c8] ;  /* 0x0007c80001007983 */ /* 0x001f620000300800 */
[----:B--2---:R-:W-:-:S03]  /*a33a0*/  FMUL R2, R20, R22 ;  /* 0x0000001614027220 */ /* 0x004fc60000400000 */
[----:B------:R-:W2:Y:S04]  /*a33b0*/  LDL.LU R22, [R1+0x810] ;  /* 0x0008100001167983 */ /* 0x000ea80000300800 */
[----:B------:R0:W-:Y:S02]  /*a33c0*/  STL [R1+0x14], R2 ;  /* 0x0000140201007387 */ /* 0x0001e40000100800 */
[----:B0-----:R-:W-:Y:S02]  /*a33d0*/  FMUL R2, R20, R21 ;  /* 0x0000001514027220 */ /* 0x001fe40000400000 */
[----:B------:R-:W2:Y:S03]  /*a33e0*/  LDL.LU R21, [R1+0x814] ;  /* 0x0008140001157983 */ /* 0x000ea60000300800 */
[----:B------:R4:W-:Y:S02]  /*a33f0*/  STL [R1+0x10], R2 ;  /* 0x0000100201007387 */ /* 0x0009e40000100800 */
[----:B-1----:R-:W-:Y:S02]  /*a3400*/  STL [R1+0x2870], R29 ;  /* 0x0028701d01007387 */ /* 0x002fe40000100800 */
[----:B------:R-:W2:Y:S02]  /*a3410*/  LDL.LU R9, [R1+0x818] ;  /* 0x0008180001097983 */ /* 0x000ea40000300800 */
[----:B------:R-:W-:-:S05]  /*a3420*/  FMUL R3, R14, R8 ;  /* 0x000000080e037220 */ /* 0x000fca0000400000 */
[----:B------:R-:W-:Y:S01]  /*a3430*/  STL [R1+0x288], R3 ;  /* 0x0002880301007387 */ /* 0x000fe20000100800 */
[----:B------:R-:W2:Y:S02]  /*a3440*/  LDL.LU R8, [R1+0x820] ;  /* 0x0008200001087983 */ /* 0x000ea40000300800 */
[----:B----4-:R-:W-:-:S05]  /*a3450*/  FMUL R2, R14, R27 ;  /* 0x0000001b0e027220 */ /* 0x010fca0000400000 */
[----:B------:R3:W-:Y:S01]  /*a3460*/  STL [R1+0x284], R2 ;  /* 0x0002840201007387 */ /* 0x0007e20000100800 */
[----:B------:R-:W4:Y:S02]  /*a3470*/  LDL.LU R27, [R1+0x828] ;  /* 0x00082800011b7983 */ /* 0x000f240000300800 */
[----:B------:R-:W4:Y:S02]  /*a3480*/  LDL.LU R15, [R1+0x830] ;  /* 0x00083000010f7983 */ /* 0x000f240000300800 */
[----:B------:R-:W4:Y:S02]  /*a3490*/  LDL.LU R13, [R1+0x76c] ;  /* 0x00076c00010d7983 */ /* 0x000f240000300800 */
[C---:B---3--:R-:W-:Y:S02]  /*a34a0*/  FMUL R2, R14.reuse, R5 ;  /* 0x000000050e027220 */ /* 0x048fe40000400000 */
[----:B------:R-:W3:Y:S03]  /*a34b0*/  LDL.LU R5, [R1+0x774] ;  /* 0x0007740001057983 */ /* 0x000ee60000300800 */
[----:B------:R0:W-:Y:S02]  /*a34c0*/  STL [R1+0x2764], R2 ;  /* 0x0027640201007387 */ /* 0x0001e40000100800 */
[----:B-----5:R-:W-:-:S05]  /*a34d0*/  FMUL R3, R14, R10 ;  /* 0x0000000a0e037220 */ /* 0x020fca0000400000 */
[----:B------:R1:W-:Y:S01]  /*a34e0*/  STL [R1+0x2768], R3 ;  /* 0x0027680301007387 */ /* 0x0003e20000100800 */
[----:B------:R-:W5:Y:S02]  /*a34f0*/  LDL.LU R16, [R1+0x77c] ;  /* 0x00077c0001107983 */ /* 0x000f640000300800 */
[C---:B0-----:R-:W-:Y:S02]  /*a3500*/  FMUL R2, R14.reuse, R25 ;  /* 0x000000190e027220 */ /* 0x041fe40000400000 */
[----:B------:R-:W5:Y:S03]  /*a3510*/  LDL.LU R25, [R1+0x7c4] ;  /* 0x0007c40001197983 */ /* 0x000f660000300800 */
[----:B------:R0:W-:Y:S02]  /*a3520*/  STL [R1+0x276c], R2 ;  /* 0x00276c0201007387 */ /* 0x0001e40000100800 */
[----:B-1----:R-:W-:-:S02]  /*a3530*/  FMUL R3, R14, R26 ;  /* 0x0000001a0e037220 */ /* 0x002fc40000400000 */
[----:B------:R-:W5:Y:S03]  /*a3540*/  LDL.LU R26, [R1+0x7cc] ;  /* 0x0007cc00011a7983 */ /* 0x000f660000300800 */
[----:B------:R-:W-:Y:S02]  /*a3550*/  STL [R1+0x264], R3 ;  /* 0x0002640301007387 */ /* 0x000fe40000100800 */
[----:B0-----:R-:W-:-:S05]  /*a3560*/  FMUL R2, R14, R7 ;  /* 0x000000070e027220 */ /* 0x001fca0000400000 */
[----:B------:R0:W-:Y:S01]  /*a3570*/  STL [R1+0x2770], R2 ;  /* 0x0027700201007387 */ /* 0x0001e20000100800 */
[----:B------:R-:W5:Y:S02]  /*a3580*/  LDL.LU R11, [R1+0x7e0] ;  /* 0x0007e000010b7983 */ /* 0x000f640000300800 */
[C---:B0-----:R-:W-:Y:S02]  /*a3590*/  FMUL R2, R14.reuse, R23 ;  /* 0x000000170e027220 */ /* 0x041fe40000400000 */
[C---:B------:R-:W-:Y:S01]  /*a35a0*/  FMUL R28, R14.reuse, R6 ;  /* 0x000000060e1c7220 */ /* 0x040fe20000400000 */
[----:B------:R-:W5:Y:S02]  /*a35b0*/  LDL.LU R23, [R1+0x7f0] ;  /* 0x0007f00001177983 */ /* 0x000f640000300800 */
[----:B------:R0:W-:Y:S02]  /*a35c0*/  STL [R1+0x254], R2 ;  /* 0x0002540201007387 */ /* 0x0001e40000100800 */
[----:B------:R-:W-:Y:S01]  /*a35d0*/  STL [R1+0x285c], R28 ;  /* 0x00285c1c01007387 */ /* 0x000fe20000100800 */
[----:B0-----:R-:W-:-:S03]  /*a35e0*/  FMUL R2, R14, R0 ;  /* 0x000000000e027220 */ /* 0x001fc60000400000 */
[----:B------:R-:W5:Y:S02]  /*a35f0*/  LDL.LU R0, [R1+0x800] ;  /* 0x0008000001007983 */ /* 0x000f640000300800 */
[----:B------:R3:W-:Y:S02]  /*a3600*/  STL [R1+0x8], R2 ;  /* 0x0000080201007387 */ /* 0x0007e40000100800 */
[C---:B--2---:R-:W-:Y:S02]  /*a3610*/  FMUL R10, R14.reuse, R22 ;  /* 0x000000160e0a7220 */ /* 0x044fe40000400000 */
[----:B------:R-:W2:Y:S03]  /*a3620*/  LDL.LU R22, [R1+0x804] ;  /* 0x0008040001167983 */ /* 0x000ea60000300800 */
[----:B------:R-:W-:Y:S02]  /*a3630*/  STL [R1+0x2860], R10 ;  /* 0x0028600a01007387 */ /* 0x000fe40000100800 */
[----:B------:R-:W2:Y:S02]  /*a3640*/  LDL.LU R6, [R1+0x81c] ;  /* 0x00081c0001067983 */ /* 0x000ea40000300800 */
[----:B------:R-:W-:-:S02]  /*a3650*/  FMUL R7, R14, R21 ;  /* 0x000000150e077220 */ /* 0x000fc40000400000 */
[----:B------:R-:W2:Y:S01]  /*a3660*/  LDL.LU R21, [R1+0x824] ;  /* 0x0008240001157983 */ /* 0x000ea20000300800 */
[C---:B------:R-:W-:Y:S02]  /*a3670*/  FMUL R9, R14.reuse, R9 ;  /* 0x000000090e097220 */ /* 0x040fe40000400000 */
[C---:B------:R-:W-:Y:S02]  /*a3680*/  FMUL R12, R14.reuse, R8 ;  /* 0x000000080e0c7220 */ /* 0x040fe40000400000 */
[----:B----4-:R-:W-:Y:S02]  /*a3690*/  FMUL R8, R14, R27 ;  /* 0x0000001b0e087220 */ /* 0x010fe40000400000 */
[----:B------:R-:W-:Y:S01]  /*a36a0*/  FMUL R3, R4, R13 ;  /* 0x0000000d04037220 */ /* 0x000fe20000400000 */
[----:B------:R-:W4:Y:S01]  /*a36b0*/  LDL.LU R27, [R1+0x82c] ;  /* 0x00082c00011b7983 */ /* 0x000f220000300800 */
[----:B------:R-:W-:Y:S02]  /*a36c0*/  FMUL R14, R14, R15 ;  /* 0x0000000f0e0e7220 */ /* 0x000fe40000400000 */
[----:B---3--:R-:W-:-:S02]  /*a36d0*/  FMUL R2, R4, R5 ;  /* 0x0000000504027220 */ /* 0x008fc40000400000 */
[----:B------:R-:W3:Y:S01]  /*a36e0*/  LDL.LU R5, [R1+0x834] ;  /* 0x0008340001057983 */ /* 0x000ee20000300800 */
[----:B------:R5:W-:Y:S02]  /*a36f0*/  STL [R1+0x250], R3 ;  /* 0x0002500301007387 */ /* 0x000be40000100800 */
[----:B------:R-:W3:Y:S02]  /*a3700*/  LDL.LU R13, [R1+0x838] ;  /* 0x00083800010d7983 */ /* 0x000ee40000300800 */
[----:B------:R0:W-:Y:S01]  /*a3710*/  STL [R1+0x24c], R2 ;  /* 0x00024c0201007387 */ /* 0x0001e20000100800 */
[----:B------:R-:W3:Y:S01]  /*a3720*/  LDL.LU R15, [R1+0x83c] ;  /* 0x00083c00010f7983 */ /* 0x000ee20000300800 */
[----:B------:R-:W3:Y:S02]  /*a3730*/  LDL.LU R29, [R1+0x840] ;  /* 0x00084000011d7983 */ /* 0x000ee40000300800 */
[C---:B-----5:R-:W-:Y:S02]  /*a3740*/  FMUL R3, R4.reuse, R16 ;  /* 0x0000001004037220 */ /* 0x060fe40000400000 */
[----:B0-----:R-:W-:-:S02]  /*a3750*/  FMUL R2, R4, R25 ;  /* 0x0000001904027220 */ /* 0x001fc40000400000 */
[----:B------:R-:W5:Y:S01]  /*a3760*/  LDL.LU R25, [R1+0x848] ;  /* 0x0008480001197983 */ /* 0x000f620000300800 */
[----:B------:R0:W-:Y:S02]  /*a3770*/  STL [R1+0x248], R3 ;  /* 0x0002480301007387 */ /* 0x0001e40000100800 */
[----:B------:R-:W-:Y:S02]  /*a3780*/  STL [R1+0x244], R2 ;  /* 0x0002440201007387 */ /* 0x000fe40000100800 */
[C---:B0-----:R-:W-:Y:S02]  /*a3790*/  FMUL R3, R4.reuse, R26 ;  /* 0x0000001a04037220 */ /* 0x041fe40000400000 */
[----:B------:R-:W5:Y:S03]  /*a37a0*/  LDL.LU R26, [R1+0x850] ;  /* 0x00085000011a7983 */ /* 0x000f660000300800 */
[----:B------:R0:W-:Y:S02]  /*a37b0*/  STL [R1+0x2774], R3 ;  /* 0x0027740301007387 */ /* 0x0001e40000100800 */
[----:B0-----:R-:W5:Y:S01]  /*a37c0*/  LDL.LU R3, [R1+0x844] ;  /* 0x0008440001037983 */ /* 0x001f620000300800 */
[----:B------:R-:W5:Y:S02]  /*a37d0*/  LDL.LU R10, [R1+0x860] ;  /* 0x00086000010a7983 */ /* 0x000f640000300800 */
[----:B------:R-:W-:-:S05]  /*a37e0*/  FMUL R11, R4, R11 ;  /* 0x0000000b040b7220 */ /* 0x000fca0000400000 */
[----:B------:R-:W-:Y:S01]  /*a37f0*/  STL [R1+0x23c], R11 ;  /* 0x00023c0b01007387 */ /* 0x000fe20000100800 */
[----:B------:R-:W-:-:S03]  /*a3800*/  FMUL R2, R4, R23 ;  /* 0x0000001704027220 */ /* 0x000fc60000400000 */
[----:B------:R-:W5:Y:S04]  /*a3810*/  LDL.LU R23, [R1+0x864] ;  /* 0x0008640001177983 */ /* 0x000f680000300800 */
[----:B------:R0:W-:Y:S04]  /*a3820*/  STL [R1+0x2778], R2 ;  /* 0x0027780201007387 */ /* 0x0001e80000100800 */
[----:B0-----:R-:W5:Y:S01]  /*a3830*/  LDL.LU R2, [R1+0x84c] ;  /* 0x00084c0001027983 */ /* 0x001f620000300800 */
[----:B------:R-:W-:-:S03]  /*a3840*/  FMUL R11, R4, R0 ;  /* 0x00000000040b7220 */ /* 0x000fc60000400000 */
[----:B------:R-:W5:Y:S04]  /*a3850*/  LDL.LU R0, [R1+0x868] ;  /* 0x0008680001007983 */ /* 0x000f680000300800 */
[----:B------:R0:W-:Y:S01]  /*a3860*/  STL [R1+0x234], R11 ;  /* 0x0002340b01007387 */ /* 0x0001e20000100800 */
[C---:B--2---:R-:W-:Y:S02]  /*a3870*/  FMUL R28, R4.reuse, R22 ;  /* 0x00000016041c7220 */ /* 0x044fe40000400000 */
[C---:B0-----:R-:W-:Y:S01]  /*a3880*/  FMUL R11, R4.reuse, R6 ;  /* 0x00000006040b7220 */ /* 0x041fe20000400000 */
[----:B------:R-:W2:Y:S01]  /*a3890*/  LDL.LU R22, [R1+0x86c] ;  /* 0x00086c0001167983 */ /* 0x000ea20000300800 */
[----:B------:R-:W-:-:S03]  /*a38a0*/  FMUL R6, R4, R21 ;  /* 0x0000001504067220 */ /* 0x000fc60000400000 */
[----:B------:R-:W2:Y:S01]  /*a38b0*/  LDL.LU R21, [R1+0x878] ;  /* 0x0008780001157983 */ /* 0x000ea20000300800 */
[----:B------:R4:W-:Y:S02]  /*a38c0*/  STL [R1], R11 ;  /* 0x0000000b01007387 */ /* 0x0009e40000100800 */
[----:B------:R-:W2:Y:S02]  /*a38d0*/  LDL.LU R20, [R1+0x880] ;  /* 0x0008800001147983 */ /* 0x000ea40000300800 */
[----:B------:R-:W2:Y:S01]  /*a38e0*/  LDL.LU R16, [R1+0x894] ;  /* 0x0008940001107983 */ /* 0x000ea20000300800 */
[----:B------:R-:W2:Y:S01]  /*a38f0*/  LDL.LU R18, [R1+0x8a0] ;  /* 0x0008a00001127983 */ /* 0x000ea20000300800 */
[----:B----4-:R-:W-:-:S03]  /*a3900*/  FMUL R11, R4, R27 ;  /* 0x0000001b040b7220 */ /* 0x010fc60000400000 */
[----:B------:R-:W4:Y:S01]  /*a3910*/  LDL.LU R27, [R1+0x888] ;  /* 0x00088800011b7983 */ /* 0x000f220000300800 */
[----:B------:R-:W2:Y:S02]  /*a3920*/  LDL.LU R17, [R1+0x898] ;  /* 0x0008980001117983 */ /* 0x000ea40000300800 */
[----:B------:R-:W2:Y:S02]  /*a3930*/  LDL.LU R19, [R1+0x8ac] ;  /* 0x0008ac0001137983 */ /* 0x000ea40000300800 */
[C---:B---3--:R-:W-:Y:S02]  /*a3940*/  FMUL R5, R4.reuse, R5 ;  /* 0x0000000504057220 */ /* 0x048fe40000400000 */
[C---:B------:R-:W-:Y:S02]  /*a3950*/  FMUL R13, R4.reuse, R13 ;  /* 0x0000000d040d7220 */ /* 0x040fe40000400000 */
[C---:B------:R-:W-:Y:S02]  /*a3960*/  FMUL R15, R4.reuse, R15 ;  /* 0x0000000f040f7220 */ /* 0x040fe40000400000 */
[----:B------:R-:W-:-:S02]  /*a3970*/  FMUL R4, R4, R29 ;  /* 0x0000001d04047220 */ /* 0x000fc40000400000 */
[----:B------:R-:W5:Y:S02]  /*a3980*/  LDL.LU R29, [R1+0x2870] ;  /* 0x00287000011d7983 */ /* 0x000f640000300800 */
[----:B-----5:R-:W-:-:S05]  /*a3990*/  FMUL R3, R29, R3 ;  /* 0x000000031d037220 */ /* 0x020fca0000400000 */
[----:B------:R0:W-:Y:S04]  /*a39a0*/  STL [R1+0x277c], R3 ;  /* 0x00277c0301007387 */ /* 0x0001e80000100800 */
[----:B0-----:R-:W3:Y:S01]  /*a39b0*/  LDL.LU R3, [R1+0x854] ;  /* 0x0008540001037983 */ /* 0x001ee20000300800 */
[C---:B------:R-:W-:Y:S02]  /*a39c0*/  FMUL R25, R29.reuse, R25 ;  /* 0x000000191d197220 */ /* 0x040fe40000400000 */
[C---:B------:R-:W-:Y:S02]  /*a39d0*/  FMUL R2, R29.reuse, R2 ;  /* 0x000000021d027220 */ /* 0x040fe40000400000 */
[C---:B------:R-:W-:Y:S01]  /*a39e0*/  FMUL R26, R29.reuse, R26 ;  /* 0x0000001a1d1a7220 */ /* 0x040fe20000400000 */
[----:B------:R0:W-:Y:S04]  /*a39f0*/  STL [R1+0x22c], R25 ;  /* 0x00022c1901007387 */ /* 0x0001e80000100800 */
[----:B0-----:R-:W5:Y:S01]  /*a3a00*/  LDL.LU R25, [R1+0x286c] ;  /* 0x00286c0001197983 */ /* 0x001f620000300800 */
[----:B------:R0:W-:Y:S03]  /*a3a10*/  STL [R1+0x2780], R2 ;  /* 0x0027800201007387 */ /* 0x0001e60000100800 */
[----:B0-----:R-:W4:Y:S01]  /*a3a20*/  LDL.LU R2, [R1+0x85c] ;  /* 0x00085c0001027983 */ /* 0x001f220000300800 */
[----:B------:R0:W-:Y:S03]  /*a3a30*/  STL [R1+0x224], R26 ;  /* 0x0002241a01007387 */ /* 0x0001e60000100800 */
[----:B0-----:R-:W5:Y:S01]  /*a3a40*/  LDL.LU R26, [R1+0x2868] ;  /* 0x00286800011a7983 */ /* 0x001f620000300800 */
[----:B---3--:R-:W-:-:S05]  /*a3a50*/  FMUL R3, R29, R3 ;  /* 0x000000031d037220 */ /* 0x008fca0000400000 */
[----:B------:R0:W-:Y:S04]  /*a3a60*/  STL [R1+0x2798], R3 ;  /* 0x0027980301007387 */ /* 0x0001e80000100800 */
[----:B0-----:R-:W3:Y:S01]  /*a3a70*/  LDL.LU R3, [R1+0x858] ;  /* 0x0008580001037983 */ /* 0x001ee20000300800 */
[----:B------:R-:W0:Y:S01]  /*a3a80*/  MUFU.RCP R24, R24 ;  /* 0x0000001800187308 */ /* 0x000e220000001000 */
[C---:B--2---:R-:W-:Y:S02]  /*a3a90*/  FMUL R20, R29.reuse, R20 ;  /* 0x000000141d147220 */ /* 0x044fe40000400000 */
[----:B----4-:R-:W-:-:S05]  /*a3aa0*/  FMUL R2, R29, R2 ;  /* 0x000000021d027220 */ /* 0x010fca0000400000 */
[----:B------:R1:W-:Y:S01]  /*a3ab0*/  STL [R1+0x279c], R2 ;  /* 0x00279c0201007387 */ /* 0x0003e20000100800 */
[C---:B0-----:R-:W-:Y:S02]  /*a3ac0*/  FMUL R16, R24.reuse, R16 ;  /* 0x0000001018107220 */ /* 0x041fe40000400000 */
[----:B-----5:R-:W-:Y:S02]  /*a3ad0*/  FMUL R25, R24, R25 ;  /* 0x0000001918197220 */ /* 0x020fe40000400000 */
[C---:B------:R-:W-:Y:S02]  /*a3ae0*/  FMUL R18, R29.reuse, R18 ;  /* 0x000000121d127220 */ /* 0x040fe40000400000 */
[C---:B------:R-:W-:Y:S02]  /*a3af0*/  FMUL R23, R29.reuse, R23 ;  /* 0x000000171d177220 */ /* 0x040fe40000400000 */
[C---:B-1----:R-:W-:Y:S02]  /*a3b00*/  FMUL R2, R29.reuse, R10 ;  /* 0x0000000a1d027220 */ /* 0x042fe40000400000 */
[----:B------:R-:W-:-:S02]  /*a3b10*/  FMUL R0, R29, R0 ;  /* 0x000000001d007220 */ /* 0x000fc40000400000 */
[C---:B------:R-:W-:Y:S02]  /*a3b20*/  FMUL R22, R29.reuse, R22 ;  /* 0x000000161d167220 */ /* 0x040fe40000400000 */
[C---:B------:R-:W-:Y:S02]  /*a3b30*/  FMUL R26, R29.reuse, R26 ;  /* 0x0000001a1d1a7220 */ /* 0x040fe40000400000 */
[----:B------:R-:W-:Y:S02]  /*a3b40*/  FMUL R21, R29, R21 ;  /* 0x000000151d157220 */ /* 0x000fe40000400000 */
[C---:B------:R-:W-:Y:S02]  /*a3b50*/  FMUL R17, R24.reuse, R17 ;  /* 0x0000001118117220 */ /* 0x040fe40000400000 */
[----:B------:R-:W-:Y:S01]  /*a3b60*/  FMUL R19, R24, R19 ;  /* 0x0000001318137220 */ /* 0x000fe20000400000 */
[----:B------:R-:W-:Y:S02]  /*a3b70*/  F2FP.PACK_AB R16, R16, R25 ;  /* 0x000000191010723e */ /* 0x000fe400000000ff */
[----:B------:R-:W-:-:S02]  /*a3b80*/  F2FP.PACK_AB R20, R20, R18 ;  /* 0x000000121414723e */ /* 0x000fc400000000ff */
[----:B------:R-:W-:Y:S01]  /*a3b90*/  F2FP.PACK_AB R17, R17, R19 ;  /* 0x000000131111723e */ /* 0x000fe200000000ff */
[C---:B---3--:R-:W-:Y:S02]  /*a3ba0*/  FMUL R3, R29.reuse, R3 ;  /* 0x000000031d037220 */ /* 0x048fe40000400000 */
[----:B------:R-:W-:-:S03]  /*a3bb0*/  FMUL R29, R29, R27 ;  /* 0x0000001b1d1d7220 */ /* 0x000fc60000400000 */
[----:B------:R-:W-:Y:S01]  /*a3bc0*/  STL [R1+0x21c], R3 ;  /* 0x00021c0301007387 */ /* 0x000fe20000100800 */
[----:B------:R-:W2:Y:S02]  /*a3bd0*/  LDL.LU R10, [R1+0xa58] ;  /* 0x000a5800010a7983 */ /* 0x000ea40000300800 */
[----:B------:R0:W-:Y:S02]  /*a3be0*/  STL [R1+0x210], R2 ;  /* 0x0002100201007387 */ /* 0x0001e40000100800 */
[----:B0-----:R-:W3:Y:S01]  /*a3bf0*/  LDL.LU R2, [R1+0x874] ;  /* 0x0008740001027983 */ /* 0x001ee20000300800 */
[----:B------:R-:W4:Y:S02]  /*a3c00*/  LDL.LU R3, [R1+0x87c] ;  /* 0x00087c0001037983 */ /* 0x000f240000300800 */
[----:B------:R-:W5:Y:S02]  /*a3c10*/  LDL.LU R27, [R1+0x2864] ;  /* 0x00286400011b7983 */ /* 0x000f640000300800 */
[----:B------:R-:W3:Y:S01]  /*a3c20*/  LDL.LU R25, [R1+0x8a4] ;  /* 0x0008a40001197983 */ /* 0x000ee20000300800 */
[----:B------:R-:W3:Y:S01]  /*a3c30*/  LDL.LU R18, [R1+0x89c] ;  /* 0x00089c0001127983 */ /* 0x000ee20000300800 */
[----:B------:R-:W4:Y:S01]  /*a3c40*/  LDL.LU R19, [R1+0x88c] ;  /* 0x00088c0001137983 */ /* 0x000f220000300800 */
[----:B------:R-:W-:-:S02]  /*a3c50*/  F2FP.PACK_AB R23, R23, R0 ;  /* 0x000000001717723e */ /* 0x000fc400000000ff */
[----:B------:R-:W0:Y:S01]  /*a3c60*/  S2R R0, SR_TID.X ;  /* 0x0000000000007919 */ /* 0x000e220000002100 */
[----:B------:R-:W-:Y:S02]  /*a3c70*/  F2FP.PACK_AB R21, R21, R29 ;  /* 0x0000001d1515723e */ /* 0x000fe400000000ff */
[----:B------:R-:W4:Y:S01]  /*a3c80*/  LDL.LU R29, [R1+0x8c0] ;  /* 0x0008c000011d7983 */ /* 0x000f220000300800 */
[----:B------:R-:W-:Y:S02]  /*a3c90*/  F2FP.PACK_AB R22, R22, R26 ;  /* 0x0000001a1616723e */ /* 0x000fe400000000ff */
[----:B0-----:R-:W-:-:S04]  /*a3ca0*/  LOP3.LUT R0, R0, 0x18, RZ, 0xc0, !PT ;  /* 0x0000001800007812 */ /* 0x001fc800078ec0ff */
[----:B--2---:R-:W-:Y:S01]  /*a3cb0*/  LEA R0, R0, R10, 0xc ;  /* 0x0000000a00007211 */ /* 0x004fe200078e60ff */
[C---:B-----5:R-:W-:Y:S02]  /*a3cc0*/  FMUL R27, R24.reuse, R27 ;  /* 0x0000001b181b7220 */ /* 0x060fe40000400000 */
[C---:B---3--:R-:W-:Y:S02]  /*a3cd0*/  FMUL R18, R24.reuse, R18 ;  /* 0x0000001218127220 */ /* 0x048fe40000400000 */
[C---:B----4-:R-:W-:Y:S02]  /*a3ce0*/  FMUL R19, R24.reuse, R19 ;  /* 0x0000001318137220 */ /* 0x050fe40000400000 */
[C---:B------:R-:W-:Y:S02]  /*a3cf0*/  FMUL R25, R24.reuse, R25 ;  /* 0x0000001918197220 */ /* 0x040fe40000400000 */
[----:B------:R-:W-:Y:S01]  /*a3d00*/  FMUL R2, R24, R2 ;  /* 0x0000000218027220 */ /* 0x000fe20000400000 */
[----:B------:R-:W-:Y:S01]  /*a3d10*/  F2FP.PACK_AB R18, R18, R27 ;  /* 0x0000001b1212723e */ /* 0x000fe200000000ff */
[----:B------:R-:W-:Y:S01]  /*a3d20*/  FMUL R3, R24, R3 ;  /* 0x0000000318037220 */ /* 0x000fe20000400000 */
[----:B------:R-:W2:Y:S01]  /*a3d30*/  LDL.LU R27, [R1+0x8bc] ;  /* 0x0008bc00011b7983 */ /* 0x000ea20000300800 */
[----:B------:R-:W3:Y:S01]  /*a3d40*/  LDL.LU R26, [R1+0x8b8] ;  /* 0x0008b800011a7983 */ /* 0x000ee20000300800 */
[----:B------:R-:W-:-:S02]  /*a3d50*/  F2FP.PACK_AB R19, R19, R25 ;  /* 0x000000191313723e */ /* 0x000fc400000000ff */
[----:B------:R-:W4:Y:S01]  /*a3d60*/  LDL.LU R25, [R1+0x8b4] ;  /* 0x0008b40001197983 */ /* 0x000f220000300800 */
[----:B------:R-:W5:Y:S02]  /*a3d70*/  LDL.LU R10, [R1+0x2860] ;  /* 0x00286000010a7983 */ /* 0x000f640000300800 */
[----:B------:R0:W-:Y:S02]  /*a3d80*/  STL [R1+0x27a0], R2 ;  /* 0x0027a00201007387 */ /* 0x0001e40000100800 */
[----:B0-----:R-:W2:Y:S01]  /*a3d90*/  LDL.LU R2, [R1+0x890] ;  /* 0x0008900001027983 */ /* 0x001ea20000300800 */
[----:B------:R0:W-:Y:S03]  /*a3da0*/  STL [R1+0x27a4], R3 ;  /* 0x0027a40301007387 */ /* 0x0001e60000100800 */
[----:B0-----:R-:W3:Y:S01]  /*a3db0*/  LDL.LU R3, [R1+0x884] ;  /* 0x0008840001037983 */ /* 0x001ee20000300800 */
[----:B------:R-:W-:-:S03]  /*a3dc0*/  FMUL R29, R24, R29 ;  /* 0x0000001d181d7220 */ /* 0x000fc60000400000 */
[----:B------:R-:W-:Y:S04]  /*a3dd0*/  STS.128 [R0], R16 ;  /* 0x0000001000007388 */ /* 0x000fe80000000c00 */
[----:B------:R-:W-:Y:S01]  /*a3de0*/  STS.128 [R0+0x80], R20 ;  /* 0x0000801400007388 */ /* 0x000fe20000000c00 */
[----:B------:R-:W-:Y:S02]  /*a3df0*/  F2FP.PACK_AB R4, R15, R4 ;  /* 0x000000040f04723e */ /* 0x000fe400000000ff */
[----:B------:R-:W-:Y:S02]  /*a3e00*/  F2FP.PACK_AB R8, R8, R14 ;  /* 0x0000000e0808723e */ /* 0x000fe400000000ff */
[----:B------:R-:W-:Y:S02]  /*a3e10*/  F2FP.PACK_AB R5, R5, R13 ;  /* 0x0000000d0505723e */ /* 0x000fe400000000ff */
[----:B------:R-:W-:-:S02]  /*a3e20*/  F2FP.PACK_AB R9, R9, R12 ;  /* 0x0000000c0909723e */ /* 0x000fc400000000ff */
[----:B------:R-:W-:Y:S01]  /*a3e30*/  F2FP.PACK_AB R6, R6, R11 ;  /* 0x0000000b0606723e */ /* 0x000fe200000000ff */
[C---:B--2---:R-:W-:Y:S02]  /*a3e40*/  FMUL R2, R24.reuse, R2 ;  /* 0x0000000218027220 */ /* 0x044fe40000400000 */
[----:B---3--:R-:W-:-:S05]  /*a3e50*/  FMUL R3, R24, R3 ;  /* 0x0000000318037220 */ /* 0x008fca0000400000 */
[----:B------:R4:W-:Y:S01]  /*a3e60*/  STL [R1+0x1e4], R3 ;  /* 0x0001e40301007387 */ /* 0x0009e20000100800 */
[----:B------:R0:W-:Y:S02]  /*a3e70*/  STL [R1+0x74], R2 ;  /* 0x0000740201007387 */ /* 0x0001e40000100800 */
[C---:B----4-:R-:W-:Y:S02]  /*a3e80*/  FMUL R3, R24.reuse, R25 ;  /* 0x0000001918037220 */ /* 0x050fe40000400000 */
[C---:B------:R-:W-:Y:S01]  /*a3e90*/  FMUL R25, R24.reuse, R26 ;  /* 0x0000001a18197220 */ /* 0x040fe20000400000 */
[----:B0-----:R-:W2:Y:S01]  /*a3ea0*/  LDL.LU R2, [R1+0x48] ;  /* 0x0000480001027983 */ /* 0x001ea20000300800 */
[----:B------:R-:W-:Y:S02]  /*a3eb0*/  FMUL R26, R24, R27 ;  /* 0x0000001b181a7220 */ /* 0x000fe40000400000 */
[----:B------:R0:W-:Y:S02]  /*a3ec0*/  STL [R1+0x70], R3 ;  /* 0x0000700301007387 */ /* 0x0001e40000100800 */
[----:B0-----:R-:W3:Y:S01]  /*a3ed0*/  LDL.LU R3, [R1+0x50] ;  /* 0x0000500001037983 */ /* 0x001ee20000300800 */
[----:B------:R0:W-:Y:S03]  /*a3ee0*/  STL [R1+0x6c], R25 ;  /* 0x00006c1901007387 */ /* 0x0001e60000100800 */
[----:B0-----:R-:W4:Y:S01]  /*a3ef0*/  LDL.LU R25, [R1+0x5c] ;  /* 0x00005c0001197983 */ /* 0x001f220000300800 */
[----:B------:R0:W-:Y:S03]  /*a3f00*/  STL [R1+0x68], R26 ;  /* 0x0000681a01007387 */ /* 0x0001e60000100800 */
[----:B0-----:R-:W4:Y:S01]  /*a3f10*/  LDL.LU R26, [R1+0x58] ;  /* 0x00005800011a7983 */ /* 0x001f220000300800 */
[----:B------:R-:W3:Y:S02]  /*a3f20*/  LDL.LU R24, [R1+0x54] ;  /* 0x0000540001187983 */ /* 0x000ee40000300800 */
[----:B------:R-:W2:Y:S02]  /*a3f30*/  LDL.LU R27, [R1+0x64] ;  /* 0x00006400011b7983 */ /* 0x000ea40000300800 */
[----:B------:R0:W-:Y:S02]  /*a3f40*/  STL [R1+0x27a8], R29 ;  /* 0x0027a81d01007387 */ /* 0x0001e40000100800 */
        /* <DEDUP_REMOVED lines=9> */
[----:B------:R0:W-:Y:S01]  /*a3fe0*/  STL [R1+0x2850], R0 ;  /* 0x0028500001007387 */ /* 0x0001e20000100800 */
[----:B-----5:R-:W-:-:S02]  /*a3ff0*/  F2FP.PACK_AB R10, R10, R7 ;  /* 0x000000070a0a723e */ /* 0x020fc400000000ff */
[----:B0-----:R-:W5:Y:S01]  /*a4000*/  LDL.LU R0, [R1+0x20] ;  /* 0x0000200001007983 */ /* 0x001f620000300800 */
[----:B------:R-:W5:Y:S02]  /*a4010*/  LDL.LU R15, [R1+0x24] ;  /* 0x00002400010f7983 */ /* 0x000f640000300800 */
[----:B------:R-:W2:Y:S02]  /*a4020*/  LDL.LU R14, [R1+0x1c] ;  /* 0x00001c00010e7983 */ /* 0x000ea40000300800 */
[----:B------:R-:W2:Y:S01]  /*a4030*/  LDL.LU R13, [R1+0x10] ;  /* 0x00001000010d7983 */ /* 0x000ea20000300800 */
[----:B------:R-:W2:Y:S01]  /*a4040*/  LDL.LU R12, [R1+0x14] ;  /* 0x00001400010c7983 */ /* 0x000ea20000300800 */
[----:B------:R-:W2:Y:S02]  /*a4050*/  LDL.LU R11, [R1+0x8] ;  /* 0x00000800010b7983 */ /* 0x000ea40000300800 */
[----:B------:R-:W2:Y:S02]  /*a4060*/  LDL.LU R7, [R1] ;  /* 0x0000000001077983 */ /* 0x000ea40000300800 */
[----:B--2---:R-:W-:-:S02]  /*a4070*/  F2FP.PACK_AB R7, R28, R7 ;  /* 0x000000071c07723e */ /* 0x004fc400000000ff */
[----:B------:R-:W2:Y:S01]  /*a4080*/  LDL.LU R28, [R1+0x285c] ;  /* 0x00285c00011c7983 */ /* 0x000ea20000300800 */
[----:B------:R-:W-:Y:S02]  /*a4090*/  F2FP.PACK_AB R12, R12, R13 ;  /* 0x0000000d0c0c723e */ /* 0x000fe400000000ff */
[----:B--2---:R-:W-:Y:S02]  /*a40a0*/  F2FP.PACK_AB R11, R28, R11 ;  /* 0x0000000b1c0b723e */ /* 0x004fe400000000ff */
[----:B------:R-:W2:Y:S01]  /*a40b0*/  LDL.LU R28, [R1+0x2858] ;  /* 0x00285800011c7983 */ /* 0x000ea20000300800 */
[----:B-----5:R-:W-:Y:S02]  /*a40c0*/  F2FP.PACK_AB R13, R15, R0 ;  /* 0x000000000f0d723e */ /* 0x020fe400000000ff */
[----:B------:R-:W-:Y:S02]  /*a40d0*/  F2FP.PACK_AB R18, R23, R18 ;  /* 0x000000121712723e */ /* 0x000fe400000000ff */
[----:B--2---:R-:W-:-:S02]  /*a40e0*/  F2FP.PACK_AB R15, R19, R28 ;  /* 0x0000001c130f723e */ /* 0x004fc400000000ff */
[----:B------:R-:W2:Y:S01]  /*a40f0*/  LDL.LU R28, [R1+0x2854] ;  /* 0x00285400011c7983 */ /* 0x000ea20000300800 */
[----:B------:R-:W5:Y:S02]  /*a4100*/  LDL.LU R0, [R1+0x7c] ;  /* 0x00007c0001007983 */ /* 0x000f640000300800 */
[----:B------:R-:W5:Y:S01]  /*a4110*/  LDL.LU R23, [R1+0x78] ;  /* 0x0000780001177983 */ /* 0x000f620000300800 */
[----:B------:R-:W-:Y:S02]  /*a4120*/  F2FP.PACK_AB R19, R29, R2 ;  /* 0x000000021d13723e */ /* 0x000fe400000000ff */
[----:B------:R-:W2:Y:S04]  /*a4130*/  LDL.LU R29, [R1+0x114] ;  /* 0x00011400011d7983 */ /* 0x000ea80000300800 */
[----:B--2---:R-:W-:Y:S01]  /*a4140*/  STL [R1+0x282c], R29 ;  /* 0x00282c1d01007387 */ /* 0x004fe20000100800 */
[----:B------:R-:W2:Y:S01]  /*a4150*/  LDL.LU R2, [R1+0x110] ;  /* 0x0001100001027983 */ /* 0x000ea20000300800 */
[----:B------:R-:W-:Y:S01]  /*a4160*/  F2FP.PACK_AB R17, R20, R17 ;  /* 0x000000111411723e */ /* 0x000fe200000000ff */
[----:B---3--:R-:W-:Y:S01]  /*a4170*/  F2FP.PACK_AB R20, R24, R3 ;  /* 0x000000031814723e */ /* 0x008fe200000000ff */
[----:B--2---:R-:W-:Y:S01]  /*a4180*/  STL [R1+0x2830], R2 ;  /* 0x0028300201007387 */ /* 0x004fe20000100800 */
[----:B------:R-:W2:Y:S01]  /*a4190*/  LDL.LU R3, [R1+0x134] ;  /* 0x0001340001037983 */ /* 0x000ea20000300800 */
[----:B------:R-:W-:Y:S01]  /*a41a0*/  F2FP.PACK_AB R16, R14, R16 ;  /* 0x000000100e10723e */ /* 0x000fe200000000ff */
[----:B------:R-:W-:Y:S01]  /*a41b0*/  F2FP.PACK_AB R14, R21, R22 ;  /* 0x00000016150e723e */ /* 0x000fe200000000ff */
[----:B----4-:R-:W-:Y:S01]  /*a41c0*/  F2FP.PACK_AB R21, R25, R26 ;  /* 0x0000001a1915723e */ /* 0x010fe200000000ff */
[----:B--2---:R-:W-:Y:S01]  /*a41d0*/  STL [R1+0x2834], R3 ;  /* 0x0028340301007387 */ /* 0x004fe20000100800 */
[----:B------:R-:W2:Y:S02]  /*a41e0*/  LDL.LU R24, [R1+0x80] ;  /* 0x0000800001187983 */ /* 0x000ea40000300800 */
[----:B------:R-:W3:Y:S02]  /*a41f0*/  LDL.LU R25, [R1+0xa0] ;  /* 0x0000a00001197983 */ /* 0x000ee40000300800 */
[----:B---3--:R0:W-:Y:S04]  /*a4200*/  STL [R1+0x284c], R25 ;  /* 0x00284c1901007387 */ /* 0x0081e80000100800 */
[----:B0-----:R-:W2:Y:S01]  /*a4210*/  LDL.LU R25, [R1+0x98] ;  /* 0x0000980001197983 */ /* 0x001ea20000300800 */
[----:B------:R-:W3:Y:S01]  /*a4220*/  LDL.LU R26, [R1+0xa8] ;  /* 0x0000a800011a7983 */ /* 0x000ee20000300800 */
[----:B------:R-:W-:-:S02]  /*a4230*/  F2FP.PACK_AB R22, R27, R28 ;  /* 0x0000001c1b16723e */ /* 0x000fc400000000ff */
[----:B---3--:R0:W-:Y:S04]  /*a4240*/  STL [R1+0x2848], R26 ;  /* 0x0028481a01007387 */ /* 0x0081e80000100800 */
[----:B0-----:R-:W3:Y:S01]  /*a4250*/  LDL.LU R26, [R1+0xa4] ;  /* 0x0000a400011a7983 */ /* 0x001ee20000300800 */
[----:B------:R-:W4:Y:S03]  /*a4260*/  LDL.LU R27, [R1+0xb0] ;  /* 0x0000b000011b7983 */ /* 0x000f260000300800 */
[----:B----4-:R0:W-:Y:S04]  /*a4270*/  STL [R1+0x2844], R27 ;  /* 0x0028441b01007387 */ /* 0x0101e80000100800 */
[----:B0-----:R-:W4:Y:S01]  /*a4280*/  LDL.LU R27, [R1+0xac] ;  /* 0x0000ac00011b7983 */ /* 0x001f220000300800 */
[----:B------:R-:W2:Y:S03]  /*a4290*/  LDL.LU R3, [R1+0xc8] ;  /* 0x0000c80001037983 */ /* 0x000ea60000300800 */
[----:B--2---:R0:W-:Y:S04]  /*a42a0*/  STL [R1+0x2838], R3 ;  /* 0x0028380301007387 */ /* 0x0041e80000100800 */
[----:B0-----:R-:W2:Y:S04]  /*a42b0*/  LDL.LU R3, [R1+0xcc] ;  /* 0x0000cc0001037983 */ /* 0x001ea80000300800 */
[----:B--2---:R0:W-:Y:S04]  /*a42c0*/  STL [R1+0x283c], R3 ;  /* 0x00283c0301007387 */ /* 0x0041e80000100800 */
[----:B0-----:R-:W2:Y:S01]  /*a42d0*/  LDL.LU R3, [R1+0xbc] ;  /* 0x0000bc0001037983 */ /* 0x001ea20000300800 */
[----:B-----5:R-:W-:-:S03]  /*a42e0*/  F2FP.PACK_AB R23, R0, R23 ;  /* 0x000000170017723e */ /* 0x020fc600000000ff */
[----:B--2---:R0:W-:Y:S04]  /*a42f0*/  STL [R1+0x2840], R3 ;  /* 0x0028400301007387 */ /* 0x0041e80000100800 */
[----:B0-----:R-:W2:Y:S01]  /*a4300*/  LDL.LU R3, [R1+0xb4] ;  /* 0x0000b40001037983 */ /* 0x001ea20000300800 */
[----:B------:R-:W5:Y:S02]  /*a4310*/  LDL.LU R2, [R1+0xdc] ;  /* 0x0000dc0001027983 */ /* 0x000f640000300800 */
[----:B------:R-:W2:Y:S02]  /*a4320*/  LDL.LU R29, [R1+0xd4] ;  /* 0x0000d400011d7983 */ /* 0x000ea40000300800 */
[----:B------:R-:W2:Y:S01]  /*a4330*/  LDL.LU R28, [R1+0xec] ;  /* 0x0000ec00011c7983 */ /* 0x000ea20000300800 */
[----:B------:R-:W2:Y:S01]  /*a4340*/  LDL.LU R0, [R1+0x2850] ;  /* 0x0028500001007983 */ /* 0x000ea20000300800 */
[----:B------:R-:W-:-:S03]  /*a4350*/  F2FP.PACK_AB R24, R25, R24 ;  /* 0x000000181918723e */ /* 0x000fc600000000ff */
[----:B--2---:R0:W-:Y:S04]  /*a4360*/  STS.128 [R0+0x100], R4 ;  /* 0x0001000400007388 */ /* 0x0041e80000000c00 */
[----:B------:R1:W-:Y:S04]  /*a4370*/  STS.128 [R0+0x180], R8 ;  /* 0x0001800800007388 */ /* 0x0003e80000000c00 */
[----:B------:R2:W-:Y:S04]  /*a4380*/  STS.128 [R0+0x200], R12 ;  /* 0x0002000c00007388 */ /* 0x0005e80000000c00 */
[----:B------:R1:W-:Y:S04]  /*a4390*/  STS.128 [R0+0x280], R16 ;  /* 0x0002801000007388 */ /* 0x0003e80000000c00 */
[----:B0-----:R-:W3:Y:S01]  /*a43a0*/  LDL.LU R4, [R1+0xb8] ;  /* 0x0000b80001047983 */ /* 0x001ee20000300800 */
[----:B------:R-:W3:Y:S02]  /*a43b0*/  LDL.LU R5, [R1+0xc4] ;  /* 0x0000c40001057983 */ /* 0x000ee40000300800 */
[----:B------:R-:W3:Y:S02]  /*a43c0*/  LDL.LU R6, [R1+0xd0] ;  /* 0x0000d00001067983 */ /* 0x000ee40000300800 */
[----:B------:R-:W3:Y:S01]  /*a43d0*/  LDL.LU R7, [R1+0xe0] ;  /* 0x0000e00001077983 */ /* 0x000ee20000300800 */
[----:B-1----:R-:W3:Y:S01]  /*a43e0*/  LDL.LU R8, [R1+0xc0] ;  /* 0x0000c00001087983 */ /* 0x002ee20000300800 */
[----:B------:R-:W5:Y:S02]  /*a43f0*/  LDL.LU R9, [R1+0xd8] ;  /* 0x0000d80001097983 */ /* 0x000f640000300800 */
[----:B------:R-:W3:Y:S02]  /*a4400*/  LDL.LU R10, [R1+0xe8] ;  /* 0x0000e800010a7983 */ /* 0x000ee40000300800 */
[----:B------:R-:W3:Y:S01]  /*a4410*/  LDL.LU R11, [R1+0xf0] ;  /* 0x0000f000010b7983 */ /* 0x000ee20000300800 */
[----:B--2---:R-:W2:Y:S01]  /*a4420*/  LDL.LU R12, [R1+0xfc] ;  /* 0x0000fc00010c7983 */ /* 0x004ea20000300800 */
[----:B------:R-:W2:Y:S02]  /*a4430*/  LDL.LU R13, [R1+0x104] ;  /* 0x00010400010d7983 */ /* 0x000ea40000300800 */
[----:B------:R-:W2:Y:S02]  /*a4440*/  LDL.LU R14, [R1+0x118] ;  /* 0x00011800010e7983 */ /* 0x000ea40000300800 */
[----:B------:R-:W2:Y:S01]  /*a4450*/  LDL.LU R15, [R1+0x120] ;  /* 0x00012000010f7983 */ /* 0x000ea20000300800 */
[----:B------:R-:W2:Y:S01]  /*a4460*/  LDL.LU R16, [R1+0x100] ;  /* 0x0001000001107983 */ /* 0x000ea20000300800 */
[----:B------:R-:W2:Y:S02]  /*a4470*/  LDL.LU R17, [R1+0x11c] ;  /* 0x00011c0001117983 */ /* 0x000ea40000300800 */
[----:B------:R-:W2:Y:S02]  /*a4480*/  LDL.LU R18, [R1+0x128] ;  /* 0x0001280001127983 */ /* 0x000ea40000300800 */
[----:B------:R-:W2:Y:S01]  /*a4490*/  LDL.LU R19, [R1+0x124] ;  /* 0x0001240001137983 */ /* 0x000ea20000300800 */
[----:B------:R0:W-:Y:S04]  /*a44a0*/  STS.128 [R0+0x300], R20 ;  /* 0x0003001400007388 */ /* 0x0001e80000000c00 */
[----:B0-----:R-:W2:Y:S01]  /*a44b0*/  LDL.LU R20, [R1+0xf4] ;  /* 0x0000f40001147983 */ /* 0x001ea20000300800 */
[----:B------:R-:W2:Y:S02]  /*a44c0*/  LDL.LU R21, [R1+0x10c] ;  /* 0x00010c0001157983 */ /* 0x000ea40000300800 */
[----:B------:R-:W2:Y:S02]  /*a44d0*/  LDL.LU R22, [R1+0x108] ;  /* 0x0001080001167983 */ /* 0x000ea40000300800 */
[----:B------:R-:W2:Y:S01]  /*a44e0*/  LDL.LU R23, [R1+0x12c] ;  /* 0x00012c0001177983 */ /* 0x000ea20000300800 */
[----:B------:R-:W3:Y:S02]  /*a44f0*/  LDL.LU R25, [R1+0x284c] ;  /* 0x00284c0001197983 */ /* 0x000ee40000300800 */
[----:B---3--:R-:W-:-:S02]  /*a4500*/  F2FP.PACK_AB R25, R26, R25 ;  /* 0x000000191a19723e */ /* 0x008fc400000000ff */
[----:B------:R-:W4:Y:S02]  /*a4510*/  LDL.LU R26, [R1+0x2848] ;  /* 0x00284800011a7983 */ /* 0x000f240000300800 */
[----:B----4-:R-:W-:Y:S02]  /*a4520*/  F2FP.PACK_AB R26, R27, R26 ;  /* 0x0000001a1b1a723e */ /* 0x010fe400000000ff */
[----:B------:R-:W3:Y:S02]  /*a4530*/  LDL.LU R27, [R1+0x2844] ;  /* 0x00284400011b7983 */ /* 0x000ee40000300800 */
[----:B---3--:R-:W-:Y:S02]  /*a4540*/  F2FP.PACK_AB R27, R3, R27 ;  /* 0x0000001b031b723e */ /* 0x008fe400000000ff */
[----:B------:R-:W3:Y:S02]  /*a4550*/  LDL.LU R3, [R1+0x2840] ;  /* 0x0028400001037983 */ /* 0x000ee40000300800 */
[----:B---3--:R-:W-:-:S02]  /*a4560*/  F2FP.PACK_AB R4, R3, R4 ;  /* 0x000000040304723e */ /* 0x008fc400000000ff */
[----:B------:R-:W3:Y:S02]  /*a4570*/  LDL.LU R3, [R1+0x283c] ;  /* 0x00283c0001037983 */ /* 0x000ee40000300800 */
[----:B---3--:R-:W-:Y:S02]  /*a4580*/  F2FP.PACK_AB R8, R3, R8 ;  /* 0x000000080308723e */ /* 0x008fe400000000ff */
[----:B------:R-:W3:Y:S01]  /*a4590*/  LDL.LU R3, [R1+0x2838] ;  /* 0x0028380001037983 */ /* 0x000ee20000300800 */
[----:B-----5:R-:W-:Y:S02]  /*a45a0*/  F2FP.PACK_AB R9, R2, R9 ;  /* 0x000000090209723e */ /* 0x020fe400000000ff */
[----:B------:R-:W-:Y:S02]  /*a45b0*/  F2FP.PACK_AB R6, R29, R6 ;  /* 0x000000061d06723e */ /* 0x000fe400000000ff */
[----:B------:R-:W-:Y:S02]  /*a45c0*/  F2FP.PACK_AB R10, R28, R10 ;  /* 0x0000000a1c0a723e */ /* 0x000fe400000000ff */
[----:B---3--:R-:W-:-:S02]  /*a45d0*/  F2FP.PACK_AB R5, R3, R5 ;  /* 0x000000050305723e */ /* 0x008fc400000000ff */
[----:B------:R-:W3:Y:S01]  /*a45e0*/  LDL.LU R3, [R1+0x2834] ;  /* 0x0028340001037983 */ /* 0x000ee20000300800 */
[----:B------:R-:W4:Y:S02]  /*a45f0*/  LDL.LU R2, [R1+0x2830] ;  /* 0x0028300001027983 */ /* 0x000f240000300800 */
[----:B------:R-:W4:Y:S02]  /*a4600*/  LDL.LU R29, [R1+0x282c] ;  /* 0x00282c00011d7983 */ /* 0x000f240000300800 */
[----:B------:R-:W5:Y:S02]  /*a4610*/  LDL.LU R28, [R1+0x2828] ;  /* 0x00282800011c7983 */ /* 0x000f640000300800 */
[----:B-----5:R-:W-:Y:S02]  /*a4620*/  F2FP.PACK_AB R7, R28, R7 ;  /* 0x000000071c07723e */ /* 0x020fe400000000ff */
[----:B------:R-:W5:Y:S01]  /*a4630*/  LDL.LU R28, [R1+0x2824] ;  /* 0x00282400011c7983 */ /* 0x000f620000300800 */
[----:B--2---:R-:W-:Y:S01]  /*a4640*/  F2FP.PACK_AB R17, R17, R14 ;  /* 0x0000000e1111723e */ /* 0x004fe200000000ff */
[----:B----4-:R-:W-:Y:S01]  /*a4650*/  F2FP.PACK_AB R14, R29, R2 ;  /* 0x000000021d0e723e */ /* 0x010fe200000000ff */
[----:B-----5:R-:W-:-:S02]  /*a4660*/  F2FP.PACK_AB R12, R12, R28 ;  /* 0x0000001c0c0c723e */ /* 0x020fc400000000ff */
[----:B------:R-:W3:Y:S01]  /*a4670*/  LDL.LU R28, [R1+0x2820] ;  /* 0x00282000011c7983 */ /* 0x000ee20000300800 */
[----:B------:R-:W2:Y:S03]  /*a4680*/  LDL.LU R29, [R1+0x1a8] ;  /* 0x0001a800011d7983 */ /* 0x000ea60000300800 */
[----:B--2---:R-:W-:Y:S01]  /*a4690*/  STL [R1+0x27fc], R29 ;  /* 0x0027fc1d01007387 */ /* 0x004fe20000100800 */
[----:B------:R-:W2:Y:S01]  /*a46a0*/  LDL.LU R2, [R1+0x1bc] ;  /* 0x0001bc0001027983 */ /* 0x000ea20000300800 */
[----:B------:R-:W-:Y:S02]  /*a46b0*/  F2FP.PACK_AB R11, R20, R11 ;  /* 0x0000000b140b723e */ /* 0x000fe400000000ff */
[----:B------:R-:W-:Y:S01]  /*a46c0*/  F2FP.PACK_AB R16, R21, R16 ;  /* 0x000000101510723e */ /* 0x000fe200000000ff */
[----:B--2---:R-:W-:Y:S01]  /*a46d0*/  STL [R1+0x2800], R2 ;  /* 0x0028000201007387 */ /* 0x004fe20000100800 */
[----:B------:R-:W2:Y:S02]  /*a46e0*/  LDL.LU R20, [R1+0x13c] ;  /* 0x00013c0001147983 */ /* 0x000ea40000300800 */
[----:B------:R-:W4:Y:S02]  /*a46f0*/  LDL.LU R21, [R1+0x148] ;  /* 0x0001480001157983 */ /* 0x000f240000300800 */
[----:B----4-:R0:W-:Y:S04]  /*a4700*/  STL [R1+0x2818], R21 ;  /* 0x0028181501007387 */ /* 0x0101e80000100800 */
[----:B0-----:R-:W4:Y:S01]  /*a4710*/  LDL.LU R21, [R1+0x150] ;  /* 0x0001500001157983 */ /* 0x001f220000300800 */
[----:B------:R-:W-:-:S03]  /*a4720*/  F2FP.PACK_AB R13, R22, R13 ;  /* 0x0000000d160d723e */ /* 0x000fc600000000ff */
[----:B----4-:R0:W-:Y:S04]  /*a4730*/  STL [R1+0x281c], R21 ;  /* 0x00281c1501007387 */ /* 0x0101e80000100800 */
[----:B0-----:R-:W2:Y:S01]  /*a4740*/  LDL.LU R21, [R1+0x140] ;  /* 0x0001400001157983 */ /* 0x001ea20000300800 */
[----:B------:R-:W4:Y:S03]  /*a4750*/  LDL.LU R22, [R1+0x154] ;  /* 0x0001540001167983 */ /* 0x000f260000300800 */
[----:B----4-:R0:W-:Y:S04]  /*a4760*/  STL [R1+0x2810], R22 ;  /* 0x0028101601007387 */ /* 0x0101e80000100800 */
[----:B0-----:R-:W4:Y:S01]  /*a4770*/  LDL.LU R22, [R1+0x160] ;  /* 0x0001600001167983 */ /* 0x001f220000300800 */
[----:B------:R-:W-:-:S03]  /*a4780*/  F2FP.PACK_AB R18, R23, R18 ;  /* 0x000000121712723e */ /* 0x000fc600000000ff */
[----:B----4-:R0:W-:Y:S04]  /*a4790*/  STL [R1+0x2814], R22 ;  /* 0x0028141601007387 */ /* 0x0101e80000100800 */
[----:B0-----:R-:W4:Y:S01]  /*a47a0*/  LDL.LU R22, [R1+0x14c] ;  /* 0x00014c0001167983 */ /* 0x001f220000300800 */
[----:B------:R-:W5:Y:S03]  /*a47b0*/  LDL.LU R23, [R1+0x164] ;  /* 0x0001640001177983 */ /* 0x000f660000300800 */
[----:B-----5:R0:W-:Y:S04]  /*a47c0*/  STL [R1+0x2808], R23 ;  /* 0x0028081701007387 */ /* 0x0201e80000100800 */
[----:B0-----:R-:W5:Y:S04]  /*a47d0*/  LDL.LU R23, [R1+0x170] ;  /* 0x0001700001177983 */ /* 0x001f680000300800 */
[----:B-----5:R0:W-:Y:S04]  /*a47e0*/  STL [R1+0x280c], R23 ;  /* 0x00280c1701007387 */ /* 0x0201e80000100800 */
[----:B0-----:R-:W5:Y:S01]  /*a47f0*/  LDL.LU R23, [R1+0x158] ;  /* 0x0001580001177983 */ /* 0x001f620000300800 */
[----:B------:R-:W4:Y:S01]  /*a4800*/  LDL.LU R2, [R1+0x178] ;  /* 0x0001780001027983 */ /* 0x000f220000300800 */
[----:B------:R-:W-:Y:S01]  /*a4810*/  F2FP.PACK_AB R15, R19, R15 ;  /* 0x0000000f130f723e */ /* 0x000fe200000000ff */
[----:B---3--:R-:W-:Y:S01]  /*a4820*/  F2FP.PACK_AB R19, R3, R28 ;  /* 0x0000001c0313723e */ /* 0x008fe200000000ff */
[----:B------:R-:W-:Y:S04]  /*a4830*/  STS.128 [R0+0x380], R24 ;  /* 0x0003801800007388 */ /* 0x000fe80000000c00 */
[----:B------:R-:W-:Y:S04]  /*a4840*/  STS.128 [R0+0x400], R4 ;  /* 0x0004000400007388 */ /* 0x000fe80000000c00 */
[----:B------:R-:W-:Y:S04]  /*a4850*/  STS.128 [R0+0x480], R8 ;  /* 0x0004800800007388 */ /* 0x000fe80000000c00 */
[----:B------:R-:W-:Y:S04]  /*a4860*/  STS.128 [R0+0x500], R12 ;  /* 0x0005000c00007388 */ /* 0x000fe80000000c00 */
[----:B------:R-:W-:Y:S01]  /*a4870*/  STS.128 [R0+0x580], R16 ;  /* 0x0005801000007388 */ /* 0x000fe20000000c00 */
[----:B--2---:R-:W-:-:S03]  /*a4880*/  F2FP.PACK_AB R20, R21, R20 ;  /* 0x000000141514723e */ /* 0x004fc600000000ff */
[----:B----4-:R0:W-:Y:S04]  /*a4890*/  STL [R1+0x2804], R2 ;  /* 0x0028040201007387 */ /* 0x0101e80000100800 */
[----:B0-----:R-:W2:Y:S01]  /*a48a0*/  LDL.LU R2, [R1+0x168] ;  /* 0x0001680001027983 */ /* 0x001ea20000300800 */
[----:B------:R-:W3:Y:S02]  /*a48b0*/  LDL.LU R29, [R1+0x180] ;  /* 0x00018000011d7983 */ /* 0x000ee40000300800 */
[----:B------:R-:W4:Y:S02]  /*a48c0*/  LDL.LU R28, [R1+0x190] ;  /* 0x00019000011c7983 */ /* 0x000f240000300800 */
        /* <DEDUP_REMOVED lines=9> */
[----:B------:R-:W3:Y:S01]  /*a4960*/  LDL.LU R8, [R1+0x17c] ;  /* 0x00017c0001087983 */ /* 0x000ee20000300800 */
[----:B------:R-:W2:Y:S02]  /*a4970*/  LDL.LU R9, [R1+0x188] ;  /* 0x0001880001097983 */ /* 0x000ea40000300800 */
[----:B------:R-:W2:Y:S02]  /*a4980*/  LDL.LU R10, [R1+0x194] ;  /* 0x00019400010a7983 */ /* 0x000ea40000300800 */
[----:B------:R-:W2:Y:S01]  /*a4990*/  LDL.LU R11, [R1+0x1ac] ;  /* 0x0001ac00010b7983 */ /* 0x000ea20000300800 */
        /* <DEDUP_REMOVED lines=8> */
[----:B------:R-:W2:Y:S02]  /*a4a20*/  LDL.LU R21, [R1+0x281c] ;  /* 0x00281c0001157983 */ /* 0x000ea40000300800 */
[----:B--2---:R-:W-:-:S02]  /*a4a30*/  F2FP.PACK_AB R4, R21, R4 ;  /* 0x000000041504723e */ /* 0x004fc400000000ff */
[----:B------:R-:W2:Y:S02]  /*a4a40*/  LDL.LU R21, [R1+0x2818] ;  /* 0x0028180001157983 */ /* 0x000ea40000300800 */
[----:B--2---:R-:W-:Y:S02]  /*a4a50*/  F2FP.PACK_AB R21, R22, R21 ;  /* 0x000000151615723e */ /* 0x004fe400000000ff */
[----:B------:R-:W2:Y:S02]  /*a4a60*/  LDL.LU R22, [R1+0x2814] ;  /* 0x0028140001167983 */ /* 0x000ea40000300800 */
[----:B--2---:R-:W-:Y:S02]  /*a4a70*/  F2FP.PACK_AB R5, R22, R5 ;  /* 0x000000051605723e */ /* 0x004fe400000000ff */
[----:B------:R-:W5:Y:S02]  /*a4a80*/  LDL.LU R22, [R1+0x2810] ;  /* 0x0028100001167983 */ /* 0x000f640000300800 */
[----:B-----5:R-:W-:-:S02]  /*a4a90*/  F2FP.PACK_AB R22, R23, R22 ;  /* 0x000000161716723e */ /* 0x020fc400000000ff */
[----:B------:R-:W2:Y:S02]  /*a4aa0*/  LDL.LU R23, [R1+0x280c] ;  /* 0x00280c0001177983 */ /* 0x000ea40000300800 */
[----:B--2---:R-:W-:Y:S02]  /*a4ab0*/  F2FP.PACK_AB R6, R23, R6 ;  /* 0x000000061706723e */ /* 0x004fe400000000ff */
[----:B------:R-:W2:Y:S02]  /*a4ac0*/  LDL.LU R23, [R1+0x2808] ;  /* 0x0028080001177983 */ /* 0x000ea40000300800 */
[----:B--2---:R-:W-:Y:S02]  /*a4ad0*/  F2FP.PACK_AB R23, R2, R23 ;  /* 0x000000170217723e */ /* 0x004fe400000000ff */
[----:B------:R-:W2:Y:S01]  /*a4ae0*/  LDL.LU R2, [R1+0x2804] ;  /* 0x0028040001027983 */ /* 0x000ea20000300800 */
[----:B---3--:R-:W-:Y:S02]  /*a4af0*/  F2FP.PACK_AB R8, R29, R8 ;  /* 0x000000081d08723e */ /* 0x008fe400000000ff */
[----:B----4-:R-:W-:-:S02]  /*a4b00*/  F2FP.PACK_AB R12, R28, R12 ;  /* 0x0000000c1c0c723e */ /* 0x010fc400000000ff */
[----:B--2---:R-:W-:Y:S02]  /*a4b10*/  F2FP.PACK_AB R7, R2, R7 ;  /* 0x000000070207723e */ /* 0x004fe400000000ff */
[----:B------:R-:W2:Y:S01]  /*a4b20*/  LDL.LU R2, [R1+0x2800] ;  /* 0x0028000001027983 */ /* 0x000ea20000300800 */
[----:B------:R-:W3:Y:S02]  /*a4b30*/  LDL.LU R29, [R1+0x27fc] ;  /* 0x0027fc00011d7983 */ /* 0x000ee40000300800 */
[----:B------:R-:W4:Y:S02]  /*a4b40*/  LDL.LU R28, [R1+0x27f8] ;  /* 0x0027f800011c7983 */ /* 0x000f240000300800 */
[----:B----4-:R-:W-:Y:S02]  /*a4b50*/  F2FP.PACK_AB R9, R28, R9 ;  /* 0x000000091c09723e */ /* 0x010fe400000000ff */
[----:B------:R-:W3:Y:S01]  /*a4b60*/  LDL.LU R28, [R1+0x27f4] ;  /* 0x0027f400011c7983 */ /* 0x000ee20000300800 */
[----:B------:R-:W-:-:S02]  /*a4b70*/  F2FP.PACK_AB R14, R14, R11 ;  /* 0x0000000b0e0e723e */ /* 0x000fc400000000ff */
[----:B------:R-:W-:Y:S02]  /*a4b80*/  F2FP.PACK_AB R13, R16, R13 ;  /* 0x0000000d100d723e */ /* 0x000fe400000000ff */
[----:B------:R-:W-:Y:S01]  /*a4b90*/  F2FP.PACK_AB R10, R17, R10 ;  /* 0x0000000a110a723e */ /* 0x000fe200000000ff */
[----:B--2---:R-:W-:Y:S01]  /*a4ba0*/  F2FP.PACK_AB R16, R19, R2 ;  /* 0x000000021310723e */ /* 0x004fe200000000ff */
[----:B---3--:R-:W-:Y:S02]  /*a4bb0*/  F2FP.PACK_AB R11, R29, R28 ;  /* 0x0000001c1d0b723e */ /* 0x008fe400000000ff */
[----:B------:R-:W2:Y:S01]  /*a4bc0*/  LDL.LU R28, [R1+0x27f0] ;  /* 0x0027f000011c7983 */ /* 0x000ea20000300800 */
[----:B------:R-:W3:Y:S02]  /*a4bd0*/  LDL.LU R29, [R1+0x648] ;  /* 0x00064800011d7983 */ /* 0x000ee40000300800 */
[----:B------:R-:W4:Y:S01]  /*a4be0*/  LDL.LU R2, [R1+0x784] ;  /* 0x0007840001027983 */ /* 0x000f220000300800 */
[----:B------:R-:W-:-:S02]  /*a4bf0*/  F2FP.PACK_AB R17, R24, R25 ;  /* 0x000000191811723e */ /* 0x000fc400000000ff */
[----:B------:R-:W-:Y:S01]  /*a4c00*/  F2FP.PACK_AB R15, R18, R15 ;  /* 0x0000000f120f723e */ /* 0x000fe200000000ff */
[----:B------:R-:W5:Y:S01]  /*a4c10*/  LDL.LU R24, [R1+0x1dc] ;  /* 0x0001dc0001187983 */ /* 0x000f620000300800 */
[----:B------:R-:W-:Y:S01]  /*a4c20*/  F2FP.PACK_AB R18, R26, R27 ;  /* 0x0000001b1a12723e */ /* 0x000fe200000000ff */
[----:B------:R-:W3:Y:S02]  /*a4c30*/  LDL.LU R25, [R1+0x1f0] ;  /* 0x0001f00001197983 */ /* 0x000ee40000300800 */
[----:B------:R-:W3:Y:S01]  /*a4c40*/  LDL.LU R26, [R1+0x1f8] ;  /* 0x0001f800011a7983 */ /* 0x000ee20000300800 */
[----:B------:R-:W3:Y:S04]  /*a4c50*/  LDL.LU R27, [R1+0x200] ;  /* 0x00020000011b7983 */ /* 0x000ee80000300800 */
[----:B------:R0:W-:Y:S04]  /*a4c60*/  STS.128 [R0+0x600], R20 ;  /* 0x0006001400007388 */ /* 0x0001e80000000c00 */
[----:B------:R1:W-:Y:S01]  /*a4c70*/  STS.128 [R0+0x680], R4 ;  /* 0x0006800400007388 */ /* 0x0003e20000000c00 */
[----:B--2---:R-:W-:-:S03]  /*a4c80*/  F2FP.PACK_AB R19, R3, R28 ;  /* 0x0000001c0313723e */ /* 0x004fc600000000ff */
[----:B------:R-:W5:Y:S01]  /*a4c90*/  LDL.LU R28, [R1+0x27ec] ;  /* 0x0027ec00011c7983 */ /* 0x000f620000300800 */
[----:B------:R-:W2:Y:S02]  /*a4ca0*/  LDL.LU R3, [R1+0x84] ;  /* 0x0000840001037983 */ /* 0x000ea40000300800 */
[----:B0-----:R-:W2:Y:S02]  /*a4cb0*/  LDL.LU R20, [R1+0x2a4] ;  /* 0x0002a40001147983 */ /* 0x001ea40000300800 */
[----:B------:R-:W2:Y:S01]  /*a4cc0*/  LDL.LU R21, [R1+0x29c] ;  /* 0x00029c0001157983 */ /* 0x000ea20000300800 */
[----:B------:R-:W2:Y:S01]  /*a4cd0*/  LDL.LU R22, [R1+0x78c] ;  /* 0x00078c0001167983 */ /* 0x000ea20000300800 */
[----:B------:R-:W2:Y:S02]  /*a4ce0*/  LDL.LU R23, [R1+0x798] ;  /* 0x0007980001177983 */ /* 0x000ea40000300800 */
[----:B-1----:R-:W2:Y:S02]  /*a4cf0*/  LDL.LU R4, [R1+0x208] ;  /* 0x0002080001047983 */ /* 0x002ea40000300800 */
[----:B------:R-:W2:Y:S01]  /*a4d00*/  LDL.LU R5, [R1+0x25c] ;  /* 0x00025c0001057983 */ /* 0x000ea20000300800 */
[----:B------:R-:W2:Y:S01]  /*a4d10*/  LDL.LU R6, [R1+0x26c] ;  /* 0x00026c0001067983 */ /* 0x000ea20000300800 */
[----:B------:R-:W2:Y:S03]  /*a4d20*/  LDL.LU R7, [R1+0x280] ;  /* 0x0002800001077983 */ /* 0x000ea60000300800 */
[----:B------:R0:W-:Y:S04]  /*a4d30*/  STS.128 [R0+0x700], R8 ;  /* 0x0007000800007388 */ /* 0x0001e80000000c00 */
[----:B------:R1:W-:Y:S04]  /*a4d40*/  STS.128 [R0+0x780], R12 ;  /* 0x0007800c00007388 */ /* 0x0003e80000000c00 */
[----:B------:R1:W-:Y:S04]  /*a4d50*/  STS.128 [R0+0x800], R16 ;  /* 0x0008001000007388 */ /* 0x0003e80000000c00 */
[----:B0-----:R-:W2:Y:S01]  /*a4d60*/  LDL.LU R8, [R1+0x28c] ;  /* 0x00028c0001087983 */ /* 0x001ea20000300800 */
[----:B------:R-:W2:Y:S02]  /*a4d70*/  LDL.LU R9, [R1+0x260] ;  /* 0x0002600001097983 */ /* 0x000ea40000300800 */
[----:B------:R-:W2:Y:S02]  /*a4d80*/  LDL.LU R10, [R1+0x2ac] ;  /* 0x0002ac00010a7983 */ /* 0x000ea40000300800 */
[----:B------:R-:W2:Y:S01]  /*a4d90*/  LDL.LU R11, [R1+0x628] ;  /* 0x00062800010b7983 */ /* 0x000ea20000300800 */
[----:B-1----:R-:W2:Y:S01]  /*a4da0*/  LDL.LU R12, [R1+0x63c] ;  /* 0x00063c00010c7983 */ /* 0x002ea20000300800 */
[----:B------:R-:W2:Y:S02]  /*a4db0*/  LDL.LU R13, [R1+0x780] ;  /* 0x00078000010d7983 */ /* 0x000ea40000300800 */
[----:B------:R-:W4:Y:S02]  /*a4dc0*/  LDL.LU R14, [R1+0x788] ;  /* 0x00078800010e7983 */ /* 0x000f240000300800 */
[----:B------:R-:W2:Y:S01]  /*a4dd0*/  LDL.LU R15, [R1+0x790] ;  /* 0x00079000010f7983 */ /* 0x000ea20000300800 */
[----:B------:R-:W2:Y:S01]  /*a4de0*/  LDL.LU R16, [R1+0x20c] ;  /* 0x00020c0001107983 */ /* 0x000ea20000300800 */
[----:B------:R-:W2:Y:S02]  /*a4df0*/  LDL.LU R17, [R1+0x294] ;  /* 0x0002940001117983 */ /* 0x000ea40000300800 */
[----:B------:R-:W2:Y:S02]  /*a4e00*/  LDL.LU R18, [R1+0x270] ;  /* 0x0002700001127983 */ /* 0x000ea40000300800 */
[----:B------:R-:W2:Y:S01]  /*a4e10*/  LDL.LU R19, [R1+0x2b4] ;  /* 0x0002b40001137983 */ /* 0x000ea20000300800 */
[----:B-----5:R-:W-:-:S02]  /*a4e20*/  F2FP.PACK_AB R24, R28, R24 ;  /* 0x000000181c18723e */ /* 0x020fc400000000ff */
[----:B------:R-:W3:Y:S02]  /*a4e30*/  LDL.LU R28, [R1+0x27e8] ;  /* 0x0027e800011c7983 */ /* 0x000ee40000300800 */
[----:B---3--:R-:W-:Y:S02]  /*a4e40*/  F2FP.PACK_AB R25, R28, R25 ;  /* 0x000000191c19723e */ /* 0x008fe400000000ff */
[----:B------:R-:W3:Y:S02]  /*a4e50*/  LDL.LU R28, [R1+0x27e4] ;  /* 0x0027e400011c7983 */ /* 0x000ee40000300800 */
[----:B---3--:R-:W-:Y:S02]  /*a4e60*/  F2FP.PACK_AB R26, R28, R26 ;  /* 0x0000001a1c1a723e */ /* 0x008fe400000000ff */
[----:B------:R-:W3:Y:S01]  /*a4e70*/  LDL.LU R28, [R1+0x27e0] ;  /* 0x0027e000011c7983 */ /* 0x000ee20000300800 */
[----:B--2---:R-:W-:Y:S02]  /*a4e80*/  F2FP.PACK_AB R5, R9, R5 ;  /* 0x000000050905723e */ /* 0x004fe400000000ff */
[----:B---3--:R-:W-:-:S02]  /*a4e90*/  F2FP.PACK_AB R27, R28, R27 ;  /* 0x0000001b1c1b723e */ /* 0x008fc400000000ff */
[----:B------:R-:W2:Y:S01]  /*a4ea0*/  LDL.LU R28, [R1+0x27dc] ;  /* 0x0027dc00011c7983 */ /* 0x000ea20000300800 */
[----:B------:R-:W-:Y:S02]  /*a4eb0*/  F2FP.PACK_AB R9, R20, R21 ;  /* 0x000000151409723e */ /* 0x000fe400000000ff */
[----:B------:R-:W3:Y:S02]  /*a4ec0*/  LDL.LU R20, [R1+0x530] ;  /* 0x0005300001147983 */ /* 0x000ee40000300800 */
[----:B------:R-:W5:Y:S01]  /*a4ed0*/  LDL.LU R21, [R1+0x558] ;  /* 0x0005580001157983 */ /* 0x000f620000300800 */
[----:B------:R-:W-:Y:S02]  /*a4ee0*/  F2FP.PACK_AB R4, R16, R4 ;  /* 0x000000041004723e */ /* 0x000fe400000000ff */
[----:B--2---:R-:W-:Y:S02]  /*a4ef0*/  F2FP.PACK_AB R7, R7, R28 ;  /* 0x0000001c0707723e */ /* 0x004fe400000000ff */
[----:B------:R-:W2:Y:S01]  /*a4f00*/  LDL.LU R28, [R1+0x27d8] ;  /* 0x0027d800011c7983 */ /* 0x000ea20000300800 */
[----:B------:R-:W-:-:S02]  /*a4f10*/  F2FP.PACK_AB R8, R17, R8 ;  /* 0x000000081108723e */ /* 0x000fc400000000ff */
[----:B------:R-:W-:Y:S01]  /*a4f20*/  F2FP.PACK_AB R11, R12, R11 ;  /* 0x0000000b0c0b723e */ /* 0x000fe200000000ff */
[----:B------:R-:W3:Y:S01]  /*a4f30*/  LDL.LU R16, [R1+0x79c] ;  /* 0x00079c0001107983 */ /* 0x000ee20000300800 */
[----:B------:R-:W-:Y:S01]  /*a4f40*/  F2FP.PACK_AB R12, R13, R29 ;  /* 0x0000001d0d0c723e */ /* 0x000fe200000000ff */
[----:B------:R-:W3:Y:S01]  /*a4f50*/  LDL.LU R17, [R1+0x7a8] ;  /* 0x0007a80001117983 */ /* 0x000ee20000300800 */
[----:B------:R-:W-:Y:S01]  /*a4f60*/  F2FP.PACK_AB R6, R18, R6 ;  /* 0x000000061206723e */ /* 0x000fe200000000ff */
[----:B------:R-:W3:Y:S01]  /*a4f70*/  LDL.LU R29, [R1+0x7a4] ;  /* 0x0007a400011d7983 */ /* 0x000ee20000300800 */
[----:B----4-:R-:W-:Y:S01]  /*a4f80*/  F2FP.PACK_AB R13, R14, R2 ;  /* 0x000000020e0d723e */ /* 0x010fe200000000ff */
[----:B------:R-:W4:Y:S01]  /*a4f90*/  LDL.LU R18, [R1+0x7b0] ;  /* 0x0007b00001127983 */ /* 0x000f220000300800 */
[----:B------:R-:W-:Y:S01]  /*a4fa0*/  F2FP.PACK_AB R10, R19, R10 ;  /* 0x0000000a130a723e */ /* 0x000fe200000000ff */
[----:B------:R-:W4:Y:S01]  /*a4fb0*/  LDL.LU R2, [R1+0x7ac] ;  /* 0x0007ac0001027983 */ /* 0x000f220000300800 */
[----:B------:R-:W-:Y:S01]  /*a4fc0*/  F2FP.PACK_AB R14, R15, R22 ;  /* 0x000000160f0e723e */ /* 0x000fe200000000ff */
[----:B------:R-:W3:Y:S01]  /*a4fd0*/  LDL.LU R19, [R1+0x7b8] ;  /* 0x0007b80001137983 */ /* 0x000ee20000300800 */
[----:B------:R-:W-:-:S03]  /*a4fe0*/  @!P5 FMUL R3, R3, 16777216 ;  /* 0x4b8000000303d820 */ /* 0x000fc60000400000 */
[----:B------:R0:W-:Y:S01]  /*a4ff0*/  STS.128 [R0+0x880], R24 ;  /* 0x0008801800007388 */ /* 0x0001e20000000c00 */
[----:B--2---:R-:W-:-:S03]  /*a5000*/  F2FP.PACK_AB R15, R23, R28 ;  /* 0x0000001c170f723e */ /* 0x004fc600000000ff */
[----:B------:R-:W2:Y:S01]  /*a5010*/  LDL.LU R28, [R1+0x27d4] ;  /* 0x0027d400011c7983 */ /* 0x000ea20000300800 */
[----:B------:R-:W5:Y:S02]  /*a5020*/  LDL.LU R22, [R1+0x8d4] ;  /* 0x0008d40001167983 */ /* 0x000f640000300800 */
[----:B------:R-:W5:Y:S02]  /*a5030*/  LDL.LU R23, [R1+0x8d0] ;  /* 0x0008d00001177983 */ /* 0x000f640000300800 */
[----:B0-----:R-:W5:Y:S01]  /*a5040*/  LDL.LU R24, [R1+0x80c] ;  /* 0x00080c0001187983 */ /* 0x001f620000300800 */
[----:B------:R-:W0:Y:S01]  /*a5050*/  MUFU.RCP R3, R3 ;  /* 0x0000000300037308 */ /* 0x000e220000001000 */
[----:B------:R-:W5:Y:S01]  /*a5060*/  LDL.LU R25, [R1+0x7ec] ;  /* 0x0007ec0001197983 */ /* 0x000f620000300800 */
[----:B------:R-:W5:Y:S02]  /*a5070*/  LDL.LU R26, [R1+0x7e8] ;  /* 0x0007e800011a7983 */ /* 0x000f640000300800 */
[----:B------:R-:W5:Y:S01]  /*a5080*/  LDL.LU R27, [R1+0x8cc] ;  /* 0x0008cc00011b7983 */ /* 0x000f620000300800 */
[----:B------:R1:W-:Y:S04]  /*a5090*/  STS.128 [R0+0x900], R4 ;  /* 0x0009000400007388 */ /* 0x0003e80000000c00 */
[----:B------:R0:W-:Y:S04]  /*a50a0*/  STS.128 [R0+0x980], R8 ;  /* 0x0009800800007388 */ /* 0x0001e80000000c00 */
[----:B------:R0:W-:Y:S01]  /*a50b0*/  STS.128 [R0+0xa00], R12 ;  /* 0x000a000c00007388 */ /* 0x0001e20000000c00 */
[----:B---3--:R-:W-:-:S03]  /*a50c0*/  F2FP.PACK_AB R17, R17, R29 ;  /* 0x0000001d1111723e */ /* 0x008fc600000000ff */
[----:B-1----:R-:W3:Y:S01]  /*a50d0*/  LDL.LU R4, [R1+0x7bc] ;  /* 0x0007bc0001047983 */ /* 0x002ee20000300800 */
[----:B------:R-:W3:Y:S02]  /*a50e0*/  LDL.LU R5, [R1+0x7d4] ;  /* 0x0007d40001057983 */ /* 0x000ee40000300800 */
[----:B------:R-:W3:Y:S02]  /*a50f0*/  LDL.LU R6, [R1+0x7dc] ;  /* 0x0007dc0001067983 */ /* 0x000ee40000300800 */
[----:B------:R-:W5:Y:S01]  /*a5100*/  LDL.LU R7, [R1+0x8c4] ;  /* 0x0008c40001077983 */ /* 0x000f620000300800 */
[----:B0-----:R-:W3:Y:S01]  /*a5110*/  LDL.LU R8, [R1+0x7f4] ;  /* 0x0007f40001087983 */ /* 0x001ee20000300800 */
[----:B------:R-:W3:Y:S02]  /*a5120*/  LDL.LU R9, [R1+0x808] ;  /* 0x0008080001097983 */ /* 0x000ee40000300800 */
[----:B------:R-:W3:Y:S02]  /*a5130*/  LDL.LU R10, [R1+0x7fc] ;  /* 0x0007fc00010a7983 */ /* 0x000ee40000300800 */
[----:B------:R-:W5:Y:S01]  /*a5140*/  LDL.LU R11, [R1+0x7e4] ;  /* 0x0007e400010b7983 */ /* 0x000f620000300800 */
[----:B------:R-:W5:Y:S01]  /*a5150*/  LDL.LU R12, [R1+0x7a0] ;  /* 0x0007a000010c7983 */ /* 0x000f620000300800 */
[----:B------:R-:W5:Y:S02]  /*a5160*/  LDL.LU R13, [R1+0x7d0] ;  /* 0x0007d000010d7983 */ /* 0x000f640000300800 */
[----:B------:R-:W5:Y:S02]  /*a5170*/  LDL.LU R14, [R1+0x7f8] ;  /* 0x0007f800010e7983 */ /* 0x000f640000300800 */
[----:B------:R-:W5:Y:S01]  /*a5180*/  LDL.LU R15, [R1+0x7d8] ;  /* 0x0007d800010f7983 */ /* 0x000f620000300800 */
[----:B------:R0:W-:Y:S01]  /*a5190*/  STL [R1+0xf78], R3 ;  /* 0x000f780301007387 */ /* 0x0001e20000100800 */
[----:B------:R-:W5:Y:S01]  /*a51a0*/  LDL.LU R29, [R1+0x8c] ;  /* 0x00008c00011d7983 */ /* 0x000f620000300800 */
[----:B----4-:R-:W-:-:S02]  /*a51b0*/  F2FP.PACK_AB R18, R18, R2 ;  /* 0x000000021212723e */ /* 0x010fc400000000ff */
[----:B------:R-:W4:Y:S01]  /*a51c0*/  LDL.LU R2, [R1+0x8dc] ;  /* 0x0008dc0001027983 */ /* 0x000f220000300800 */
[----:B--2---:R-:W-:-:S03]  /*a51d0*/  F2FP.PACK_AB R19, R19, R28 ;  /* 0x0000001c1313723e */ /* 0x004fc600000000ff */
[----:B------:R-:W2:Y:S01]  /*a51e0*/  LDL.LU R28, [R1+0x27d0] ;  /* 0x0027d000011c7983 */ /* 0x000ea20000300800 */
[----:B---3--:R-:W-:Y:S01]  /*a51f0*/  F2FP.PACK_AB R9, R9, R10 ;  /* 0x0000000a0909723e */ /* 0x008fe200000000ff */
[----:B-----5:R-:W-:Y:S01]  /*a5200*/  F2FP.PACK_AB R10, R7, R24 ;  /* 0x00000018070a723e */ /* 0x020fe200000000ff */
[----:B------:R-:W-:Y:S02]  /*a5210*/  F2FP.PACK_AB R6, R11, R6 ;  /* 0x000000060b06723e */ /* 0x000fe400000000ff */
[----:B------:R-:W-:Y:S02]  /*a5220*/  F2FP.PACK_AB R7, R25, R26 ;  /* 0x0000001a1907723e */ /* 0x000fe400000000ff */
[----:B------:R-:W3:Y:S01]  /*a5230*/  LDL.LU R26, [R1+0x524] ;  /* 0x00052400011a7983 */ /* 0x000ee20000300800 */
[----:B--2---:R-:W-:-:S03]  /*a5240*/  F2FP.PACK_AB R11, R27, R28 ;  /* 0x0000001c1b0b723e */ /* 0x004fc600000000ff */
[----:B------:R-:W4:Y:S01]  /*a5250*/  LDL.LU R28, [R1+0x27cc] ;  /* 0x0027cc00011c7983 */ /* 0x000f220000300800 */
[----:B------:R-:W-:Y:S02]  /*a5260*/  @!P5 FMUL R20, R20, 16777216 ;  /* 0x4b8000001414d820 */ /* 0x000fe40000400000 */
[----:B------:R-:W-:Y:S01]  /*a5270*/  @!P5 FMUL R21, R21, 16777216 ;  /* 0x4b8000001515d820 */ /* 0x000fe20000400000 */
[----:B------:R-:W-:Y:S02]  /*a5280*/  F2FP.PACK_AB R16, R12, R16 ;  /* 0x000000100c10723e */ /* 0x000fe400000000ff */
[----:B------:R-:W-:Y:S02]  /*a5290*/  F2FP.PACK_AB R4, R13, R4 ;  /* 0x000000040d04723e */ /* 0x000fe400000000ff */
[----:B------:R-:W-:Y:S02]  /*a52a0*/  F2FP.PACK_AB R5, R15, R5 ;  /* 0x000000050f05723e */ /* 0x000fe400000000ff */
[----:B------:R-:W-:Y:S01]  /*a52b0*/  F2FP.PACK_AB R8, R14, R8 ;  /* 0x000000080e08723e */ /* 0x000fe200000000ff */
[----:B------:R-:W-:-:S02]  /*a52c0*/  FMUL R12, R3, R20 ;  /* 0x00000014030c7220 */ /* 0x000fc40000400000 */
[----:B------:R-:W-:Y:S01]  /*a52d0*/  FMUL R13, R3, R21 ;  /* 0x00000015030d7220 */ /* 0x000fe20000400000 */
[----:B------:R1:W-:Y:S04]  /*a52e0*/  STS.128 [R0+0xa80], R16 ;  /* 0x000a801000007388 */ /* 0x0003e80000000c00 */
[----:B0-----:R-:W2:Y:S04]  /*a52f0*/  LDL.LU R3, [R1+0x88] ;  /* 0x0000880001037983 */ /* 0x001ea80000300800 */
[----:B------:R0:W-:Y:S04]  /*a5300*/  STS.128 [R0+0xb00], R4 ;  /* 0x000b000400007388 */ /* 0x0001e80000000c00 */
[----:B------:R5:W-:Y:S04]  /*a5310*/  STS.128 [R0+0xb80], R8 ;  /* 0x000b800800007388 */ /* 0x000be80000000c00 */
[----:B-1----:R-:W2:Y:S01]  /*a5320*/  LDL R17, [R1+0xf78] ;  /* 0x000f780001117983 */ /* 0x002ea20000100800 */
[----:B0-----:R-:W2:Y:S02]  /*a5330*/  LDL.LU R6, [R1+0x55c] ;  /* 0x00055c0001067983 */ /* 0x001ea40000300800 */
[----:B------:R-:W2:Y:S02]  /*a5340*/  LDL.LU R7, [R1+0x544] ;  /* 0x0005440001077983 */ /* 0x000ea40000300800 */
[----:B-----5:R-:W5:Y:S01]  /*a5350*/  LDL.LU R10, [R1+0x540] ;  /* 0x00054000010a7983 */ /* 0x020f620000300800 */
[----:B------:R-:W5:Y:S01]  /*a5360*/  LDL.LU R11, [R1+0x50c] ;  /* 0x00050c00010b7983 */ /* 0x000f620000300800 */
[----:B------:R-:W5:Y:S02]  /*a5370*/  LDL.LU R18, [R1+0x8e4] ;  /* 0x0008e40001127983 */ /* 0x000f640000300800 */
[----:B------:R-:W5:Y:S01]  /*a5380*/  LDL.LU R19, [R1+0x8e0] ;  /* 0x0008e00001137983 */ /* 0x000f620000300800 */
[----:B------:R-:W-:-:S02]  /*a5390*/  F2FP.PACK_AB R8, R12, R13 ;  /* 0x0000000d0c08723e */ /* 0x000fc400000000ff */
[----:B------:R-:W5:Y:S01]  /*a53a0*/  LDL.LU R12, [R1+0x528] ;  /* 0x00052800010c7983 */ /* 0x000f620000300800 */
[----:B------:R-:W5:Y:S01]  /*a53b0*/  LDL.LU R14, [R1+0x8ec] ;  /* 0x0008ec00010e7983 */ /* 0x000f620000300800 */
[----:B----4-:R-:W-:Y:S02]  /*a53c0*/  F2FP.PACK_AB R5, R2, R28 ;  /* 0x0000001c0205723e */ /* 0x010fe400000000ff */
[----:B------:R-:W4:Y:S01]  /*a53d0*/  LDL.LU R28, [R1+0x27c8] ;  /* 0x0027c800011c7983 */ /* 0x000f220000300800 */
[----:B------:R0:W1:Y:S01]  /*a53e0*/  MUFU.RCP R16, R29 ;  /* 0x0000001d00107308 */ /* 0x0000620000001000 */
[----:B------:R-:W4:Y:S07]  /*a53f0*/  LDL.LU R21, [R1+0x94] ;  /* 0x0000940001157983 */ /* 0x000f2e0000300800 */
[----:B--2---:R-:W2:Y:S01]  /*a5400*/  MUFU.RCP R3, R3 ;  /* 0x0000000300037308 */ /* 0x004ea20000001000 */
[----:B------:R-:W4:Y:S01]  /*a5410*/  LDL.LU R15, [R1+0x308] ;  /* 0x00030800010f7983 */ /* 0x000f220000300800 */
[----:B------:R-:W-:Y:S01]  /*a5420*/  F2FP.PACK_AB R4, R22, R23 ;  /* 0x000000171604723e */ /* 0x000fe200000000ff */
[----:B------:R-:W4:Y:S02]  /*a5430*/  LDL.LU R27, [R1+0x32c] ;  /* 0x00032c00011b7983 */ /* 0x000f240000300800 */
[----:B---3--:R-:W-:Y:S01]  /*a5440*/  @!P5 FMUL R26, R26, 16777216 ;  /* 0x4b8000001a1ad820 */ /* 0x008fe20000400000 */
[----:B------:R-:W3:Y:S01]  /*a5450*/  LDL.LU R23, [R1+0x494] ;  /* 0x0004940001177983 */ /* 0x000ee20000300800 */
[----:B------:R-:W3:Y:S02]  /*a5460*/  LDL.LU R24, [R1+0x4cc] ;  /* 0x0004cc0001187983 */ /* 0x000ee40000300800 */
[----:B------:R-:W3:Y:S02]  /*a5470*/  LDL.LU R20, [R1+0x4ec] ;  /* 0x0004ec0001147983 */ /* 0x000ee40000300800 */
[----:B------:R-:W3:Y:S01]  /*a5480*/  LDL.LU R25, [R1+0x4c0] ;  /* 0x0004c00001197983 */ /* 0x000ee20000300800 */
[----:B0-----:R-:W3:Y:S01]  /*a5490*/  LDL.LU R29, [R1+0x4a0] ;  /* 0x0004a000011d7983 */ /* 0x001ee20000300800 */
[----:B------:R-:W3:Y:S02]  /*a54a0*/  LDL.LU R22, [R1+0x138] ;  /* 0x0001380001167983 */ /* 0x000ee40000300800 */
[----:B------:R-:W3:Y:S01]  /*a54b0*/  LDL R2, [R1+0xf58] ;  /* 0x000f580001027983 */ /* 0x000ee20000100800 */
[----:B-1----:R0:W-:Y:S01]  /*a54c0*/  STL [R1+0x27c], R16 ;  /* 0x00027c1001007387 */ /* 0x0021e20000100800 */
[----:B------:R-:W-:-:S02]  /*a54d0*/  @!P5 FMUL R7, R7, 16777216 ;  /* 0x4b8000000707d820 */ /* 0x000fc40000400000 */
[----:B-----5:R-:W-:Y:S02]  /*a54e0*/  @!P5 FMUL R10, R10, 16777216 ;  /* 0x4b8000000a0ad820 */ /* 0x020fe40000400000 */
[C---:B------:R-:W-:Y:S02]  /*a54f0*/  FMUL R7, R17.reuse, R7 ;  /* 0x0000000711077220 */ /* 0x040fe40000400000 */
[C---:B------:R-:W-:Y:S02]  /*a5500*/  FMUL R9, R17.reuse, R10 ;  /* 0x0000000a11097220 */ /* 0x040fe40000400000 */
[----:B------:R-:W-:Y:S02]  /*a5510*/  FMUL R10, R17, R26 ;  /* 0x0000001a110a7220 */ /* 0x000fe40000400000 */
[----:B------:R-:W5:Y:S01]  /*a5520*/  LDL.LU R26, [R1+0x518] ;  /* 0x00051800011a7983 */ /* 0x000f620000300800 */
[----:B--2---:R-:W-:Y:S02]  /*a5530*/  STL [R1+0xf5c], R3 ;  /* 0x000f5c0301007387 */ /* 0x004fe40000100800 */
[----:B------:R-:W-:-:S02]  /*a5540*/  F2FP.PACK_AB R10, R10, R7 ;  /* 0x000000070a0a723e */ /* 0x000fc400000000ff */
[----:B----4-:R-:W-:Y:S02]  /*a5550*/  F2FP.PACK_AB R7, R14, R28 ;  /* 0x0000001c0e07723e */ /* 0x010fe400000000ff */
[----:B------:R-:W2:Y:S01]  /*a5560*/  LDL.LU R28, [R1+0x27c4] ;  /* 0x0027c400011c7983 */ /* 0x000ea20000300800 */
[----:B------:R-:W1:Y:S01]  /*a5570*/  MUFU.RCP R21, R21 ;  /* 0x0000001500157308 */ /* 0x000e620000001000 */
[----:B------:R-:W-:Y:S02]  /*a5580*/  @!P5 FMUL R6, R6, 16777216 ;  /* 0x4b8000000606d820 */ /* 0x000fe40000400000 */
[----:B------:R-:W-:Y:S02]  /*a5590*/  @!P5 FMUL R11, R11, 16777216 ;  /* 0x4b8000000b0bd820 */ /* 0x000fe40000400000 */
[----:B------:R-:W-:Y:S02]  /*a55a0*/  FMUL R6, R17, R6 ;  /* 0x0000000611067220 */ /* 0x000fe40000400000 */
[----:B------:R-:W-:-:S02]  /*a55b0*/  @!P5 FMUL R12, R12, 16777216 ;  /* 0x4b8000000c0cd820 */ /* 0x000fc40000400000 */
[C---:B------:R-:W-:Y:S02]  /*a55c0*/  FMUL R14, R16.reuse, R27 ;  /* 0x0000001b100e7220 */ /* 0x040fe40000400000 */
[----:B---3--:R-:W-:Y:S01]  /*a55d0*/  FMUL R13, R16, R23 ;  /* 0x00000017100d7220 */ /* 0x008fe20000400000 */
[----:B------:R-:W3:Y:S01]  /*a55e0*/  LDL.LU R27, [R1+0x90] ;  /* 0x00009000011b7983 */ /* 0x000ee20000300800 */
[----:B------:R-:W-:Y:S01]  /*a55f0*/  F2FP.PACK_AB R9, R9, R6 ;  /* 0x000000060909723e */ /* 0x000fe200000000ff */
[----:B------:R-:W-:Y:S02]  /*a5600*/  F2FP.PACK_AB R6, R18, R19 ;  /* 0x000000131206723e */ /* 0x000fe400000000ff */
[----:B------:R-:W4:Y:S02]  /*a5610*/  LDL.LU R23, [R1+0x304] ;  /* 0x0003040001177983 */ /* 0x000f240000300800 */
[C---:B------:R-:W-:Y:S02]  /*a5620*/  FMUL R11, R17.reuse, R11 ;  /* 0x0000000b110b7220 */ /* 0x040fe40000400000 */
[----:B------:R-:W-:-:S02]  /*a5630*/  FMUL R12, R17, R12 ;  /* 0x0000000c110c7220 */ /* 0x000fc40000400000 */
[C---:B------:R-:W-:Y:S01]  /*a5640*/  FMUL R18, R16.reuse, R29 ;  /* 0x0000001d10127220 */ /* 0x040fe20000400000 */
[----:B-1----:R-:W-:Y:S01]  /*a5650*/  STL [R1+0x270], R21 ;  /* 0x0002701501007387 */ /* 0x002fe20000100800 */
[----:B------:R-:W4:Y:S02]  /*a5660*/  LDL.LU R29, [R1+0x560] ;  /* 0x00056000011d7983 */ /* 0x000f240000300800 */
[C---:B--2---:R-:W-:Y:S02]  /*a5670*/  FMUL R17, R16.reuse, R28 ;  /* 0x0000001c10117220 */ /* 0x044fe40000400000 */
[----:B------:R-:W2:Y:S01]  /*a5680*/  LDL.LU R28, [R1+0x27c0] ;  /* 0x0027c000011c7983 */ /* 0x000ea20000300800 */
[----:B------:R-:W-:Y:S01]  /*a5690*/  F2FP.PACK_AB R11, R11, R12 ;  /* 0x0000000c0b0b723e */ /* 0x000fe200000000ff */
[C---:B------:R-:W-:Y:S02]  /*a56a0*/  FMUL R15, R16.reuse, R15 ;  /* 0x0000000f100f7220 */ /* 0x040fe40000400000 */
[----:B------:R-:W-:-:S02]  /*a56b0*/  FMUL R12, R16, R24 ;  /* 0x00000018100c7220 */ /* 0x000fc40000400000 */
[C---:B------:R-:W-:Y:S02]  /*a56c0*/  FMUL R20, R16.reuse, R20 ;  /* 0x0000001410147220 */ /* 0x040fe40000400000 */
[----:B------:R-:W-:Y:S01]  /*a56d0*/  FMUL R19, R16, R25 ;  /* 0x0000001910137220 */ /* 0x000fe20000400000 */
[----:B0-----:R-:W-:Y:S01]  /*a56e0*/  IADD3 R16, R2, -R22, RZ ;  /* 0x8000001602107210 */ /* 0x001fe20007ffe0ff */
[----:B------:R-:W4:Y:S01]  /*a56f0*/  LDL.LU R25, [R1+0x57c] ;  /* 0x00057c0001197983 */ /* 0x000f220000300800 */
[----:B------:R-:W4:Y:S01]  /*a5700*/  LDL.LU R22, [R1+0x564] ;  /* 0x0005640001167983 */ /* 0x000f220000300800 */
[----:B------:R-:W-:Y:S01]  /*a5710*/  F2FP.PACK_AB R14, R14, R18 ;  /* 0x000000120e0e723e */ /* 0x000fe200000000ff */
[----:B------:R-:W4:Y:S01]  /*a5720*/  LDL.LU R2, [R1+0x490] ;  /* 0x0004900001027983 */ /* 0x000f220000300800 */
[----:B------:R-:W-:Y:S02]  /*a5730*/  F2FP.PACK_AB R13, R13, R19 ;  /* 0x000000130d0d723e */ /* 0x000fe400000000ff */
[----:B------:R-:W-:Y:S01]  /*a5740*/  F2FP.PACK_AB R15, R15, R17 ;  /* 0x000000110f0f723e */ /* 0x000fe200000000ff */
[----:B---3--:R0:W1:Y:S01]  /*a5750*/  MUFU.RCP R19, R27 ;  /* 0x0000001b00137308 */ /* 0x0080620000001000 */
[----:B-----5:R-:W-:-:S02]  /*a5760*/  FMUL R17, R3, R26 ;  /* 0x0000001a03117220 */ /* 0x020fc40000400000 */
[----:B--2---:R-:W-:Y:S02]  /*a5770*/  FMUL R18, R3, R28 ;  /* 0x0000001c03127220 */ /* 0x004fe40000400000 */
[----:B------:R-:W2:Y:S01]  /*a5780*/  LDL.LU R28, [R1+0x27bc] ;  /* 0x0027bc00011c7983 */ /* 0x000ea20000300800 */
[----:B------:R-:W-:Y:S02]  /*a5790*/  FADD R16, R16, -1 ;  /* 0xbf80000010107421 */ /* 0x000fe40000000000 */
[----:B------:R-:W-:Y:S01]  /*a57a0*/  IMAD.MOV.U32 R26, RZ, RZ, 0x3dc6b27f ;  /* 0x3dc6b27fff1a7424 */ /* 0x000fe200078e00ff */
[----:B------:R-:W-:Y:S01]  /*a57b0*/  F2FP.PACK_AB R12, R12, R20 ;  /* 0x000000140c0c723e */ /* 0x000fe200000000ff */
[----:B------:R3:W-:Y:S04]  /*a57c0*/  STS.128 [R0+0xc00], R4 ;  /* 0x000c000400007388 */ /* 0x0007e80000000c00 */
[----:B------:R-:W-:Y:S04]  /*a57d0*/  STS.128 [R0+0xc80], R8 ;  /* 0x000c800800007388 */ /* 0x000fe80000000c00 */
[----:B------:R5:W-:Y:S01]  /*a57e0*/  STS.128 [R0+0xd00], R12 ;  /* 0x000d000c00007388 */ /* 0x000be20000000c00 */
[----:B---3--:R-:W-:-:S03]  /*a57f0*/  FFMA.FTZ R5, R16, R26, -0.16845393180847167969 ;  /* 0xbe2c7f3010057423 */ /* 0x008fc6000001001a */
[----:B------:R-:W3:Y:S01]  /*a5800*/  LDL.LU R7, [R1+0x4f0] ;  /* 0x0004f00001077983 */ /* 0x000ee20000300800 */
[----:B------:R-:W3:Y:S02]  /*a5810*/  LDL.LU R6, [R1+0x51c] ;  /* 0x00051c0001067983 */ /* 0x000ee40000300800 */
[----:B------:R-:W3:Y:S02]  /*a5820*/  LDL.LU R20, [R1+0x4bc] ;  /* 0x0004bc0001147983 */ /* 0x000ee40000300800 */
[----:B-----5:R-:W5:Y:S02]  /*a5830*/  LDL.LU R15, [R1+0x324] ;  /* 0x00032400010f7983 */ /* 0x020f640000300800 */
[----:B------:R-:W-:Y:S01]  /*a5840*/  FFMA.FTZ R5, R16, R5, 0.1716887056827545166 ;  /* 0x3e2fcf2a10057423 */ /* 0x000fe20000010005 */
[----:B------:R-:W5:Y:S01]  /*a5850*/  LDL.LU R24, [R1+0x4d0] ;  /* 0x0004d00001187983 */ /* 0x000f620000300800 */
[----:B------:R-:W5:Y:S02]  /*a5860*/  LDL.LU R26, [R1+0x4a4] ;  /* 0x0004a400011a7983 */ /* 0x000f640000300800 */
[----:B----4-:R-:W-:-:S02]  /*a5870*/  FMUL R8, R21, R23 ;  /* 0x0000001715087220 */ /* 0x010fc40000400000 */
[----:B0-----:R-:W4:Y:S01]  /*a5880*/  LDL.LU R27, [R1+0x4c4] ;  /* 0x0004c400011b7983 */ /* 0x001f220000300800 */
[----:B------:R-:W4:Y:S01]  /*a5890*/  LDL.LU R23, [R1+0x4a8] ;  /* 0x0004a80001177983 */ /* 0x000f220000300800 */
[----:B------:R-:W-:Y:S02]  /*a58a0*/  FFMA.FTZ R10, R16, R5, -0.17900948226451873779 ;  /* 0xbe374e43100a7423 */ /* 0x000fe40000010005 */
[----:B-1----:R-:W-:Y:S02]  /*a58b0*/  STL [R1+0x26c], R19 ;  /* 0x00026c1301007387 */ /* 0x002fe40000100800 */
[C---:B------:R-:W-:Y:S02]  /*a58c0*/  FMUL R5, R3.reuse, R29 ;  /* 0x0000001d03057220 */ /* 0x040fe40000400000 */
[----:B------:R-:W4:Y:S01]  /*a58d0*/  LDL.LU R29, [R1+0x9c] ;  /* 0x00009c00011d7983 */ /* 0x000f220000300800 */
[----:B--2---:R-:W-:-:S03]  /*a58e0*/  FMUL R11, R3, R28 ;  /* 0x0000001c030b7220 */ /* 0x004fc60000400000 */
[----:B------:R-:W2:Y:S01]  /*a58f0*/  LDL.LU R28, [R1+0x27b8] ;  /* 0x0027b800011c7983 */ /* 0x000ea20000300800 */
[C---:B------:R-:W-:Y:S02]  /*a5900*/  FMUL R13, R3.reuse, R25 ;  /* 0x00000019030d7220 */ /* 0x040fe40000400000 */
[----:B------:R-:W-:Y:S02]  /*a5910*/  FMUL R12, R3, R22 ;  /* 0x00000016030c7220 */ /* 0x000fe40000400000 */
[----:B------:R-:W-:Y:S02]  /*a5920*/  FMUL R9, R21, R2 ;  /* 0x0000000215097220 */ /* 0x000fe40000400000 */
[C---:B---3--:R-:W-:Y:S02]  /*a5930*/  FMUL R7, R3.reuse, R7 ;  /* 0x0000000703077220 */ /* 0x048fe40000400000 */
[----:B------:R-:W-:Y:S02]  /*a5940*/  FMUL R6, R3, R6 ;  /* 0x0000000603067220 */ /* 0x000fe40000400000 */
[----:B------:R-:W3:Y:S01]  /*a5950*/  LDL.LU R3, [R1+0x504] ;  /* 0x0005040001037983 */ /* 0x000ee20000300800 */
[----:B------:R-:W3:Y:S02]  /*a5960*/  LDL.LU R25, [R1+0x568] ;  /* 0x0005680001197983 */ /* 0x000ee40000300800 */
[----:B------:R-:W3:Y:S01]  /*a5970*/  LDL.LU R22, [R1+0x54c] ;  /* 0x00054c0001167983 */ /* 0x000ee20000300800 */
[----:B--2---:R0:W1:Y:S02]  /*a5980*/  MUFU.RCP R2, R28 ;  /* 0x0000001c00027308 */ /* 0x0040640000001000 */
[----:B0-----:R-:W2:Y:S01]  /*a5990*/  LDL.LU R28, [R1+0x548] ;  /* 0x00054800011c7983 */ /* 0x001ea20000300800 */
[----:B------:R-:W-:Y:S01]  /*a59a0*/  FFMA.FTZ R10, R16, R10, 0.20512372255325317383 ;  /* 0x3e520bf4100a7423 */ /* 0x000fe2000001000a */
[----:B------:R-:W-:-:S03]  /*a59b0*/  F2FP.PACK_AB R4, R17, R18 ;  /* 0x000000121104723e */ /* 0x000fc600000000ff */
[C---:B------:R-:W-:Y:S01]  /*a59c0*/  FFMA.FTZ R10, R16.reuse, R10, -0.24046532809734344482 ;  /* 0xbe763c8b100a7423 */ /* 0x040fe2000001000a */
[----:B----4-:R0:W4:Y:S03]  /*a59d0*/  MUFU.RCP R18, R29 ;  /* 0x0000001d00127308 */ /* 0x0101260000001000 */
[----:B------:R-:W-:Y:S01]  /*a59e0*/  FFMA.FTZ R10, R16, R10, 0.28857114911079406738 ;  /* 0x3e93bf99100a7423 */ /* 0x000fe2000001000a */
[----:B------:R-:W-:-:S03]  /*a59f0*/  F2FP.PACK_AB R6, R6, R12 ;  /* 0x0000000c0606723e */ /* 0x000fc600000000ff */
[C---:B------:R-:W-:Y:S01]  /*a5a00*/  FFMA.FTZ R12, R16.reuse, R10, -0.36067417263984680176 ;  /* 0xbeb8aa49100c7423 */ /* 0x040fe2000001000a */
[----:B-1----:R-:W-:Y:S01]  /*a5a10*/  STL [R1+0x25c], R2 ;  /* 0x00025c0201007387 */ /* 0x002fe20000100800 */
[----:B-----5:R-:W-:Y:S01]  /*a5a20*/  FMUL R10, R21, R26 ;  /* 0x0000001a150a7220 */ /* 0x020fe20000400000 */
[----:B------:R-:W-:Y:S02]  /*a5a30*/  F2FP.PACK_AB R5, R5, R13 ;  /* 0x0000000d0505723e */ /* 0x000fe400000000ff */
[----:B------:R-:W-:Y:S01]  /*a5a40*/  F2FP.PACK_AB R7, R7, R11 ;  /* 0x0000000b0707723e */ /* 0x000fe200000000ff */
[----:B------:R-:W-:Y:S02]  /*a5a50*/  FFMA.FTZ R12, R16, R12, 0.48089820146560668945 ;  /* 0x3ef6384a100c7423 */ /* 0x000fe4000001000c */
[C---:B------:R-:W-:Y:S01]  /*a5a60*/  FMUL R14, R21.reuse, R27 ;  /* 0x0000001b150e7220 */ /* 0x040fe20000400000 */
[----:B------:R-:W5:Y:S01]  /*a5a70*/  LDL.LU R26, [R1+0x30c] ;  /* 0x00030c00011a7983 */ /* 0x000f620000300800 */
[----:B------:R-:W-:Y:S01]  /*a5a80*/  F2FP.PACK_AB R8, R8, R9 ;  /* 0x000000090808723e */ /* 0x000fe200000000ff */
[----:B------:R-:W-:-:S02]  /*a5a90*/  FMUL R11, R21, R15 ;  /* 0x0000000f150b7220 */ /* 0x000fc40000400000 */
[C---:B------:R-:W-:Y:S01]  /*a5aa0*/  FMUL R13, R21.reuse, R23 ;  /* 0x00000017150d7220 */ /* 0x040fe20000400000 */
[----:B------:R-:W5:Y:S01]  /*a5ab0*/  LDL.LU R27, [R1+0x328] ;  /* 0x00032800011b7983 */ /* 0x000f620000300800 */
[C---:B------:R-:W-:Y:S02]  /*a5ac0*/  FMUL R9, R21.reuse, R20 ;  /* 0x0000001415097220 */ /* 0x040fe40000400000 */
[----:B------:R-:W5:Y:S02]  /*a5ad0*/  LDL.LU R23, [R1+0x47c] ;  /* 0x00047c0001177983 */ /* 0x000f640000300800 */
[----:B------:R-:W-:Y:S01]  /*a5ae0*/  FMUL R15, R21, R24 ;  /* 0x00000018150f7220 */ /* 0x000fe20000400000 */
[----:B------:R-:W5:Y:S01]  /*a5af0*/  LDL.LU R20, [R1+0x574] ;  /* 0x0005740001147983 */ /* 0x000f620000300800 */
[----:B------:R-:W-:Y:S02]  /*a5b00*/  FFMA.FTZ R12, R16, R12, -0.72134751081466674805 ;  /* 0xbf38aa3b100c7423 */ /* 0x000fe4000001000c */
[----:B------:R-:W5:Y:S02]  /*a5b10*/  LDL.LU R24, [R1+0x584] ;  /* 0x0005840001187983 */ /* 0x000f640000300800 */
[----:B------:R-:W5:Y:S01]  /*a5b20*/  LDL.LU R21, [R1+0x56c] ;  /* 0x00056c0001157983 */ /* 0x000f620000300800 */
[----:B0-----:R-:W5:Y:S01]  /*a5b30*/  LDL.LU R29, [R1+0x4b0] ;  /* 0x0004b000011d7983 */ /* 0x001f620000300800 */
[----:B------:R-:W-:-:S02]  /*a5b40*/  F2FP.PACK_AB R11, R11, R13 ;  /* 0x0000000d0b0b723e */ /* 0x000fc400000000ff */
[----:B------:R-:W-:Y:S01]  /*a5b50*/  F2FP.PACK_AB R10, R10, R14 ;  /* 0x0000000e0a0a723e */ /* 0x000fe200000000ff */
[----:B----4-:R-:W-:Y:S02]  /*a5b60*/  STL [R1+0x260], R18 ;  /* 0x0002601201007387 */ /* 0x010fe40000100800 */
[C---:B---3--:R-:W-:Y:S02]  /*a5b70*/  FMUL R13, R19.reuse, R3 ;  /* 0x00000003130d7220 */ /* 0x048fe40000400000 */
[----:B------:R-:W-:Y:S01]  /*a5b80*/  FMUL R17, R16, R12 ;  /* 0x0000000c10117220 */ /* 0x000fe20000400000 */
[----:B------:R-:W3:Y:S01]  /*a5b90*/  LDL.LU R3, [R1+0x488] ;  /* 0x0004880001037983 */ /* 0x000ee20000300800 */
[C---:B------:R-:W-:Y:S02]  /*a5ba0*/  FMUL R14, R19.reuse, R22 ;  /* 0x00000016130e7220 */ /* 0x040fe40000400000 */
[----:B------:R-:W4:Y:S02]  /*a5bb0*/  LDL.LU R22, [R1+0x498] ;  /* 0x0004980001167983 */ /* 0x000f240000300800 */
[----:B--2---:R-:W-:-:S02]  /*a5bc0*/  FMUL R12, R19, R28 ;  /* 0x0000001c130c7220 */ /* 0x004fc40000400000 */
[----:B------:R-:W2:Y:S01]  /*a5bd0*/  LDL R28, [R1+0xf58] ;  /* 0x000f5800011c7983 */ /* 0x000ea20000100800 */
[----:B------:R-:W-:Y:S01]  /*a5be0*/  FMUL R17, R16, R17 ;  /* 0x0000001110117220 */ /* 0x000fe20000400000 */
[----:B------:R-:W-:-:S03]  /*a5bf0*/  F2FP.PACK_AB R9, R9, R15 ;  /* 0x0000000f0909723e */ /* 0x000fc600000000ff */
[----:B------:R-:W-:Y:S02]  /*a5c00*/  FFMA.FTZ R16, R16, 1.4426950216293334961, R17 ;  /* 0x3fb8aa3b10107823 */ /* 0x000fe40000010011 */
[----:B------:R-:W-:Y:S01]  /*a5c10*/  FMUL R15, R19, R25 ;  /* 0x00000019130f7220 */ /* 0x000fe20000400000 */
[----:B------:R-:W-:Y:S04]  /*a5c20*/  STS.128 [R0+0xe00], R8 ;  /* 0x000e000800007388 */ /* 0x000fe80000000c00 */
[----:B------:R-:W-:Y:S04]  /*a5c30*/  STS.128 [R0+0xd80], R4 ;  /* 0x000d800400007388 */ /* 0x000fe80000000c00 */
[----:B--2---:R0:W-:Y:S04]  /*a5c40*/  STL [R1+0x27ac], R28 ;  /* 0x0027ac1c01007387 */ /* 0x0041e80000100800 */
[----:B0-----:R-:W2:Y:S01]  /*a5c50*/  LDL.LU R28, [R1+0x52c] ;  /* 0x00052c00011c7983 */ /* 0x001ea20000300800 */
[----:B------:R0:W-:Y:S02]  /*a5c60*/  STL [R1+0x27b0], R0 ;  /* 0x0027b00001007387 */ /* 0x0001e40000100800 */
[----:B------:R1:W-:Y:S02]  /*a5c70*/  STL [R1+0x27b4], R16 ;  /* 0x0027b41001007387 */ /* 0x0003e40000100800 */
[----:B------:R-:W2:Y:S02]  /*a5c80*/  LDL R25, [R1+0x1158] ;  /* 0x0011580001197983 */ /* 0x000ea40000100800 */
[----:B-----5:R-:W-:-:S02]  /*a5c90*/  FMUL R8, R2, R26 ;  /* 0x0000001a02087220 */ /* 0x020fc40000400000 */
[----:B------:R-:W-:Y:S01]  /*a5ca0*/  FMUL R7, R2, R27 ;  /* 0x0000001b02077220 */ /* 0x000fe20000400000 */
[----:B------:R-:W5:Y:S01]  /*a5cb0*/  LDL R26, [R1+0x1160] ;  /* 0x00116000011a7983 */ /* 0x000f620000100800 */
[----:B------:R-:W-:-:S03]  /*a5cc0*/  FMUL R4, R18, R23 ;  /* 0x0000001712047220 */ /* 0x000fc60000400000 */
[----:B------:R-:W5:Y:S01]  /*a5cd0*/  LDL R27, [R1+0x1170] ;  /* 0x00117000011b7983 */ /* 0x000f620000100800 */
[----:B------:R-:W5:Y:S01]  /*a5ce0*/  LDL R23, [R1+0x1178] ;  /* 0x0011780001177983 */ /* 0x000f620000100800 */
[----:B------:R-:W-:Y:S02]  /*a5cf0*/  F2FP.PACK_AB R12, R12, R15 ;  /* 0x0000000f0c0c723e */ /* 0x000fe400000000ff */
[----:B0-----:R-:W5:Y:S04]  /*a5d00*/  LDL R0, [R1+0x119c] ;  /* 0x00119c0001007983 */ /* 0x001f680000100800 */
[----:B-1----:R-:W5:Y:S01]  /*a5d10*/  LDL R16, [R1+0x1184] ;  /* 0x0011840001107983 */ /* 0x002f620000100800 */
[----:B------:R-:W-:Y:S01]  /*a5d20*/  F2FP.PACK_AB R13, R13, R14 ;  /* 0x0000000e0d0d723e */ /* 0x000fe200000000ff */
[----:B------:R-:W-:-:S02]  /*a5d30*/  FMUL R9, R18, R29 ;  /* 0x0000001d12097220 */ /* 0x000fc40000400000 */
[C---:B------:R-:W-:Y:S02]  /*a5d40*/  FMUL R14, R19.reuse, R20 ;  /* 0x00000014130e7220 */ /* 0x040fe40000400000 */
[C---:B------:R-:W-:Y:S02]  /*a5d50*/  FMUL R11, R19.reuse, R24 ;  /* 0x00000018130b7220 */ /* 0x040fe40000400000 */
[----:B------:R-:W-:Y:S01]  /*a5d60*/  FMUL R10, R19, R21 ;  /* 0x00000015130a7220 */ /* 0x000fe20000400000 */
[----:B------:R-:W5:Y:S01]  /*a5d70*/  LDL R29, [R1+0x121c] ;  /* 0x00121c00011d7983 */ /* 0x000f620000100800 */
[C---:B---3--:R-:W-:Y:S02]  /*a5d80*/  FMUL R5, R18.reuse, R3 ;  /* 0x0000000312057220 */ /* 0x048fe40000400000 */
[----:B----4-:R-:W-:Y:S01]  /*a5d90*/  FMUL R6, R18, R22 ;  /* 0x0000001612067220 */ /* 0x010fe20000400000 */
[----:B------:R-:W-:Y:S02]  /*a5da0*/  F2FP.PACK_AB R14, R14, R11 ;  /* 0x0000000b0e0e723e */ /* 0x000fe400000000ff */
[----:B------:R-:W-:-:S02]  /*a5db0*/  F2FP.PACK_AB R4, R4, R9 ;  /* 0x000000090404723e */ /* 0x000fc400000000ff */
[----:B------:R-:W-:Y:S02]  /*a5dc0*/  F2FP.PACK_AB R8, R8, R7 ;  /* 0x000000070808723e */ /* 0x000fe400000000ff */
[----:B------:R-:W-:Y:S01]  /*a5dd0*/  F2FP.PACK_AB R5, R5, R6 ;  /* 0x000000060505723e */ /* 0x000fe200000000ff */
[----:B--2---:R-:W-:Y:S02]  /*a5de0*/  FMUL R15, R19, R28 ;  /* 0x0000001c130f7220 */ /* 0x004fe40000400000 */
[----:B------:R-:W2:Y:S01]  /*a5df0*/  LDL R28, [R1+0x1214] ;  /* 0x00121400011c7983 */ /* 0x000ea20000100800 */
[----:B------:R-:W3:Y:S02]  /*a5e00*/  LDL.LU R19, [R1+0x4b4] ;  /* 0x0004b40001137983 */ /* 0x000ee40000300800 */
[----:B------:R-:W4:Y:S02]  /*a5e10*/  LDL.LU R21, [R1+0x4f4] ;  /* 0x0004f40001157983 */ /* 0x000f240000300800 */
[----:B------:R-:W3:Y:S01]  /*a5e20*/  LDL.LU R20, [R1+0x4f8] ;  /* 0x0004f80001147983 */ /* 0x000ee20000300800 */
[----:B------:R-:W3:Y:S01]  /*a5e30*/  LDL.LU R3, [R1+0x4e4] ;  /* 0x0004e40001037983 */ /* 0x000ee20000300800 */
[----:B------:R-:W3:Y:S02]  /*a5e40*/  LDL.LU R17, [R1+0x4d4] ;  /* 0x0004d40001117983 */ /* 0x000ee40000300800 */
[----:B------:R-:W3:Y:S02]  /*a5e50*/  LDL.LU R22, [R1+0x904] ;  /* 0x0009040001167983 */ /* 0x000ee40000300800 */
[----:B------:R-:W3:Y:S01]  /*a5e60*/  LDL.LU R11, [R1+0x478] ;  /* 0x00047800010b7983 */ /* 0x000ee20000300800 */
[----:B------:R-:W-:-:S02]  /*a5e70*/  F2FP.PACK_AB R15, R15, R10 ;  /* 0x0000000a0f0f723e */ /* 0x000fc400000000ff */
[----:B------:R-:W3:Y:S01]  /*a5e80*/  LDL.LU R10, [R1+0x49c] ;  /* 0x00049c00010a7983 */ /* 0x000ee20000300800 */
[----:B------:R-:W3:Y:S02]  /*a5e90*/  LDL.LU R9, [R1+0x4dc] ;  /* 0x0004dc0001097983 */ /* 0x000ee40000300800 */
[----:B------:R-:W3:Y:S02]  /*a5ea0*/  LDL.LU R7, [R1+0x4c8] ;  /* 0x0004c80001077983 */ /* 0x000ee40000300800 */
[----:B------:R-:W3:Y:S02]  /*a5eb0*/  LDL.LU R6, [R1+0x4e0] ;  /* 0x0004e00001067983 */ /* 0x000ee40000300800 */
[----:B------:R-:W-:Y:S02]  /*a5ec0*/  @!P5 FMUL R25, R25, 16777216 ;  /* 0x4b8000001919d820 */ /* 0x000fe40000400000 */
[----:B-----5:R-:W-:Y:S02]  /*a5ed0*/  @!P5 FMUL R26, R26, 16777216 ;  /* 0x4b8000001a1ad820 */ /* 0x020fe40000400000 */
[----:B------:R-:W-:-:S02]  /*a5ee0*/  @!P5 FMUL R27, R27, 16777216 ;  /* 0x4b8000001b1bd820 */ /* 0x000fc40000400000 */
[----:B------:R-:W-:Y:S01]  /*a5ef0*/  @!P5 FMUL R23, R23, 16777216 ;  /* 0x4b8000001717d820 */ /* 0x000fe20000400000 */
[----:B------:R0:W-:Y:S01]  /*a5f00*/  @!P5 STL [R1+0x1158], R25 ;  /* 0x001158190100d387 */ /* 0x0001e20000100800 */
[----:B------:R-:W5:Y:S02]  /*a5f10*/  LDL.LU R24, [R1+0x68] ;  /* 0x0000680001187983 */ /* 0x000f640000300800 */
[----:B------:R-:W-:Y:S02]  /*a5f20*/  @!P5 STL [R1+0x1160], R26 ;  /* 0x0011601a0100d387 */ /* 0x000fe40000100800 */
[----:B------:R-:W-:Y:S02]  /*a5f30*/  @!P5 FMUL R16, R16, 16777216 ;  /* 0x4b8000001010d820 */ /* 0x000fe40000400000 */
[----:B------:R-:W-:Y:S01]  /*a5f40*/  @!P5 FMUL R0, R0, 16777216 ;  /* 0x4b8000000000d820 */ /* 0x000fe20000400000 */
[----:B0-----:R-:W5:Y:S01]  /*a5f50*/  LDL.LU R25, [R1+0x70] ;  /* 0x0000700001197983 */ /* 0x001f620000300800 */
[----:B------:R-:W-:Y:S02]  /*a5f60*/  @!P5 STL [R1+0x1170], R27 ;  /* 0x0011701b0100d387 */ /* 0x000fe40000100800 */
[----:B------:R0:W-:Y:S02]  /*a5f70*/  @!P5 STL [R1+0x1178], R23 ;  /* 0x001178170100d387 */ /* 0x0001e40000100800 */
[----:B0-----:R-:W5:Y:S01]  /*a5f80*/  LDL.LU R23, [R1+0x6c] ;  /* 0x00006c0001177983 */ /* 0x001f620000300800 */
[----:B------:R-:W5:Y:S02]  /*a5f90*/  LDL.LU R26, [R1+0x1e4] ;  /* 0x0001e400011a7983 */ /* 0x000f640000300800 */
[----:B------:R-:W5:Y:S02]  /*a5fa0*/  LDL.LU R27, [R1+0x74] ;  /* 0x00007400011b7983 */ /* 0x000f640000300800 */
[----:B------:R0:W-:Y:S02]  /*a5fb0*/  @!P5 STL [R1+0x1184], R16 ;  /* 0x001184100100d387 */ /* 0x0001e40000100800 */
[----:B0-----:R-:W5:Y:S01]  /*a5fc0*/  LDL.LU R16, [R1+0x27b4] ;  /* 0x0027b40001107983 */ /* 0x001f620000300800 */
[----:B------:R0:W-:Y:S03]  /*a5fd0*/  @!P5 STL [R1+0x119c], R0 ;  /* 0x00119c000100d387 */ /* 0x0001e60000100800 */
[----:B0-----:R-:W5:Y:S01]  /*a5fe0*/  LDL.LU R0, [R1+0x27b0] ;  /* 0x0027b00001007983 */ /* 0x001f620000300800 */
[----:B------:R-:W-:-:S02]  /*a5ff0*/  @!P5 FMUL R29, R29, 16777216 ;  /* 0x4b8000001d1dd820 */ /* 0x000fc40000400000 */
[----:B--2---:R-:W-:-:S05]  /*a6000*/  @!P5 FMUL R28, R28, 16777216 ;  /* 0x4b8000001c1cd820 */ /* 0x004fca0000400000 */
[----:B------:R0:W-:Y:S04]  /*a6010*/  @!P5 STL [R1+0x1214], R28 ;  /* 0x0012141c0100d387 */ /* 0x0001e80000100800 */
[----:B0-----:R-:W2:Y:S01]  /*a6020*/  LDL.LU R28, [R1+0x27ac] ;  /* 0x0027ac00011c7983 */ /* 0x001ea20000300800 */
[----:B------:R0:W-:Y:S02]  /*a6030*/  @!P5 STL [R1+0x121c], R29 ;  /* 0x00121c1d0100d387 */ /* 0x0001e40000100800 */
[C---:B---3--:R-:W-:Y:S02]  /*a6040*/  FMUL R6, R18.reuse, R6 ;  /* 0x0000000612067220 */ /* 0x048fe40000400000 */
[C---:B------:R-:W-:Y:S02]  /*a6050*/  FMUL R20, R18.reuse, R20 ;  /* 0x0000001412147220 */ /* 0x040fe40000400000 */
[----:B------:R-:W-:-:S02]  /*a6060*/  FMUL R7, R18, R7 ;  /* 0x0000000712077220 */ /* 0x000fc40000400000 */
[----:B------:R-:W-:Y:S02]  /*a6070*/  FMUL R18, R18, R3 ;  /* 0x0000000312127220 */ /* 0x000fe40000400000 */
[C---:B------:R-:W-:Y:S02]  /*a6080*/  FMUL R11, R2.reuse, R11 ;  /* 0x0000000b020b7220 */ /* 0x040fe40000400000 */
[C---:B------:R-:W-:Y:S02]  /*a6090*/  FMUL R10, R2.reuse, R10 ;  /* 0x0000000a020a7220 */ /* 0x040fe40000400000 */
[C---:B------:R-:W-:Y:S02]  /*a60a0*/  FMUL R19, R2.reuse, R19 ;  /* 0x0000001302137220 */ /* 0x040fe40000400000 */
[C---:B------:R-:W-:Y:S02]  /*a60b0*/  FMUL R9, R2.reuse, R9 ;  /* 0x0000000902097220 */ /* 0x040fe40000400000 */
[C---:B----4-:R-:W-:Y:S01]  /*a60c0*/  FMUL R21, R2.reuse, R21 ;  /* 0x0000001502157220 */ /* 0x050fe20000400000 */
[----:B0-----:R-:W3:Y:S01]  /*a60d0*/  LDL.LU R29, [R1+0x27a8] ;  /* 0x0027a800011d7983 */ /* 0x001ee20000300800 */
[----:B------:R-:W4:Y:S02]  /*a60e0*/  LDL.LU R3, [R1+0x27a4] ;  /* 0x0027a40001037983 */ /* 0x000f240000300800 */
[----:B------:R-:W-:-:S02]  /*a60f0*/  FMUL R17, R2, R17 ;  /* 0x0000001102117220 */ /* 0x000fc40000400000 */
[----:B------:R-:W4:Y:S01]  /*a6100*/  LDL.LU R2, [R1+0x27a0] ;  /* 0x0027a00001027983 */ /* 0x000f220000300800 */
[----:B------:R-:W-:Y:S02]  /*a6110*/  F2FP.PACK_AB R9, R9, R21 ;  /* 0x000000150909723e */ /* 0x000fe400000000ff */
[----:B------:R-:W-:Y:S02]  /*a6120*/  F2FP.PACK_AB R6, R6, R20 ;  /* 0x000000140606723e */ /* 0x000fe400000000ff */
[----:B------:R-:W-:Y:S02]  /*a6130*/  F2FP.PACK_AB R10, R10, R19 ;  /* 0x000000130a0a723e */ /* 0x000fe400000000ff */
[----:B------:R-:W-:Y:S02]  /*a6140*/  F2FP.PACK_AB R7, R7, R18 ;  /* 0x000000120707723e */ /* 0x000fe400000000ff */
[----:B------:R-:W-:Y:S01]  /*a6150*/  F2FP.PACK_AB R11, R11, R17 ;  /* 0x000000110b0b723e */ /* 0x000fe200000000ff */
[----:B-----5:R-:W-:-:S02]  /*a6160*/  FADD R16, R22, R16 ;  /* 0x0000001016107221 */ /* 0x020fc40000000000 */
[----:B------:R-:W0:Y:S04]  /*a6170*/  S2R R22, SR_TID.X ;  /* 0x0000000000167919 */ /* 0x000e280000002100 */
[----:B------:R-:W-:Y:S04]  /*a6180*/  STS.128 [R0+0xe80], R12 ;  /* 0x000e800c00007388 */ /* 0x000fe80000000c00 */
[----:B------:R-:W-:Y:S04]  /*a6190*/  STS.128 [R0+0xf00], R4 ;  /* 0x000f000400007388 */ /* 0x000fe80000000c00 */
[----:B------:R-:W-:Y:S01]  /*a61a0*/  STS.128 [R0+0xf80], R8 ;  /* 0x000f800800007388 */ /* 0x000fe20000000c00 */
[----:B------:R-:W-:Y:S01]  /*a61b0*/  BAR.SYNC.DEFER_BLOCKING 0x0 ;  /* 0x0000000000007b1d */ /* 0x000fe20000010000 */
[----:B------:R-:W-:-:S02]  /*a61c0*/  F2FP.PACK_AB R18, R26, R27 ;  /* 0x0000001b1a12723e */ /* 0x000fc400000000ff */
[----:B--2---:R-:W-:-:S13]  /*a61d0*/  ISETP.GE.U32.AND P5, PT, R28, 0x7f800000, PT ;  /* 0x7f8000001c00780c */ /* 0x004fda0003fa6070 */
[----:B------:R-:W-:-:S05]  /*a61e0*/  @P5 MOV R17, 0x7f800000 ;  /* 0x7f80000000115802 */ /* 0x000fca0000000f00 */
[----:B------:R-:W-:Y:S01]  /*a61f0*/  @P5 FFMA.FTZ R16, R28, R17, +INF ;  /* 0x7f8000001c105423 */ /* 0x000fe20000010011 */
[----:B------:R-:W-:Y:S01]  /*a6200*/  F2FP.PACK_AB R17, R25, R23 ;  /* 0x000000171911723e */ /* 0x000fe200000000ff */
[C---:B0-----:R-:W-:Y:S01]  /*a6210*/  LOP3.LUT R23, R22.reuse, 0xff, RZ, 0xc0, !PT ;  /* 0x000000ff16177812 */ /* 0x041fe200078ec0ff */
[----:B------:R-:W-:-:S04]  /*a6220*/  SHF.L.U32 R22, R22, 0xe, RZ ;  /* 0x0000000e16167819 */ /* 0x000fc800000006ff */
[----:B------:R-:W-:-:S05]  /*a6230*/  LOP3.LUT R22, R22, 0x18000, RZ, 0xc0, !PT ;  /* 0x0001800016167812 */ /* 0x000fca00078ec0ff */
[----:B------:R-:W-:-:S05]  /*a6240*/  IMAD R22, R23, 0x10, R22 ;  /* 0x0000001017167824 */ /* 0x000fca00078e0216 */
[----:B------:R-:W0:Y:S04]  /*a6250*/  LDS.128 R8, [R22] ;  /* 0x0000000016087984 */ /* 0x000e280000000c00 */
[----:B------:R3:W-:Y:S01]  /*a6260*/  STL [R1+0x1280], R16 ;  /* 0x0012801001007387 */ /* 0x0007e20000100800 */
[----:B----4-:R-:W-:Y:S02]  /*a6270*/  F2FP.PACK_AB R19, R2, R3 ;  /* 0x000000030213723e */ /* 0x010fe400000000ff */
[----:B------:R-:W2:Y:S02]  /*a6280*/  LDL.LU R2, [R1+0x279c] ;  /* 0x00279c0001027983 */ /* 0x000ea40000300800 */
[----:B------:R-:W4:Y:S01]  /*a6290*/  LDL.LU R3, [R1+0x2798] ;  /* 0x0027980001037983 */ /* 0x000f220000300800 */
[----:B------:R-:W-:Y:S04]  /*a62a0*/  LDS.128 R12, [R22+0x2000] ;  /* 0x00200000160c7984 */ /* 0x000fe80000000c00 */
[----:B------:R-:W-:Y:S01]  /*a62b0*/  STL.64 [R1+0x2790], R18 ;  /* 0x0027901201007387 */ /* 0x000fe20000100a00 */
[----:B---3--:R-:W-:-:S05]  /*a62c0*/  F2FP.PACK_AB R16, R24, R29 ;  /* 0x0000001d1810723e */ /* 0x008fca00000000ff */
[----:B------:R-:W-:Y:S02]  /*a62d0*/  STL.64 [R1+0x2788], R16 ;  /* 0x0027881001007387 */ /* 0x000fe40000100a00 */
[----:B------:R-:W1:Y:S02]  /*a62e0*/  LDS.128 R16, [R22+0x1000] ;  /* 0x0010000016107984 */ /* 0x000e640000000c00 */
[----:B0-----:R-:W-:Y:S02]  /*a62f0*/  STL.64 [R1+0x180], R8 ;  /* 0x0001800801007387 */ /* 0x001fe40000100a00 */
[----:B------:R-:W-:Y:S02]  /*a6300*/  STL.64 [R1+0x188], R10 ;  /* 0x0001880a01007387 */ /* 0x000fe40000100a00 */
[----:B------:R-:W0:Y:S01]  /*a6310*/  LDS.128 R8, [R22+0x3000] ;  /* 0x0030000016087984 */ /* 0x000e220000000c00 */
[----:B-1----:R-:W-:Y:S03]  /*a6320*/  STL.64 [R1+0x170], R16 ;  /* 0x0001701001007387 */ /* 0x002fe60000100a00 */
[----:B------:R-:W-:Y:S02]  /*a6330*/  STL.64 [R1+0x178], R18 ;  /* 0x0001781201007387 */ /* 0x000fe40000100a00 */
[----:B------:R-:W1:Y:S04]  /*a6340*/  LDS.128 R16, [R22+0x4000] ;  /* 0x0040000016107984 */ /* 0x000e680000000c00 */
[----:B------:R-:W-:Y:S01]  /*a6350*/  STL.64 [R1+0x160], R12 ;  /* 0x0001600c01007387 */ /* 0x000fe20000100a00 */
[----:B------:R-:W-:Y:S02]  /*a6360*/  STL.64 [R1+0x168], R14 ;  /* 0x0001680e01007387 */ /* 0x000fe40000100a00 */
[----:B------:R-:W3:Y:S02]  /*a6370*/  LDS.128 R12, [R22+0x5000] ;  /* 0x00500000160c7984 */ /* 0x000ee40000000c00 */
[----:B0-----:R-:W-:Y:S02]  /*a6380*/  STL.64 [R1+0x150], R8 ;  /* 0x0001500801007387 */ /* 0x001fe40000100a00 */
[----:B------:R-:W-:Y:S02]  /*a6390*/  STL.64 [R1+0x158], R10 ;  /* 0x0001580a01007387 */ /* 0x000fe40000100a00 */
[----:B------:R-:W0:Y:S01]  /*a63a0*/  LDS.128 R8, [R22+0x6000] ;  /* 0x0060000016087984 */ /* 0x000e220000000c00 */
[C---:B------:R-:W-:Y:S01]  /*a63b0*/  LOP3.LUT R5, R22.reuse, 0x20, RZ, 0x3c, !PT ;  /* 0x0000002016057812 */ /* 0x040fe200078e3cff */
[----:B-1----:R-:W-:Y:S02]  /*a63c0*/  STL.64 [R1+0x140], R16 ;  /* 0x0001401001007387 */ /* 0x002fe40000100a00 */
[----:B------:R-:W-:Y:S02]  /*a63d0*/  STL.64 [R1+0x148], R18 ;  /* 0x0001481201007387 */ /* 0x000fe40000100a00 */
[----:B------:R-:W1:Y:S04]  /*a63e0*/  LDS.128 R16, [R22+0x7000] ;  /* 0x0070000016107984 */ /* 0x000e680000000c00 */
[----:B---3--:R-:W-:Y:S01]  /*a63f0*/  STL.64 [R1+0x130], R12 ;  /* 0x0001300c01007387 */ /* 0x008fe20000100a00 */
[----:B------:R-:W-:Y:S02]  /*a6400*/  STL.64 [R1+0x138], R14 ;  /* 0x0001380e01007387 */ /* 0x000fe40000100a00 */
[----:B------:R-:W3:Y:S02]  /*a6410*/  LDS.128 R12, [R5] ;  /* 0x00000000050c7984 */ /* 0x000ee40000000c00 */
[----:B0-----:R-:W-:Y:S02]  /*a6420*/  STL.64 [R1+0x120], R8 ;  /* 0x0001200801007387 */ /* 0x001fe40000100a00 */
[----:B------:R-:W-:Y:S02]  /*a6430*/  STL.64 [R1+0x128], R10 ;  /* 0x0001280a01007387 */ /* 0x000fe40000100a00 */
[----:B------:R-:W0:Y:S01]  /*a6440*/  LDS.128 R8, [R5+0x1000] ;  /* 0x0010000005087984 */ /* 0x000e220000000c00 */
[----:B-1----:R-:W-:Y:S03]  /*a6450*/  STL.64 [R1+0x1d0], R16 ;  /* 0x0001d01001007387 */ /* 0x002fe60000100a00 */
[----:B------:R-:W-:Y:S02]  /*a6460*/  STL.64 [R1+0x1d8], R18 ;  /* 0x0001d81201007387 */ /* 0x000fe40000100a00 */
[----:B------:R-:W1:Y:S04]  /*a6470*/  LDS.128 R16, [R5+0x2000] ;  /* 0x0020000005107984 */ /* 0x000e680000000c00 */
[----:B---3--:R-:W-:Y:S01]  /*a6480*/  STL.64 [R1+0x110], R12 ;  /* 0x0001100c01007387 */ /* 0x008fe20000100a00 */
[----:B------:R-:W-:Y:S02]  /*a6490*/  STL.64 [R1+0x118], R14 ;  /* 0x0001180e01007387 */ /* 0x000fe40000100a00 */
[----:B------:R-:W3:Y:S02]  /*a64a0*/  LDS.128 R12, [R5+0x3000] ;  /* 0x00300000050c7984 */ /* 0x000ee40000000c00 */
        /* <DEDUP_REMOVED lines=15> */
[----:B------:R-:W1:Y:S04]  /*a65a0*/  LDS.128 R16, [R4] ;  /* 0x0000000004107984 */ /* 0x000e680000000c00 */
        /* <DEDUP_REMOVED lines=15> */
[----:B------:R-:W-:Y:S01]  /*a66a0*/  LOP3.LUT R23, R22, 0x60, RZ, 0x3c, !PT ;  /* 0x0000006016177812 */ /* 0x000fe200078e3cff */
[----:B-1----:R-:W-:Y:S02]  /*a66b0*/  STL.64 [R1+0x80], R16 ;  /* 0x0000801001007387 */ /* 0x002fe40000100a00 */
[----:B------:R-:W-:Y:S02]  /*a66c0*/  STL.64 [R1+0x88], R18 ;  /* 0x0000881201007387 */ /* 0x000fe40000100a00 */
[----:B------:R-:W1:Y:S04]  /*a66d0*/  LDS.128 R16, [R4+0x6000] ;  /* 0x0060000004107984 */ /* 0x000e680000000c00 */
[----:B---3--:R-:W-:Y:S01]  /*a66e0*/  STL.64 [R1+0x70], R12 ;  /* 0x0000700c01007387 */ /* 0x008fe20000100a00 */
[----:B------:R-:W-:Y:S02]  /*a66f0*/  STL.64 [R1+0x78], R14 ;  /* 0x0000780e01007387 */ /* 0x000fe40000100a00 */
[----:B------:R-:W3:Y:S04]  /*a6700*/  LDS.128 R12, [R4+0x7000] ;  /* 0x00700000040c7984 */ /* 0x000ee80000000c00 */
[----:B------:R-:W-:Y:S01]  /*a6710*/  LDS.128 R4, [R23+0x1000] ;  /* 0x0010000017047984 */ /* 0x000fe20000000c00 */
[----:B0-----:R-:W-:Y:S03]  /*a6720*/  STL.64 [R1+0x60], R8 ;  /* 0x0000600801007387 */ /* 0x001fe60000100a00 */
[----:B------:R-:W-:Y:S02]  /*a6730*/  STL.64 [R1+0x68], R10 ;  /* 0x0000680a01007387 */ /* 0x000fe40000100a00 */
[----:B------:R-:W0:Y:S01]  /*a6740*/  LDS.128 R8, [R23] ;  /* 0x0000000017087984 */ /* 0x000e220000000c00 */
[----:B-1----:R-:W-:Y:S03]  /*a6750*/  STL.64 [R1+0x1b0], R16 ;  /* 0x0001b01001007387 */ /* 0x002fe60000100a00 */
[----:B------:R-:W-:Y:S02]  /*a6760*/  STL.64 [R1+0x1b8], R18 ;  /* 0x0001b81201007387 */ /* 0x000fe40000100a00 */
[----:B---3--:R-:W-:Y:S02]  /*a6770*/  STL.64 [R1+0x1f0], R12 ;  /* 0x0001f00c01007387 */ /* 0x008fe40000100a00 */
[----:B------:R-:W-:Y:S02]  /*a6780*/  STL.64 [R1+0x1f8], R14 ;  /* 0x0001f80e01007387 */ /* 0x000fe40000100a00 */
[----:B------:R-:W1:Y:S04]  /*a6790*/  LDS.128 R12, [R23+0x2000] ;  /* 0x00200000170c7984 */ /* 0x000e680000000c00 */
[----:B------:R-:W-:Y:S04]  /*a67a0*/  LDS.128 R16, [R23+0x4000] ;  /* 0x0040000017107984 */ /* 0x000fe80000000c00 */
[----:B0-----:R-:W-:Y:S01]  /*a67b0*/  STL.64 [R1+0x50], R8 ;  /* 0x0000500801007387 */ /* 0x001fe20000100a00 */
[----:B------:R-:W-:Y:S02]  /*a67c0*/  STL.64 [R1+0x58], R10 ;  /* 0x0000580a01007387 */ /* 0x000fe40000100a00 */
[----:B------:R-:W0:Y:S04]  /*a67d0*/  LDS.128 R8, [R23+0x3000] ;  /* 0x0030000017087984 */ /* 0x000e280000000c00 */
[----:B------:R3:W-:Y:S01]  /*a67e0*/  STL.64 [R1+0x40], R4 ;  /* 0x0000400401007387 */ /* 0x0007e20000100a00 */
[----:B------:R5:W-:Y:S04]  /*a67f0*/  STL.64 [R1+0x48], R6 ;  /* 0x0000480601007387 */ /* 0x000be80000100a00 */
[----:B---3--:R-:W2:Y:S04]  /*a6800*/  LDL.LU R4, [R1+0x210] ;  /* 0x0002100001047983 */ /* 0x008ea80000300800 */
[----:B-1----:R-:W-:Y:S01]  /*a6810*/  STL.64 [R1+0x30], R12 ;  /* 0x0000300c01007387 */ /* 0x002fe20000100a00 */
[----:B------:R-:W-:Y:S02]  /*a6820*/  STL.64 [R1+0x38], R14 ;  /* 0x0000380e01007387 */ /* 0x000fe40000100a00 */
[----:B------:R-:W4:Y:S01]  /*a6830*/  LDL.LU R5, [R1+0x21c] ;  /* 0x00021c0001057983 */ /* 0x000f220000300800 */
[----:B0-----:R0:W-:Y:S01]  /*a6840*/  STL.64 [R1+0x20], R8 ;  /* 0x0000200801007387 */ /* 0x0011e20000100a00 */
[----:B------:R1:W-:Y:S02]  /*a6850*/  STL.64 [R1+0x28], R10 ;  /* 0x0000280a01007387 */ /* 0x0003e40000100a00 */
[----:B-----5:R-:W3:Y:S02]  /*a6860*/  LDL.LU R6, [R1+0x224] ;  /* 0x0002240001067983 */ /* 0x020ee40000300800 */
[----:B------:R-:W5:Y:S01]  /*a6870*/  LDL.LU R7, [R1+0x22c] ;  /* 0x00022c0001077983 */ /* 0x000f620000300800 */
[----:B0-----:R-:W3:Y:S01]  /*a6880*/  LDL.LU R8, [R1+0x234] ;  /* 0x0002340001087983 */ /* 0x001ee20000300800 */
[----:B------:R-:W3:Y:S02]  /*a6890*/  LDL.LU R12, [R1+0x254] ;  /* 0x00025400010c7983 */ /* 0x000ee40000300800 */
[----:B------:R-:W3:Y:S02]  /*a68a0*/  LDL.LU R9, [R1+0x23c] ;  /* 0x00023c0001097983 */ /* 0x000ee40000300800 */
[----:B------:R-:W3:Y:S01]  /*a68b0*/  LDL.LU R13, [R1+0x264] ;  /* 0x00026400010d7983 */ /* 0x000ee20000300800 */
[----:B-1----:R-:W3:Y:S01]  /*a68c0*/  LDL.LU R10, [R1+0x248] ;  /* 0x00024800010a7983 */ /* 0x002ee20000300800 */
        /* <DEDUP_REMOVED lines=10> */
[----:B------:R-:W-:Y:S01]  /*a6970*/  STL.64 [R1+0x10], R16 ;  /* 0x0000101001007387 */ /* 0x000fe20000100a00 */
[----:B------:R-:W-:Y:S02]  /*a6980*/  STL.64 [R1+0x18], R18 ;  /* 0x0000181201007387 */ /* 0x000fe40000100a00 */
[----:B------:R-:W0:Y:S04]  /*a6990*/  LDS.128 R16, [R23+0x5000] ;  /* 0x0050000017107984 */ /* 0x000e280000000c00 */
[----:B------:R-:W3:Y:S02]  /*a69a0*/  LDL.LU R27, [R1+0x2b8] ;  /* 0x0002b800011b7983 */ /* 0x000ee40000300800 */
[----:B------:R-:W3:Y:S01]  /*a69b0*/  LDL.LU R22, [R1+0x2b0] ;  /* 0x0002b00001167983 */ /* 0x000ee20000300800 */
[----:B0-----:R-:W-:Y:S01]  /*a69c0*/  STL.64 [R1], R16 ;  /* 0x0000001001007387 */ /* 0x001fe20000100a00 */
[----:B------:R-:W-:Y:S02]  /*a69d0*/  STL.64 [R1+0x8], R18 ;  /* 0x0000081201007387 */ /* 0x000fe40000100a00 */
[----:B------:R-:W0:Y:S02]  /*a69e0*/  LDS.128 R16, [R23+0x6000] ;  /* 0x0060000017107984 */ /* 0x000e240000000c00 */
[----:B0-----:R-:W-:Y:S02]  /*a69f0*/  STL.64 [R1+0x1c0], R16 ;  /* 0x0001c01001007387 */ /* 0x001fe40000100a00 */
[----:B------:R-:W-:Y:S02]  /*a6a00*/  STL.64 [R1+0x1c8], R18 ;  /* 0x0001c81201007387 */ /* 0x000fe40000100a00 */
[----:B------:R-:W0:Y:S04]  /*a6a10*/  LDS.128 R16, [R23+0x7000] ;  /* 0x0070000017107984 */ /* 0x000e280000000c00 */
[----:B------:R-:W-:Y:S06]  /*a6a20*/  BAR.SYNC.DEFER_BLOCKING 0x0 ;  /* 0x0000000000007b1d */ /* 0x000fec0000010000 */
[----:B0-----:R-:W-:Y:S01]  /*a6a30*/  STL.64 [R1+0x200], R16 ;  /* 0x0002001001007387 */ /* 0x001fe20000100a00 */
[----:B------:R0:W-:Y:S03]  /*a6a40*/  STL.64 [R1+0x208], R18 ;  /* 0x0002081201007387 */ /* 0x0001e60000100a00 */
[----:B0-----:R-:W3:Y:S01]  /*a6a50*/  LDL.LU.64 R18, [R1+0x2790] ;  /* 0x0027900001127983 */ /* 0x001ee20000300a00 */
[----:B------:R-:W3:Y:S02]  /*a6a60*/  LDL.LU.64 R16, [R1+0x2788] ;  /* 0x0027880001107983 */ /* 0x000ee40000300a00 */
[----:B------:R-:W4:Y:S01]  /*a6a70*/  LDL.LU R23, [R1+0x2dc] ;  /* 0x0002dc0001177983 */ /* 0x000f220000300800 */
[----:B--2---:R-:W-:Y:S01]  /*a6a80*/  F2FP.PACK_AB R4, R2, R4 ;  /* 0x000000040204723e */ /* 0x004fe200000000ff */
[----:B---3--:R-:W-:Y:S04]  /*a6a90*/  STS.128 [R0], R16 ;  /* 0x0000001000007388 */ /* 0x008fe80000000c00 */
[----:B----4-:R0:W-:Y:S04]  /*a6aa0*/  STL [R1+0x2758], R23 ;  /* 0x0027581701007387 */ /* 0x0101e80000100800 */
[----:B0-----:R-:W2:Y:S04]  /*a6ab0*/  LDL.LU R23, [R1+0x2c0] ;  /* 0x0002c00001177983 */ /* 0x001ea80000300800 */
[----:B------:R-:W3:Y:S01]  /*a6ac0*/  LDL.LU R16, [R1+0x250] ;  /* 0x0002500001107983 */ /* 0x000ee20000300800 */
[----:B------:R-:W4:Y:S02]  /*a6ad0*/  LDL.LU R17, [R1+0x288] ;  /* 0x0002880001117983 */ /* 0x000f240000300800 */
[----:B------:R-:W2:Y:S02]  /*a6ae0*/  LDL.LU R18, [R1+0x298] ;  /* 0x0002980001127983 */ /* 0x000ea40000300800 */
[----:B------:R-:W2:Y:S01]  /*a6af0*/  LDL.LU R19, [R1+0x2bc] ;  /* 0x0002bc0001137983 */ /* 0x000ea20000300800 */
[----:B------:R0:W-:Y:S04]  /*a6b00*/  STL [R1+0x2754], R0 ;  /* 0x0027540001007387 */ /* 0x0001e80000100800 */
[----:B0-----:R-:W2:Y:S01]  /*a6b10*/  LDL.LU R0, [R1+0x2e0] ;  /* 0x0002e00001007983 */ /* 0x001ea20000300800 */
[----:B------:R-:W2:Y:S01]  /*a6b20*/  LDL.LU R2, [R1+0x2780] ;  /* 0x0027800001027983 */ /* 0x000ea20000300800 */
[----:B------:R-:W-:-:S02]  /*a6b30*/  F2FP.PACK_AB R5, R3, R5 ;  /* 0x000000050305723e */ /* 0x000fc400000000ff */
[----:B------:R-:W5:Y:S01]  /*a6b40*/  LDL.LU R3, [R1+0x277c] ;  /* 0x00277c0001037983 */ /* 0x000f620000300800 */
[----:B--2---:R-:W-:-:S03]  /*a6b50*/  F2FP.PACK_AB R6, R2, R6 ;  /* 0x000000060206723e */ /* 0x004fc600000000ff */
[----:B------:R-:W2:Y:S01]  /*a6b60*/  LDL.LU R2, [R1+0x2778] ;  /* 0x0027780001027983 */ /* 0x000ea20000300800 */
[----:B-----5:R-:W-:Y:S02]  /*a6b70*/  F2FP.PACK_AB R7, R3, R7 ;  /* 0x000000070307723e */ /* 0x020fe400000000ff */
[----:B------:R-:W5:Y:S01]  /*a6b80*/  LDL.LU R3, [R1+0x2774] ;  /* 0x0027740001037983 */ /* 0x000f620000300800 */
[----:B--2---:R-:W-:Y:S02]  /*a6b90*/  F2FP.PACK_AB R8, R2, R8 ;  /* 0x000000080208723e */ /* 0x004fe400000000ff */
[----:B------:R-:W2:Y:S02]  /*a6ba0*/  LDL.LU R2, [R1+0x2770] ;  /* 0x0027700001027983 */ /* 0x000ea40000300800 */
[----:B--2---:R-:W-:Y:S02]  /*a6bb0*/  F2FP.PACK_AB R12, R2, R12 ;  /* 0x0000000c020c723e */ /* 0x004fe400000000ff */
[----:B------:R-:W2:Y:S01]  /*a6bc0*/  LDL.LU R2, [R1+0x276c] ;  /* 0x00276c0001027983 */ /* 0x000ea20000300800 */
[----:B-----5:R-:W-:-:S02]  /*a6bd0*/  F2FP.PACK_AB R9, R3, R9 ;  /* 0x000000090309723e */ /* 0x020fc400000000ff */
[----:B------:R-:W5:Y:S01]  /*a6be0*/  LDL.LU R3, [R1+0x2768] ;  /* 0x0027680001037983 */ /* 0x000f620000300800 */
[----:B--2---:R-:W-:Y:S02]  /*a6bf0*/  F2FP.PACK_AB R13, R2, R13 ;  /* 0x0000000d020d723e */ /* 0x004fe400000000ff */
[----:B------:R-:W5:Y:S01]  /*a6c00*/  LDL.LU R2, [R1+0x2764] ;  /* 0x0027640001027983 */ /* 0x000f620000300800 */
[----:B------:R-:W-:Y:S02]  /*a6c10*/  F2FP.PACK_AB R10, R10, R14 ;  /* 0x0000000e0a0a723e */ /* 0x000fe400000000ff */
[----:B---3--:R-:W-:Y:S01]  /*a6c20*/  F2FP.PACK_AB R11, R16, R11 ;  /* 0x0000000b100b723e */ /* 0x008fe200000000ff */
[----:B------:R-:W-:Y:S01]  /*a6c30*/  F2FP.PACK_AB R16, R18, R29 ;  /* 0x0000001d1210723e */ /* 0x000fe200000000ff */
[----:B-----5:R-:W-:Y:S02]  /*a6c40*/  F2FP.PACK_AB R14, R2, R3 ;  /* 0x00000003020e723e */ /* 0x020fe400000000ff */
[----:B------:R-:W2:Y:S01]  /*a6c50*/  LDL.LU R2, [R1+0x2760] ;  /* 0x0027600001027983 */ /* 0x000ea20000300800 */
[----:B------:R-:W2:Y:S02]  /*a6c60*/  LDL.LU R3, [R1+0x275c] ;  /* 0x00275c0001037983 */ /* 0x000ea40000300800 */
[----:B------:R-:W3:Y:S01]  /*a6c70*/  LDL.LU R29, [R1+0x380] ;  /* 0x00038000011d7983 */ /* 0x000ee20000300800 */
[----:B----4-:R-:W-:Y:S01]  /*a6c80*/  F2FP.PACK_AB R15, R17, R15 ;  /* 0x0000000f110f723e */ /* 0x010fe200000000ff */
[----:B------:R-:W-:Y:S01]  /*a6c90*/  F2FP.PACK_AB R17, R28, R24 ;  /* 0x000000181c11723e */ /* 0x000fe200000000ff */
[----:B------:R-:W-:-:S02]  /*a6ca0*/  F2FP.PACK_AB R18, R27, R22 ;  /* 0x000000161b12723e */ /* 0x000fc400000000ff */
[----:B------:R-:W-:Y:S01]  /*a6cb0*/  F2FP.PACK_AB R20, R20, R21 ;  /* 0x000000151414723e */ /* 0x000fe200000000ff */
[----:B------:R-:W-:Y:S01]  /*a6cc0*/  F2FP.PACK_AB R21, R25, R26 ;  /* 0x0000001a1915723e */ /* 0x000fe200000000ff */
[----:B------:R-:W-:Y:S01]  /*a6cd0*/  F2FP.PACK_AB R19, R23, R19 ;  /* 0x000000131713723e */ /* 0x000fe200000000ff */
[----:B---3--:R0:W-:Y:S01]  /*a6ce0*/  STL [R1+0x2750], R29 ;  /* 0x0027501d01007387 */ /* 0x0081e20000100800 */
[----:B------:R-:W3:Y:S01]  /*a6cf0*/  LDL.LU R28, [R1+0x37c] ;  /* 0x00037c00011c7983 */ /* 0x000ee20000300800 */
[----:B--2---:R-:W-:Y:S02]  /*a6d00*/  F2FP.PACK_AB R22, R3, R2 ;  /* 0x000000020316723e */ /* 0x004fe400000000ff */
[----:B0-----:R-:W2:Y:S01]  /*a6d10*/  LDL.LU R29, [R1+0x2e8] ;  /* 0x0002e800011d7983 */ /* 0x001ea20000300800 */
[----:B------:R-:W2:Y:S02]  /*a6d20*/  LDL.LU R24, [R1+0x2e4] ;  /* 0x0002e40001187983 */ /* 0x000ea40000300800 */
[----:B------:R-:W4:Y:S02]  /*a6d30*/  LDL.LU R2, [R1+0x314] ;  /* 0x0003140001027983 */ /* 0x000f240000300800 */
[----:B------:R-:W5:Y:S01]  /*a6d40*/  LDL.LU R25, [R1+0x2ec] ;  /* 0x0002ec0001197983 */ /* 0x000f620000300800 */
[----:B------:R-:W2:Y:S01]  /*a6d50*/  LDL.LU R3, [R1+0x31c] ;  /* 0x00031c0001037983 */ /* 0x000ea20000300800 */
[----:B------:R-:W2:Y:S02]  /*a6d60*/  LDL.LU R26, [R1+0x2f4] ;  /* 0x0002f400011a7983 */ /* 0x000ea40000300800 */
[----:B------:R-:W2:Y:S02]  /*a6d70*/  LDL.LU R27, [R1+0x2fc] ;  /* 0x0002fc00011b7983 */ /* 0x000ea40000300800 */
[----:B------:R-:W2:Y:S02]  /*a6d80*/  LDL.LU R23, [R1+0x2758] ;  /* 0x0027580001177983 */ /* 0x000ea40000300800 */
[----:B--2---:R-:W-:-:S02]  /*a6d90*/  F2FP.PACK_AB R23, R0, R23 ;  /* 0x000000170017723e */ /* 0x004fc400000000ff */
[----:B------:R-:W2:Y:S04]  /*a6da0*/  LDL.LU R0, [R1+0x2754] ;  /* 0x0027540001007983 */ /* 0x000ea80000300800 */
[----:B--2---:R0:W-:Y:S04]  /*a6db0*/  STS.128 [R0+0x80], R4 ;  /* 0x0000800400007388 */ /* 0x0041e80000000c00 */
[----:B0-----:R-:W4:Y:S01]  /*a6dc0*/  LDL.LU R4, [R1+0x310] ;  /* 0x0003100001047983 */ /* 0x001f220000300800 */
[----:B------:R-:W2:Y:S02]  /*a6dd0*/  LDL.LU R5, [R1+0x318] ;  /* 0x0003180001057983 */ /* 0x000ea40000300800 */
[----:B------:R-:W2:Y:S02]  /*a6de0*/  LDL.LU R6, [R1+0x320] ;  /* 0x0003200001067983 */ /* 0x000ea40000300800 */
[----:B------:R-:W2:Y:S01]  /*a6df0*/  LDL.LU R7, [R1+0x334] ;  /* 0x0003340001077983 */ /* 0x000ea20000300800 */
[----:B------:R0:W-:Y:S04]  /*a6e00*/  STS.128 [R0+0x100], R8 ;  /* 0x0001000800007388 */ /* 0x0001e80000000c00 */
        /* <DEDUP_REMOVED lines=19> */
[----:B------:R-:W-:-:S02]  /*a6f40*/  F2FP.PACK_AB R24, R29, R24 ;  /* 0x000000181d18723e */ /* 0x000fc400000000ff */
[----:B------:R-:W3:Y:S01]  /*a6f50*/  LDL.LU R29, [R1+0x2750] ;  /* 0x00275000011d7983 */ /* 0x000ee20000300800 */
[----:B----4-:R-:W-:-:S03]  /*a6f60*/  F2FP.PACK_AB R4, R2, R4 ;  /* 0x000000040204723e */ /* 0x010fc600000000ff */
[----:B------:R-:W5:Y:S02]  /*a6f70*/  LDL.LU R2, [R1+0x274c] ;  /* 0x00274c0001027983 */ /* 0x000f640000300800 */
[----:B-----5:R-:W-:Y:S02]  /*a6f80*/  F2FP.PACK_AB R25, R2, R25 ;  /* 0x000000190219723e */ /* 0x020fe400000000ff */
[----:B------:R-:W4:Y:S01]  /*a6f90*/  LDL.LU R2, [R1+0x2748] ;  /* 0x0027480001027983 */ /* 0x000f220000300800 */
[----:B--2---:R-:W-:Y:S02]  /*a6fa0*/  F2FP.PACK_AB R5, R3, R5 ;  /* 0x000000050305723e */ /* 0x004fe400000000ff */
[----:B------:R-:W2:Y:S01]  /*a6fb0*/  LDL.LU R3, [R1+0x2744] ;  /* 0x0027440001037983 */ /* 0x000ea20000300800 */
[----:B----4-:R-:W-:Y:S02]  /*a6fc0*/  F2FP.PACK_AB R26, R2, R26 ;  /* 0x0000001a021a723e */ /* 0x010fe400000000ff */
[----:B------:R-:W4:Y:S01]  /*a6fd0*/  LDL.LU R2, [R1+0x2740] ;  /* 0x0027400001027983 */ /* 0x000f220000300800 */
[----:B--2---:R-:W-:-:S02]  /*a6fe0*/  F2FP.PACK_AB R27, R3, R27 ;  /* 0x0000001b031b723e */ /* 0x004fc400000000ff */
[----:B----4-:R-:W-:Y:S02]  /*a6ff0*/  F2FP.PACK_AB R6, R2, R6 ;  /* 0x000000060206723e */ /* 0x010fe400000000ff */
[----:B------:R-:W2:Y:S01]  /*a7000*/  LDL.LU R2, [R1+0x273c] ;  /* 0x00273c0001027983 */ /* 0x000ea20000300800 */
[----:B------:R-:W4:Y:S01]  /*a7010*/  LDL.LU R3, [R1+0x2738] ;  /* 0x0027380001037983 */ /* 0x000f220000300800 */
[----:B--2---:R-:W-:Y:S02]  /*a7020*/  F2FP.PACK_AB R7, R2, R7 ;  /* 0x000000070207723e */ /* 0x004fe400000000ff */
[----:B----4-:R-:W-:Y:S01]  /*a7030*/  F2FP.PACK_AB R8, R3, R8 ;  /* 0x000000080308723e */ /* 0x010fe200000000ff */
[----:B------:R-:W2:Y:S01]  /*a7040*/  LDL.LU R2, [R1+0x2734] ;  /* 0x0027340001027983 */ /* 0x000ea20000300800 */
[----:B------:R-:W4:Y:S02]  /*a7050*/  LDL.LU R3, [R1+0x2730] ;  /* 0x0027300001037983 */ /* 0x000f240000300800 */
[----:B----4-:R-:W-:-:S02]  /*a7060*/  F2FP.PACK_AB R12, R3, R12 ;  /* 0x0000000c030c723e */ /* 0x010fc400000000ff */
[----:B------:R-:W4:Y:S01]  /*a7070*/  LDL.LU R3, [R1+0x272c] ;  /* 0x00272c0001037983 */ /* 0x000f220000300800 */
[----:B--2---:R-:W-:Y:S02]  /*a7080*/  F2FP.PACK_AB R9, R9, R2 ;  /* 0x000000020909723e */ /* 0x004fe400000000ff */
[----:B------:R-:W2:Y:S01]  /*a7090*/  LDL.LU R2, [R1+0x2728] ;  /* 0x0027280001027983 */ /* 0x000ea20000300800 */
[----:B----4-:R-:W-:Y:S02]  /*a70a0*/  F2FP.PACK_AB R13, R3, R13 ;  /* 0x0000000d030d723e */ /* 0x010fe400000000ff */
[----:B------:R-:W2:Y:S01]  /*a70b0*/  LDL.LU R3, [R1+0x2724] ;  /* 0x0027240001037983 */ /* 0x000ea20000300800 */
[----:B------:R-:W-:Y:S01]  /*a70c0*/  F2FP.PACK_AB R15, R16, R15 ;  /* 0x0000000f100f723e */ /* 0x000fe200000000ff */
[----:B---3--:R-:W-:Y:S01]  /*a70d0*/  F2FP.PACK_AB R16, R29, R28 ;  /* 0x0000001c1d10723e */ /* 0x008fe200000000ff */
[----:B------:R-:W-:Y:S01]  /*a70e0*/  F2FP.PACK_AB R18, R18, R19 ;  /* 0x000000131212723e */ /* 0x000fe200000000ff */
[----:B------:R-:W3:Y:S01]  /*a70f0*/  LDL.LU R29, [R1+0x90c] ;  /* 0x00090c00011d7983 */ /* 0x000ee20000300800 */
[----:B------:R-:W3:Y:S01]  /*a7100*/  LDL.LU R28, [R1+0x908] ;  /* 0x00090800011c7983 */ /* 0x000ee20000300800 */
[----:B------:R-:W-:-:S02]  /*a7110*/  F2FP.PACK_AB R10, R20, R10 ;  /* 0x0000000a140a723e */ /* 0x000fc400000000ff */
[----:B------:R-:W-:Y:S02]  /*a7120*/  F2FP.PACK_AB R14, R21, R14 ;  /* 0x0000000e150e723e */ /* 0x000fe400000000ff */
[----:B------:R-:W-:Y:S02]  /*a7130*/  F2FP.PACK_AB R11, R22, R11 ;  /* 0x0000000b160b723e */ /* 0x000fe400000000ff */
[----:B------:R-:W-:Y:S01]  /*a7140*/  F2FP.PACK_AB R17, R23, R17 ;  /* 0x000000111711723e */ /* 0x000fe200000000ff */
[----:B------:R0:W-:Y:S04]  /*a7150*/  STS.128 [R0+0x300], R24 ;  /* 0x0003001800007388 */ /* 0x0001e80000000c00 */
[----:B------:R1:W-:Y:S04]  /*a7160*/  STS.128 [R0+0x380], R4 ;  /* 0x0003800400007388 */ /* 0x0003e80000000c00 */
[----:B------:R4:W-:Y:S04]  /*a7170*/  STS.128 [R0+0x400], R8 ;  /* 0x0004000800007388 */ /* 0x0009e80000000c00 */
[----:B------:R5:W-:Y:S01]  /*a7180*/  STS.128 [R0+0x480], R12 ;  /* 0x0004800c00007388 */ /* 0x000be20000000c00 */
[----:B--2---:R-:W-:-:S03]  /*a7190*/  F2FP.PACK_AB R19, R3, R2 ;  /* 0x000000020313723e */ /* 0x004fc600000000ff */
[----:B------:R-:W2:Y:S01]  /*a71a0*/  LDL.LU R3, [R1+0x2720] ;  /* 0x0027200001037983 */ /* 0x000ea20000300800 */
[----:B------:R-:W2:Y:S02]  /*a71b0*/  LDL.LU R20, [R1+0x39c] ;  /* 0x00039c0001147983 */ /* 0x000ea40000300800 */
[----:B------:R-:W3:Y:S02]  /*a71c0*/  LDL.LU R21, [R1+0x3a4] ;  /* 0x0003a40001157983 */ /* 0x000ee40000300800 */
[----:B------:R-:W3:Y:S01]  /*a71d0*/  LDL.LU R22, [R1+0x3ac] ;  /* 0x0003ac0001167983 */ /* 0x000ee20000300800 */
[----:B------:R-:W3:Y:S01]  /*a71e0*/  LDL.LU R23, [R1+0x3b4] ;  /* 0x0003b40001177983 */ /* 0x000ee20000300800 */
[----:B------:R-:W3:Y:S02]  /*a71f0*/  LDL.LU R2, [R1+0x3e0] ;  /* 0x0003e00001027983 */ /* 0x000ee40000300800 */
[----:B0-----:R-:W3:Y:S02]  /*a7200*/  LDL.LU R24, [R1+0x900] ;  /* 0x0009000001187983 */ /* 0x001ee40000300800 */
[----:B------:R-:W3:Y:S01]  /*a7210*/  LDL.LU R25, [R1+0x8fc] ;  /* 0x0008fc0001197983 */ /* 0x000ee20000300800 */
[----:B------:R-:W3:Y:S01]  /*a7220*/  LDL.LU R26, [R1+0x924] ;  /* 0x00092400011a7983 */ /* 0x000ee20000300800 */
[----:B------:R-:W3:Y:S02]  /*a7230*/  LDL.LU R27, [R1+0x920] ;  /* 0x00092000011b7983 */ /* 0x000ee40000300800 */
[----:B-1----:R-:W3:Y:S02]  /*a7240*/  LDL.LU R4, [R1+0x3bc] ;  /* 0x0003bc0001047983 */ /* 0x002ee40000300800 */
[----:B------:R-:W3:Y:S01]  /*a7250*/  LDL.LU R5, [R1+0x3c4] ;  /* 0x0003c40001057983 */ /* 0x000ee20000300800 */
[----:B------:R-:W3:Y:S01]  /*a7260*/  LDL.LU R6, [R1+0x3cc] ;  /* 0x0003cc0001067983 */ /* 0x000ee20000300800 */
[----:B------:R-:W3:Y:S02]  /*a7270*/  LDL.LU R7, [R1+0x3d4] ;  /* 0x0003d40001077983 */ /* 0x000ee40000300800 */
[----:B----4-:R-:W4:Y:S02]  /*a7280*/  LDL.LU R8, [R1+0x3dc] ;  /* 0x0003dc0001087983 */ /* 0x010f240000300800 */
[----:B------:R-:W3:Y:S01]  /*a7290*/  LDL.LU R9, [R1+0x3e4] ;  /* 0x0003e40001097983 */ /* 0x000ee20000300800 */
[----:B------:R-:W3:Y:S01]  /*a72a0*/  LDL.LU R10, [R1+0x3ec] ;  /* 0x0003ec00010a7983 */ /* 0x000ee20000300800 */
[----:B------:R-:W3:Y:S02]  /*a72b0*/  LDL.LU R11, [R1+0x3f4] ;  /* 0x0003f400010b7983 */ /* 0x000ee40000300800 */
[----:B-----5:R-:W5:Y:S02]  /*a72c0*/  LDL.LU R12, [R1+0x8f4] ;  /* 0x0008f400010c7983 */ /* 0x020f640000300800 */
[----:B------:R-:W3:Y:S01]  /*a72d0*/  LDL.LU R13, [R1+0x91c] ;  /* 0x00091c00010d7983 */ /* 0x000ee20000300800 */
[----:B------:R-:W3:Y:S01]  /*a72e0*/  LDL.LU R14, [R1+0x918] ;  /* 0x00091800010e7983 */ /* 0x000ee20000300800 */
[----:B------:R-:W3:Y:S03]  /*a72f0*/  LDL.LU R15, [R1+0x910] ;  /* 0x00091000010f7983 */ /* 0x000ee60000300800 */
[----:B------:R0:W-:Y:S04]  /*a7300*/  STS.128 [R0+0x500], R16 ;  /* 0x0005001000007388 */ /* 0x0001e80000000c00 */
[----:B0-----:R-:W3:Y:S01]  /*a7310*/  LDL.LU R16, [R1+0x3d8] ;  /* 0x0003d80001107983 */ /* 0x001ee20000300800 */
[----:B------:R-:W3:Y:S02]  /*a7320*/  LDL.LU R17, [R1+0x3f8] ;  /* 0x0003f80001117983 */ /* 0x000ee40000300800 */
[----:B------:R-:W5:Y:S02]  /*a7330*/  LDL.LU R18, [R1+0x8f8] ;  /* 0x0008f80001127983 */ /* 0x000f640000300800 */
[----:B------:R0:W-:Y:S02]  /*a7340*/  STL [R1+0x26f0], R0 ;  /* 0x0026f00001007387 */ /* 0x0001e40000100800 */
[----:B0-----:R-:W3:Y:S01]  /*a7350*/  LDL.LU R0, [R1+0x934] ;  /* 0x0009340001007983 */ /* 0x001ee20000300800 */
[----:B--2---:R-:W-:-:S03]  /*a7360*/  F2FP.PACK_AB R20, R3, R20 ;  /* 0x000000140314723e */ /* 0x004fc600000000ff */
[----:B---3--:R0:W-:Y:S04]  /*a7370*/  STL [R1+0x26f4], R0 ;  /* 0x0026f40001007387 */ /* 0x0081e80000100800 */
[----:B0-----:R-:W2:Y:S01]  /*a7380*/  LDL.LU R0, [R1+0x914] ;  /* 0x0009140001007983 */ /* 0x001ea20000300800 */
[----:B------:R-:W3:Y:S02]  /*a7390*/  LDL.LU R19, [R1+0x930] ;  /* 0x0009300001137983 */ /* 0x000ee40000300800 */
[----:B------:R-:W2:Y:S02]  /*a73a0*/  LDL.LU R3, [R1+0x271c] ;  /* 0x00271c0001037983 */ /* 0x000ea40000300800 */
[----:B--2---:R-:W-:Y:S02]  /*a73b0*/  F2FP.PACK_AB R21, R3, R21 ;  /* 0x000000150315723e */ /* 0x004fe400000000ff */
[----:B------:R-:W2:Y:S02]  /*a73c0*/  LDL.LU R3, [R1+0x2718] ;  /* 0x0027180001037983 */ /* 0x000ea40000300800 */
[----:B--2---:R-:W-:-:S02]  /*a73d0*/  F2FP.PACK_AB R22, R3, R22 ;  /* 0x000000160316723e */ /* 0x004fc400000000ff */
[----:B------:R-:W2:Y:S02]  /*a73e0*/  LDL.LU R3, [R1+0x2714] ;  /* 0x0027140001037983 */ /* 0x000ea40000300800 */
[----:B--2---:R-:W-:Y:S02]  /*a73f0*/  F2FP.PACK_AB R23, R3, R23 ;  /* 0x000000170317723e */ /* 0x004fe400000000ff */
[----:B------:R-:W2:Y:S02]  /*a7400*/  LDL.LU R3, [R1+0x2710] ;  /* 0x0027100001037983 */ /* 0x000ea40000300800 */
[----:B--2---:R-:W-:Y:S02]  /*a7410*/  F2FP.PACK_AB R4, R3, R4 ;  /* 0x000000040304723e */ /* 0x004fe400000000ff */
[----:B------:R-:W2:Y:S01]  /*a7420*/  LDL.LU R3, [R1+0x270c] ;  /* 0x00270c0001037983 */ /* 0x000ea20000300800 */
[----:B----4-:R-:W-:Y:S02]  /*a7430*/  F2FP.PACK_AB R8, R2, R8 ;  /* 0x000000080208723e */ /* 0x010fe400000000ff */
[----:B------:R-:W4:Y:S01]  /*a7440*/  LDL.LU R2, [R1+0x2708] ;  /* 0x0027080001027983 */ /* 0x000f220000300800 */
[----:B--2---:R-:W-:-:S02]  /*a7450*/  F2FP.PACK_AB R5, R3, R5 ;  /* 0x000000050305723e */ /* 0x004fc400000000ff */
[----:B------:R-:W2:Y:S02]  /*a7460*/  LDL.LU R3, [R1+0x2704] ;  /* 0x0027040001037983 */ /* 0x000ea40000300800 */
[----:B--2---:R-:W-:Y:S02]  /*a7470*/  F2FP.PACK_AB R9, R3, R9 ;  /* 0x000000090309723e */ /* 0x004fe400000000ff */
[----:B------:R-:W2:Y:S01]  /*a7480*/  LDL.LU R3, [R1+0x2700] ;  /* 0x0027000001037983 */ /* 0x000ea20000300800 */
[----:B----4-:R-:W-:Y:S02]  /*a7490*/  F2FP.PACK_AB R6, R2, R6 ;  /* 0x000000060206723e */ /* 0x010fe400000000ff */
[----:B------:R-:W4:Y:S01]  /*a74a0*/  LDL.LU R2, [R1+0x26fc] ;  /* 0x0026fc0001027983 */ /* 0x000f220000300800 */
[----:B--2---:R-:W-:Y:S02]  /*a74b0*/  F2FP.PACK_AB R10, R3, R10 ;  /* 0x0000000a030a723e */ /* 0x004fe400000000ff */
[----:B------:R-:W4:Y:S01]  /*a74c0*/  LDL.LU R3, [R1+0x26f8] ;  /* 0x0026f80001037983 */ /* 0x000f220000300800 */
[----:B------:R-:W-:Y:S01]  /*a74d0*/  F2FP.PACK_AB R7, R16, R7 ;  /* 0x000000071007723e */ /* 0x000fe200000000ff */
[----:B------:R-:W-:Y:S01]  /*a74e0*/  F2FP.PACK_AB R16, R13, R14 ;  /* 0x0000000e0d10723e */ /* 0x000fe200000000ff */
[----:B-----5:R-:W-:-:S02]  /*a74f0*/  F2FP.PACK_AB R12, R18, R12 ;  /* 0x0000000c120c723e */ /* 0x020fc400000000ff */
[----:B------:R-:W-:Y:S02]  /*a7500*/  F2FP.PACK_AB R13, R24, R25 ;  /* 0x00000019180d723e */ /* 0x000fe400000000ff */
[----:B------:R-:W2:Y:S01]  /*a7510*/  LDL.LU R24, [R1+0x938] ;  /* 0x0009380001187983 */ /* 0x000ea20000300800 */
[----:B----4-:R-:W-:-:S03]  /*a7520*/  F2FP.PACK_AB R18, R3, R2 ;  /* 0x000000020312723e */ /* 0x010fc600000000ff */
[----:B------:R-:W4:Y:S01]  /*a7530*/  LDL.LU R3, [R1+0x95c] ;  /* 0x00095c0001037983 */ /* 0x000f220000300800 */
[----:B------:R-:W-:Y:S01]  /*a7540*/  F2FP.PACK_AB R11, R17, R11 ;  /* 0x0000000b110b723e */ /* 0x000fe200000000ff */
[----:B------:R-:W-:Y:S01]  /*a7550*/  F2FP.PACK_AB R17, R26, R27 ;  /* 0x0000001b1a11723e */ /* 0x000fe200000000ff */
[----:B------:R-:W-:Y:S02]  /*a7560*/  F2FP.PACK_AB R14, R29, R28 ;  /* 0x0000001c1d0e723e */ /* 0x000fe400000000ff */
[----:B------:R-:W-:Y:S01]  /*a7570*/  F2FP.PACK_AB R15, R0, R15 ;  /* 0x0000000f000f723e */ /* 0x000fe200000000ff */
[----:B----4-:R0:W-:Y:S04]  /*a7580*/  STL [R1+0x26ec], R3 ;  /* 0x0026ec0301007387 */ /* 0x0101e80000100800 */
[----:B0-----:R-:W2:Y:S01]  /*a7590*/  LDL.LU R3, [R1+0x93c] ;  /* 0x00093c0001037983 */ /* 0x001ea20000300800 */
[----:B------:R-:W4:Y:S02]  /*a75a0*/  LDL.LU R25, [R1+0x940] ;  /* 0x0009400001197983 */ /* 0x000f240000300800 */
[----:B------:R-:W5:Y:S02]  /*a75b0*/  LDL.LU R2, [R1+0x964] ;  /* 0x0009640001027983 */ /* 0x000f640000300800 */
[----:B------:R-:W2:Y:S01]  /*a75c0*/  LDL.LU R26, [R1+0x948] ;  /* 0x00094800011a7983 */ /* 0x000ea20000300800 */
[----:B------:R-:W2:Y:S01]  /*a75d0*/  LDL.LU R27, [R1+0x950] ;  /* 0x00095000011b7983 */ /* 0x000ea20000300800 */
[----:B------:R-:W2:Y:S02]  /*a75e0*/  LDL.LU R29, [R1+0x97c] ;  /* 0x00097c00011d7983 */ /* 0x000ea40000300800 */
[----:B------:R-:W2:Y:S02]  /*a75f0*/  LDL.LU R28, [R1+0x978] ;  /* 0x00097800011c7983 */ /* 0x000ea40000300800 */
[----:B------:R-:W3:Y:S02]  /*a7600*/  LDL.LU R0, [R1+0x26f4] ;  /* 0x0026f40001007983 */ /* 0x000ee40000300800 */
[----:B---3--:R-:W-:-:S02]  /*a7610*/  F2FP.PACK_AB R19, R0, R19 ;  /* 0x000000130013723e */ /* 0x008fc400000000ff */
[----:B------:R-:W3:Y:S01]  /*a7620*/  LDL.LU R0, [R1+0x26f0] ;  /* 0x0026f00001007983 */ /* 0x000ee20000300800 */
[----:B--2---:R-:W-:-:S03]  /*a7630*/  F2FP.PACK_AB R24, R3, R24 ;  /* 0x000000180318723e */ /* 0x004fc600000000ff */
[----:B---3--:R0:W-:Y:S04]  /*a7640*/  STS.128 [R0+0x580], R20 ;  /* 0x0005801400007388 */ /* 0x0081e80000000c00 */
[----:B------:R1:W-:Y:S04]  /*a7650*/  STS.128 [R0+0x600], R4 ;  /* 0x0006000400007388 */ /* 0x0003e80000000c00 */
[----:B------:R2:W-:Y:S04]  /*a7660*/  STS.128 [R0+0x680], R8 ;  /* 0x0006800800007388 */ /* 0x0005e80000000c00 */
[----:B------:R3:W-:Y:S04]  /*a7670*/  STS.128 [R0+0x700], R12 ;  /* 0x0007000c00007388 */ /* 0x0007e80000000c00 */
[----:B0-----:R-:W4:Y:S01]  /*a7680*/  LDL.LU R20, [R1+0x994] ;  /* 0x0009940001147983 */ /* 0x001f220000300800 */
[----:B------:R-:W4:Y:S02]  /*a7690*/  LDL.LU R21, [R1+0x990] ;  /* 0x0009900001157983 */ /* 0x000f240000300800 */
[----:B------:R-:W4:Y:S02]  /*a76a0*/  LDL.LU R22, [R1+0x9b4] ;  /* 0x0009b40001167983 */ /* 0x000f240000300800 */
[----:B------:R-:W4:Y:S01]  /*a76b0*/  LDL.LU R23, [R1+0x9b0] ;  /* 0x0009b00001177983 */ /* 0x000f220000300800 */
[----:B-1----:R-:W4:Y:S01]  /*a76c0*/  LDL.LU R4, [R1+0x958] ;  /* 0x0009580001047983 */ /* 0x002f220000300800 */
[----:B------:R-:W5:Y:S02]  /*a76d0*/  LDL.LU R5, [R1+0x960] ;  /* 0x0009600001057983 */ /* 0x000f640000300800 */
[----:B------:R-:W4:Y:S02]  /*a76e0*/  LDL.LU R6, [R1+0x968] ;  /* 0x0009680001067983 */ /* 0x000f240000300800 */
[----:B------:R-:W4:Y:S01]  /*a76f0*/  LDL.LU R7, [R1+0x970] ;  /* 0x0009700001077983 */ /* 0x000f220000300800 */
[----:B--2---:R-:W2:Y:S01]  /*a7700*/  LDL.LU R8, [R1+0x974] ;  /* 0x0009740001087983 */ /* 0x004ea20000300800 */
[----:B------:R-:W2:Y:S02]  /*a7710*/  LDL.LU R9, [R1+0x984] ;  /* 0x0009840001097983 */ /* 0x000ea40000300800 */
[----:B------:R-:W2:Y:S02]  /*a7720*/  LDL.LU R10, [R1+0x988] ;  /* 0x00098800010a7983 */ /* 0x000ea40000300800 */
[----:B------:R-:W2:Y:S01]  /*a7730*/  LDL.LU R11, [R1+0x9a8] ;  /* 0x0009a800010b7983 */ /* 0x000ea20000300800 */
[----:B---3--:R-:W3:Y:S01]  /*a7740*/  LDL.LU R12, [R1+0x998] ;  /* 0x00099800010c7983 */ /* 0x008ee20000300800 */
        /* <DEDUP_REMOVED lines=8> */
[----:B------:R-:W4:Y:S02]  /*a77d0*/  LDL.LU R3, [R1+0x26ec] ;  /* 0x0026ec0001037983 */ /* 0x000f240000300800 */
[----:B----4-:R-:W-:-:S02]  /*a77e0*/  F2FP.PACK_AB R4, R3, R4 ;  /* 0x000000040304723e */ /* 0x010fc400000000ff */
[----:B------:R-:W4:Y:S02]  /*a77f0*/  LDL.LU R3, [R1+0x26e8] ;  /* 0x0026e80001037983 */ /* 0x000f240000300800 */
[----:B----4-:R-:W-:Y:S02]  /*a7800*/  F2FP.PACK_AB R25, R3, R25 ;  /* 0x000000190319723e */ /* 0x010fe400000000ff */
[----:B------:R-:W4:Y:S01]  /*a7810*/  LDL.LU R3, [R1+0x26e4] ;  /* 0x0026e40001037983 */ /* 0x000f220000300800 */
[----:B-----5:R-:W-:Y:S02]  /*a7820*/  F2FP.PACK_AB R5, R2, R5 ;  /* 0x000000050205723e */ /* 0x020fe400000000ff */
[----:B------:R-:W5:Y:S01]  /*a7830*/  LDL.LU R2, [R1+0x26e0] ;  /* 0x0026e00001027983 */ /* 0x000f620000300800 */
[----:B----4-:R-:W-:Y:S02]  /*a7840*/  F2FP.PACK_AB R26, R3, R26 ;  /* 0x0000001a031a723e */ /* 0x010fe400000000ff */
[----:B------:R-:W4:Y:S01]  /*a7850*/  LDL.LU R3, [R1+0x26dc] ;  /* 0x0026dc0001037983 */ /* 0x000f220000300800 */
[----:B-----5:R-:W-:-:S02]  /*a7860*/  F2FP.PACK_AB R27, R2, R27 ;  /* 0x0000001b021b723e */ /* 0x020fc400000000ff */
[----:B----4-:R-:W-:Y:S02]  /*a7870*/  F2FP.PACK_AB R6, R3, R6 ;  /* 0x000000060306723e */ /* 0x010fe400000000ff */
[----:B------:R-:W4:Y:S01]  /*a7880*/  LDL.LU R3, [R1+0x26d8] ;  /* 0x0026d80001037983 */ /* 0x000f220000300800 */
[----:B------:R-:W3:Y:S01]  /*a7890*/  LDL.LU R2, [R1+0x26d4] ;  /* 0x0026d40001027983 */ /* 0x000ee20000300800 */
[----:B--2---:R-:W-:Y:S01]  /*a78a0*/  F2FP.PACK_AB R7, R8, R7 ;  /* 0x000000070807723e */ /* 0x004fe200000000ff */
[----:B------:R-:W-:Y:S02]  /*a78b0*/  F2FP.PACK_AB R8, R29, R28 ;  /* 0x0000001c1d08723e */ /* 0x000fe400000000ff */
[----:B------:R-:W2:Y:S01]  /*a78c0*/  LDL.LU R29, [R1+0xa4c] ;  /* 0x000a4c00011d7983 */ /* 0x000ea20000300800 */
[----:B------:R-:W2:Y:S01]  /*a78d0*/  LDL.LU R28, [R1+0xa48] ;  /* 0x000a4800011c7983 */ /* 0x000ea20000300800 */
[----:B---3--:R-:W-:Y:S02]  /*a78e0*/  F2FP.PACK_AB R12, R2, R12 ;  /* 0x0000000c020c723e */ /* 0x008fe400000000ff */
[----:B------:R-:W3:Y:S01]  /*a78f0*/  LDL.LU R2, [R1+0x26d0] ;  /* 0x0026d00001027983 */ /* 0x000ee20000300800 */
[----:B----4-:R-:W-:-:S02]  /*a7900*/  F2FP.PACK_AB R9, R9, R3 ;  /* 0x000000030909723e */ /* 0x010fc400000000ff */
[----:B------:R-:W4:Y:S01]  /*a7910*/  LDL.LU R3, [R1+0x26cc] ;  /* 0x0026cc0001037983 */ /* 0x000f220000300800 */
[----:B------:R-:W-:Y:S01]  /*a7920*/  F2FP.PACK_AB R10, R14, R10 ;  /* 0x0000000a0e0a723e */ /* 0x000fe200000000ff */
[----:B------:R-:W-:Y:S01]  /*a7930*/  F2FP.PACK_AB R14, R15, R11 ;  /* 0x0000000b0f0e723e */ /* 0x000fe200000000ff */
[----:B---3--:R-:W-:Y:S02]  /*a7940*/  F2FP.PACK_AB R13, R13, R2 ;  /* 0x000000020d0d723e */ /* 0x008fe400000000ff */
[----:B------:R-:W3:Y:S01]  /*a7950*/  LDL.LU R2, [R1+0x26c8] ;  /* 0x0026c80001027983 */ /* 0x000ee20000300800 */
[----:B------:R-:W-:Y:S02]  /*a7960*/  F2FP.PACK_AB R11, R20, R21 ;  /* 0x00000015140b723e */ /* 0x000fe400000000ff */
[----:B------:R-:W5:Y:S01]  /*a7970*/  LDL.LU R20, [R1+0x9d8] ;  /* 0x0009d80001147983 */ /* 0x000f620000300800 */
[----:B------:R-:W-:Y:S01]  /*a7980*/  F2FP.PACK_AB R15, R22, R23 ;  /* 0x00000017160f723e */ /* 0x000fe200000000ff */
[----:B------:R-:W2:Y:S01]  /*a7990*/  LDL.LU R21, [R1+0x9e0] ;  /* 0x0009e00001157983 */ /* 0x000ea20000300800 */
[----:B------:R-:W2:Y:S02]  /*a79a0*/  LDL.LU R22, [R1+0x9e8] ;  /* 0x0009e80001167983 */ /* 0x000ea40000300800 */
[----:B------:R-:W2:Y:S01]  /*a79b0*/  LDL.LU R23, [R1+0x9f0] ;  /* 0x0009f00001177983 */ /* 0x000ea20000300800 */
[----:B----4-:R-:W-:-:S02]  /*a79c0*/  F2FP.PACK_AB R16, R3, R16 ;  /* 0x000000100310723e */ /* 0x010fc400000000ff */
[----:B------:R-:W4:Y:S01]  /*a79d0*/  LDL.LU R3, [R1+0x26c4] ;  /* 0x0026c40001037983 */ /* 0x000f220000300800 */
[----:B---3--:R-:W-:-:S03]  /*a79e0*/  F2FP.PACK_AB R17, R2, R17 ;  /* 0x000000110211723e */ /* 0x008fc600000000ff */
[----:B------:R-:W4:Y:S01]  /*a79f0*/  LDL.LU R2, [R1+0x26c0] ;  /* 0x0026c00001027983 */ /* 0x000f220000300800 */
[----:B------:R-:W-:-:S03]  /*a7a00*/  F2FP.PACK_AB R18, R18, R19 ;  /* 0x000000131212723e */ /* 0x000fc600000000ff */
[----:B------:R0:W-:Y:S04]  /*a7a10*/  STS.128 [R0+0x800], R24 ;  /* 0x0008001800007388 */ /* 0x0001e80000000c00 */
[----:B------:R1:W-:Y:S04]  /*a7a20*/  STS.128 [R0+0x880], R4 ;  /* 0x0008800400007388 */ /* 0x0003e80000000c00 */
[----:B------:R3:W-:Y:S04]  /*a7a30*/  STS.128 [R0+0x900], R8 ;  /* 0x0009000800007388 */ /* 0x0007e80000000c00 */
[----:B------:R0:W-:Y:S01]  /*a7a40*/  STS.128 [R0+0x980], R12 ;  /* 0x0009800c00007388 */ /* 0x0001e20000000c00 */
[----:B----4-:R-:W-:-:S03]  /*a7a50*/  F2FP.PACK_AB R19, R2, R3 ;  /* 0x000000030213723e */ /* 0x010fc600000000ff */
[----:B------:R-:W5:Y:S01]  /*a7a60*/  LDL.LU R2, [R1+0x26bc] ;  /* 0x0026bc0001027983 */ /* 0x000f620000300800 */
[----:B------:R-:W2:Y:S02]  /*a7a70*/  LDL.LU R3, [R1+0x26b8] ;  /* 0x0026b80001037983 */ /* 0x000ea40000300800 */
[----:B0-----:R-:W4:Y:S02]  /*a7a80*/  LDL.LU R24, [R1+0xa3c] ;  /* 0x000a3c0001187983 */ /* 0x001f240000300800 */
[----:B------:R-:W4:Y:S01]  /*a7a90*/  LDL.LU R25, [R1+0xa38] ;  /* 0x000a380001197983 */ /* 0x000f220000300800 */
[----:B------:R-:W4:Y:S01]  /*a7aa0*/  LDL.LU R26, [R1+0xa44] ;  /* 0x000a4400011a7983 */ /* 0x000f220000300800 */
[----:B------:R-:W4:Y:S02]  /*a7ab0*/  LDL.LU R27, [R1+0xa40] ;  /* 0x000a4000011b7983 */ /* 0x000f240000300800 */
[----:B-1----:R-:W4:Y:S02]  /*a7ac0*/  LDL.LU R4, [R1+0x9f4] ;  /* 0x0009f40001047983 */ /* 0x002f240000300800 */
[----:B------:R-:W4:Y:S01]  /*a7ad0*/  LDL.LU R5, [R1+0xa00] ;  /* 0x000a000001057983 */ /* 0x000f220000300800 */
[----:B------:R-:W4:Y:S01]  /*a7ae0*/  LDL.LU R6, [R1+0xa08] ;  /* 0x000a080001067983 */ /* 0x000f220000300800 */
[----:B------:R-:W4:Y:S02]  /*a7af0*/  LDL.LU R7, [R1+0xa10] ;  /* 0x000a100001077983 */ /* 0x000f240000300800 */
[----:B---3--:R-:W3:Y:S02]  /*a7b00*/  LDL.LU R8, [R1+0xa18] ;  /* 0x000a180001087983 */ /* 0x008ee40000300800 */
[----:B------:R-:W3:Y:S01]  /*a7b10*/  LDL.LU R9, [R1+0xa20] ;  /* 0x000a200001097983 */ /* 0x000ee20000300800 */
[----:B------:R-:W3:Y:S01]  /*a7b20*/  LDL.LU R10, [R1+0xa28] ;  /* 0x000a2800010a7983 */ /* 0x000ee20000300800 */
[----:B------:R-:W3:Y:S02]  /*a7b30*/  LDL.LU R11, [R1+0xa30] ;  /* 0x000a3000010b7983 */ /* 0x000ee40000300800 */
[----:B------:R-:W3:Y:S02]  /*a7b40*/  LDL.LU R12, [R1+0xa0c] ;  /* 0x000a0c00010c7983 */ /* 0x000ee40000300800 */
[----:B------:R-:W3:Y:S01]  /*a7b50*/  LDL.LU R13, [R1+0xa2c] ;  /* 0x000a2c00010d7983 */ /* 0x000ee20000300800 */
[----:B------:R-:W3:Y:S01]  /*a7b60*/  LDL.LU R14, [R1+0xa14] ;  /* 0x000a1400010e7983 */ /* 0x000ee20000300800 */
[----:B------:R-:W3:Y:S03]  /*a7b70*/  LDL.LU R15, [R1+0xa34] ;  /* 0x000a3400010f7983 */ /* 0x000ee60000300800 */
[----:B------:R0:W-:Y:S04]  /*a7b80*/  STS.128 [R0+0xa00], R16 ;  /* 0x000a001000007388 */ /* 0x0001e80000000c00 */
[----:B0-----:R-:W3:Y:S01]  /*a7b90*/  LDL.LU R16, [R1+0x9ec] ;  /* 0x0009ec0001107983 */ /* 0x001ee20000300800 */
[----:B------:R-:W3:Y:S02]  /*a7ba0*/  LDL.LU R17, [R1+0xa1c] ;  /* 0x000a1c0001117983 */ /* 0x000ee40000300800 */
[----:B------:R-:W3:Y:S02]  /*a7bb0*/  LDL.LU R18, [R1+0xa04] ;  /* 0x000a040001127983 */ /* 0x000ee40000300800 */
[----:B------:R-:W3:Y:S01]  /*a7bc0*/  LDL.LU R19, [R1+0xa24] ;  /* 0x000a240001137983 */ /* 0x000ee20000300800 */
[----:B-----5:R-:W-:-:S02]  /*a7bd0*/  F2FP.PACK_AB R20, R2, R20 ;  /* 0x000000140214723e */ /* 0x020fc400000000ff */
[----:B--2---:R-:W-:Y:S01]  /*a7be0*/  F2FP.PACK_AB R21, R3, R21 ;  /* 0x000000150315723e */ /* 0x004fe200000000ff */
[----:B------:R-:W2:Y:S01]  /*a7bf0*/  LDL.LU R2, [R1+0x26b4] ;  /* 0x0026b40001027983 */ /* 0x000ea20000300800 */
[----:B------:R-:W2:Y:S01]  /*a7c00*/  LDL.LU R3, [R1+0x26b0] ;  /* 0x0026b00001037983 */ /* 0x000ea20000300800 */
[----:B----4-:R-:W-:Y:S02]  /*a7c10*/  F2FP.PACK_AB R23, R4, R23 ;  /* 0x000000170417723e */ /* 0x010fe400000000ff */
[----:B--2---:R-:W-:Y:S02]  /*a7c20*/  F2FP.PACK_AB R4, R3, R2 ;  /* 0x000000020304723e */ /* 0x004fe400000000ff */
[----:B------:R-:W2:Y:S01]  /*a7c30*/  LDL.LU R3, [R1+0x26ac] ;  /* 0x0026ac0001037983 */ /* 0x000ea20000300800 */
[----:B------:R-:W2:Y:S01]  /*a7c40*/  LDL.LU R2, [R1+0x26a8] ;  /* 0x0026a80001027983 */ /* 0x000ea20000300800 */
[----:B---3--:R-:W-:Y:S02]  /*a7c50*/  F2FP.PACK_AB R22, R16, R22 ;  /* 0x000000161016723e */ /* 0x008fe400000000ff */
[----:B------:R-:W-:-:S02]  /*a7c60*/  F2FP.PACK_AB R8, R17, R8 ;  /* 0x000000081108723e */ /* 0x000fc400000000ff */
[----:B------:R-:W-:Y:S02]  /*a7c70*/  F2FP.PACK_AB R9, R19, R9 ;  /* 0x000000091309723e */ /* 0x000fe400000000ff */
[----:B------:R-:W-:Y:S02]  /*a7c80*/  F2FP.PACK_AB R6, R12, R6 ;  /* 0x000000060c06723e */ /* 0x000fe400000000ff */
[----:B------:R-:W-:Y:S02]  /*a7c90*/  F2FP.PACK_AB R10, R13, R10 ;  /* 0x0000000a0d0a723e */ /* 0x000fe400000000ff */
[----:B------:R-:W-:Y:S02]  /*a7ca0*/  F2FP.PACK_AB R7, R14, R7 ;  /* 0x000000070e07723e */ /* 0x000fe400000000ff */
[----:B------:R-:W-:Y:S01]  /*a7cb0*/  F2FP.PACK_AB R11, R15, R11 ;  /* 0x0000000b0f0b723e */ /* 0x000fe200000000ff */
[----:B------:R-:W-:Y:S01]  /*a7cc0*/  F2FP.PACK_AB R12, R24, R25 ;  /* 0x00000019180c723e */ /* 0x000fe200000000ff */
[----:B------:R-:W-:-:S02]  /*a7cd0*/  F2FP.PACK_AB R13, R26, R27 ;  /* 0x0000001b1a0d723e */ /* 0x000fc400000000ff */
[----:B------:R-:W-:Y:S02]  /*a7ce0*/  F2FP.PACK_AB R14, R29, R28 ;  /* 0x0000001c1d0e723e */ /* 0x000fe400000000ff */
[----:B------:R-:W-:Y:S01]  /*a7cf0*/  MOV R16, c[0x0][0x1c8] ;  /* 0x0000720000107a02 */ /* 0x000fe20000000f00 */
[----:B------:R0:W-:Y:S04]  /*a7d00*/  STS.128 [R0+0xb80], R8 ;  /* 0x000b800800007388 */ /* 0x0001e80000000c00 */
[C---:B0-----:R-:W-:Y:S02]  /*a7d10*/  IMAD R10, R16.reuse, 0xe, RZ ;  /* 0x0000000e100a7824 */ /* 0x041fe400078e02ff */
[----:B------:R-:W-:Y:S01]  /*a7d20*/  IMAD R11, R16, 0x12, RZ ;  /* 0x00000012100b7824 */ /* 0x000fe200078e02ff */
[----:B--2---:R-:W-:-:S02]  /*a7d30*/  F2FP.PACK_AB R15, R2, R3 ;  /* 0x00000003020f723e */ /* 0x004fc400000000ff */
[----:B------:R-:W2:Y:S04]  /*a7d40*/  LDL.LU R2, [R1+0x26a4] ;  /* 0x0026a40001027983 */ /* 0x000ea80000300800 */
[----:B------:R0:W-:Y:S01]  /*a7d50*/  STS.128 [R0+0xc00], R12 ;  /* 0x000c000c00007388 */ /* 0x0001e20000000c00 */
[----:B------:R-:W3:Y:S02]  /*a7d60*/  LDL.LU R3, [R1+0x26a0] ;  /* 0x0026a00001037983 */ /* 0x000ee40000300800 */
[----:B------:R-:W-:Y:S02]  /*a7d70*/  STL.64 [R1+0x2698], R10 ;  /* 0x0026980a01007387 */ /* 0x000fe40000100a00 */
[C---:B0-----:R-:W-:Y:S02]  /*a7d80*/  IMAD R12, R16.reuse, 0x14, RZ ;  /* 0x00000014100c7824 */ /* 0x041fe400078e02ff */
[----:B------:R-:W-:-:S05]  /*a7d90*/  IMAD R13, R16, 0x16, RZ ;  /* 0x00000016100d7824 */ /* 0x000fca00078e02ff */
[----:B------:R-:W-:Y:S01]  /*a7da0*/  STL.64 [R1+0x2690], R12 ;  /* 0x0026900c01007387 */ /* 0x000fe20000100a00 */
[----:B------:R-:W4:Y:S01]  /*a7db0*/  LDL.LU R9, [R1+0x8f0] ;  /* 0x0008f00001097983 */ /* 0x000f220000300800 */
[----:B------:R-:W-:-:S05]  /*a7dc0*/  F2FP.PACK_AB R5, R18, R5 ;  /* 0x000000051205723e */ /* 0x000fca00000000ff */
[----:B------:R0:W-:Y:S02]  /*a7dd0*/  STS.128 [R0+0xb00], R4 ;  /* 0x000b000400007388 */ /* 0x0001e40000000c00 */
[C---:B0-----:R-:W-:Y:S01]  /*a7de0*/  SHF.L.U32 R4, R16.reuse, 0x1, RZ ;  /* 0x0000000110047819 */ /* 0x041fe200000006ff */
[C---:B------:R-:W-:Y:S02]  /*a7df0*/  IMAD R5, R16.reuse, 0x6, RZ ;  /* 0x0000000610057824 */ /* 0x040fe400078e02ff */
[C---:B------:R-:W-:Y:S02]  /*a7e00*/  IMAD R6, R16.reuse, 0xa, RZ ;  /* 0x0000000a10067824 */ /* 0x040fe400078e02ff */
[C---:B------:R-:W-:Y:S01]  /*a7e10*/  IMAD R7, R16.reuse, 0xc, RZ ;  /* 0x0000000c10077824 */ /* 0x040fe200078e02ff */
[----:B--2---:R-:W-:-:S04]  /*a7e20*/  LEA R12, P5, R16, R2, 0x2 ;  /* 0x00000002100c7211 */ /* 0x004fc800078a10ff */
[C---:B---3--:R-:W-:Y:S02]  /*a7e30*/  LEA.HI.X.SX32 R13, R4.reuse, R3, 0x1, P5 ;  /* 0x00000003040d7211 */ /* 0x048fe400028f0eff */
[----:B----4-:R-:W-:Y:S01]  /*a7e40*/  FSEL R10, R9, -INF , P6 ;  /* 0xff800000090a7808 */ /* 0x010fe20003000000 */
[----:B------:R-:W-:-:S04]  /*a7e50*/  IADD3 R8, P6, R4, R2, RZ ;  /* 0x0000000204087210 */ /* 0x000fc80007fde0ff */
[----:B------:R0:W-:Y:S01]  /*a7e60*/  STL [R1+0x1290], R10 ;  /* 0x0012900a01007387 */ /* 0x0001e20000100800 */
[----:B------:R1:W-:Y:S01]  /*a7e70*/  STL [R1+0x2554], R8 ;  /* 0x0025540801007387 */ /* 0x0003e20000100800 */
[CC--:B------:R-:W-:Y:S02]  /*a7e80*/  LEA.HI.X.SX32 R9, R16.reuse, R3.reuse, 0x1, P6 ;  /* 0x0000000310097211 */ /* 0x0c0fe400030f0eff */
[----:B0-----:R-:W-:Y:S01]  /*a7e90*/  IADD3 R10, P6, R5, R2, RZ ;  /* 0x00000002050a7210 */ /* 0x001fe20007fde0ff */
[----:B-1----:R-:W-:Y:S02]  /*a7ea0*/  IMAD R8, R16, 0x3, RZ ;  /* 0x0000000310087824 */ /* 0x002fe400078e02ff */
[----:B------:R-:W-:Y:S03]  /*a7eb0*/  STL [R1+0x2550], R9 ;  /* 0x0025500901007387 */ /* 0x000fe60000100800 */
[----:B------:R-:W-:Y:S01]  /*a7ec0*/  LEA.HI.X.SX32 R11, R8, R3, 0x1, P6 ;  /* 0x00000003080b7211 */ /* 0x000fe200030f0eff */
[----:B------:R0:W-:Y:S01]  /*a7ed0*/  STL.64 [R1+0x998], R12 ;  /* 0x0009980c01007387 */ /* 0x0001e20000100a00 */
[----:B------:R-:W-:-:S02]  /*a7ee0*/  IMAD.SHL.U32 R4, R16, 0x4, RZ ;  /* 0x0000000410047824 */ /* 0x000fc400078e00ff */
[C---:B------:R-:W-:Y:S01]  /*a7ef0*/  IMAD R8, R16.reuse, 0x5, RZ ;  /* 0x0000000510087824 */ /* 0x040fe200078e02ff */
[----:B------:R1:W-:Y:S01]  /*a7f00*/  STL.64 [R1+0x990], R10 ;  /* 0x0009900a01007387 */ /* 0x0003e20000100a00 */
[-C--:B0-----:R-:W-:Y:S02]  /*a7f10*/  LEA R12, P5, R16, R2.reuse, 0x3 ;  /* 0x00000002100c7211 */ /* 0x081fe400078a18ff */
[----:B-1----:R-:W-:Y:S02]  /*a7f20*/  IADD3 R10, P6, R6, R2, RZ ;  /* 0x00000002060a7210 */ /* 0x002fe40007fde0ff */
[-C--:B------:R-:W-:Y:S02]  /*a7f30*/  LEA.HI.X.SX32 R13, R4, R3.reuse, 0x1, P5 ;  /* 0x00000003040d7211 */ /* 0x080fe400028f0eff */
[----:B------:R-:W-:-:S03]  /*a7f40*/  LEA.HI.X.SX32 R11, R8, R3, 0x1, P6 ;  /* 0x00000003080b7211 */ /* 0x000fc600030f0eff */
[----:B------:R-:W-:Y:S02]  /*a7f50*/  STL.64 [R1+0x988], R12 ;  /* 0x0009880c01007387 */ /* 0x000fe40000100a00 */
[----:B------:R0:W-:Y:S02]  /*a7f60*/  STL.64 [R1+0x980], R10 ;  /* 0x0009800a01007387 */ /* 0x0001e40000100a00 */
[----:B0-----:R-:W2:Y:S01]  /*a7f70*/  LDL.LU.64 R10, [R1+0x2698] ;  /* 0x00269800010a7983 */ /* 0x001ea20000300a00 */
[----:B------:R-:W-:-:S04]  /*a7f80*/  IADD3 R12, P5, R7, R2, RZ ;  /* 0x00000002070c7210 */ /* 0x000fc80007fbe0ff */
[----:B------:R-:W-:-:S05]  /*a7f90*/  LEA.HI.X.SX32 R13, R5, R3, 0x1, P5 ;  /* 0x00000003050d7211 */ /* 0x000fca00028f0eff */
[----:B------:R0:W-:Y:S04]  /*a7fa0*/  STL.64 [R1+0x978], R12 ;  /* 0x0009780c01007387 */ /* 0x0001e80000100a00 */
[----:B0-----:R-:W3:Y:S01]  /*a7fb0*/  LDL.LU.64 R12, [R1+0x2690] ;  /* 0x00269000010c7983 */ /* 0x001ee20000300a00 */
[----:B------:R-:W-:Y:S01]  /*a7fc0*/  MOV R5, R9 ;  /* 0x0000000900057202 */ /* 0x000fe20000000f00 */
[C---:B------:R-:W-:Y:S02]  /*a7fd0*/  IMAD R5, R16.reuse, 0x7, RZ ;  /* 0x0000000710057824 */ /* 0x040fe400078e02ff */
[C---:B------:R-:W-:Y:S02]  /*a7fe0*/  IMAD.SHL.U32 R9, R16.reuse, 0x8, RZ ;  /* 0x0000000810097824 */ /* 0x040fe400078e00ff */
[----:B------:R-:W-:-:S02]  /*a7ff0*/  IMAD R14, R16, 0x18, RZ ;  /* 0x00000018100e7824 */ /* 0x000fc400078e02ff */
[C---:B------:R-:W-:Y:S02]  /*a8000*/  IMAD R15, R16.reuse, 0x1a, RZ ;  /* 0x0000001a100f7824 */ /* 0x040fe400078e02ff */
[C---:B------:R-:W-:Y:S02]  /*a8010*/  IMAD R17, R16.reuse, 0x1c, RZ ;  /* 0x0000001c10117824 */ /* 0x040fe400078e02ff */
[C---:B------:R-:W-:Y:S02]  /*a8020*/  IMAD R18, R16.reuse, 0x1e, RZ ;  /* 0x0000001e10127824 */ /* 0x040fe400078e02ff */
[C---:B------:R-:W-:Y:S01]  /*a8030*/  IMAD R19, R16.reuse, 0x22, RZ ;  /* 0x0000002210137824 */ /* 0x040fe200078e02ff */
[----:B------:R0:W-:Y:S02]  /*a8040*/  STS.128 [R0+0xa80], R20 ;  /* 0x000a801400007388 */ /* 0x0001e40000000c00 */
[C---:B0-----:R-:W-:Y:S02]  /*a8050*/  IMAD R20, R16.reuse, 0x24, RZ ;  /* 0x0000002410147824 */ /* 0x041fe400078e02ff */
        /* <DEDUP_REMOVED lines=8> */
[----:B------:R-:W-:Y:S01]  /*a80e0*/  IMAD R29, R16, 0x36, RZ ;  /* 0x00000036101d7824 */ /* 0x000fe200078e02ff */
[----:B--2---:R-:W-:-:S04]  /*a80f0*/  IADD3 R8, P6, R10, R2, RZ ;  /* 0x000000020a087210 */ /* 0x004fc80007fde0ff */
[----:B------:R-:W-:Y:S01]  /*a8100*/  MOV R4, R8 ;  /* 0x0000000800047202 */ /* 0x000fe20000000f00 */
[----:B------:R0:W-:Y:S01]  /*a8110*/  STL [R1+0x970], R8 ;  /* 0x0009700801007387 */ /* 0x0001e20000100800 */
[----:B------:R-:W-:Y:S01]  /*a8120*/  LEA.HI.X.SX32 R5, R5, R3, 0x1, P6 ;  /* 0x0000000305057211 */ /* 0x000fe200030f0eff */
[-C--:B------:R-:W-:Y:S01]  /*a8130*/  IADD3 R4, P6, R11, R2.reuse, RZ ;  /* 0x000000020b047210 */ /* 0x080fe20007fde0ff */
[----:B0-----:R-:W-:-:S03]  /*a8140*/  LEA R8, P5, R16, R2, 0x4 ;  /* 0x0000000210087211 */ /* 0x001fc600078a20ff */
[----:B------:R0:W-:Y:S01]  /*a8150*/  STL [R1+0x974], R5 ;  /* 0x0009740501007387 */ /* 0x0001e20000100800 */
[----:B------:R-:W-:-:S05]  /*a8160*/  LEA.HI.X.SX32 R9, R9, R3, 0x1, P5 ;  /* 0x0000000309097211 */ /* 0x000fca00028f0eff */
[----:B------:R3:W-:Y:S01]  /*a8170*/  STL.64 [R1+0x968], R8 ;  /* 0x0009680801007387 */ /* 0x0007e20000100a00 */
[----:B0-----:R-:W-:-:S05]  /*a8180*/  IMAD R5, R16, 0x9, RZ ;  /* 0x0000000910057824 */ /* 0x001fca00078e02ff */
[----:B------:R-:W-:Y:S02]  /*a8190*/  LEA.HI.X.SX32 R5, R5, R3, 0x1, P6 ;  /* 0x0000000305057211 */ /* 0x000fe400030f0eff */
[----:B---3--:R-:W-:-:S03]  /*a81a0*/  IADD3 R8, P5, R12, R2, RZ ;  /* 0x000000020c087210 */ /* 0x008fc60007fbe0ff */
[----:B------:R0:W-:Y:S01]  /*a81b0*/  STL.64 [R1+0x960], R4 ;  /* 0x0009600401007387 */ /* 0x0001e20000100a00 */
[----:B------:R-:W-:-:S05]  /*a81c0*/  LEA.HI.X.SX32 R9, R6, R3, 0x1, P5 ;  /* 0x0000000306097211 */ /* 0x000fca00028f0eff */
[----:B------:R1:W-:Y:S01]  /*a81d0*/  STL.64 [R1+0x958], R8 ;  /* 0x0009580801007387 */ /* 0x0003e20000100a00 */
[----:B0-----:R-:W-:Y:S01]  /*a81e0*/  IMAD R5, R16, 0xb, RZ ;  /* 0x0000000b10057824 */ /* 0x001fe200078e02ff */
[----:B------:R-:W-:-:S04]  /*a81f0*/  IADD3 R4, P6, R13, R2, RZ ;  /* 0x000000020d047210 */ /* 0x000fc80007fde0ff */
[----:B------:R-:W-:Y:S02]  /*a8200*/  LEA.HI.X.SX32 R5, R5, R3, 0x1, P6 ;  /* 0x0000000305057211 */ /* 0x000fe400030f0eff */
[----:B-1----:R-:W-:-:S04]  /*a8210*/  IADD3 R8, P5, R14, R2, RZ ;  /* 0x000000020e087210 */ /* 0x002fc80007fbe0ff */
[----:B------:R-:W-:Y:S01]  /*a8220*/  LEA.HI.X.SX32 R9, R7, R3, 0x1, P5 ;  /* 0x0000000307097211 */ /* 0x000fe200028f0eff */
[----:B------:R0:W-:Y:S01]  /*a8230*/  STL.64 [R1+0x950], R4 ;  /* 0x0009500401007387 */ /* 0x0001e20000100a00 */
[----:B------:R-:W-:-:S03]  /*a8240*/  IMAD R6, R16, 0xd, RZ ;  /* 0x0000000d10067824 */ /* 0x000fc600078e02ff */
[----:B------:R1:W-:Y:S01]  /*a8250*/  STL.64 [R1+0x948], R8 ;  /* 0x0009480801007387 */ /* 0x0003e20000100a00 */
[-C--:B0-----:R-:W-:Y:S02]  /*a8260*/  IADD3 R4, P6, R15, R2.reuse, RZ ;  /* 0x000000020f047210 */ /* 0x081fe40007fde0ff */
[----:B-1----:R-:W-:Y:S02]  /*a8270*/  IADD3 R8, P5, R17, R2, RZ ;  /* 0x0000000211087210 */ /* 0x002fe40007fbe0ff */
[-C--:B------:R-:W-:Y:S02]  /*a8280*/  LEA.HI.X.SX32 R5, R6, R3.reuse, 0x1, P6 ;  /* 0x0000000306057211 */ /* 0x080fe400030f0eff */
[----:B------:R-:W-:-:S03]  /*a8290*/  LEA.HI.X.SX32 R9, R10, R3, 0x1, P5 ;  /* 0x000000030a097211 */ /* 0x000fc600028f0eff */
[----:B------:R0:W-:Y:S02]  /*a82a0*/  STL.64 [R1+0x940], R4 ;  /* 0x0009400401007387 */ /* 0x0001e40000100a00 */
[----:B------:R1:W-:Y:S01]  /*a82b0*/  STL.64 [R1+0x938], R8 ;  /* 0x0009380801007387 */ /* 0x0003e20000100a00 */
[-C--:B------:R-:W-:Y:S02]  /*a82c0*/  LEA R6, P5, R16, R2.reuse, 0x5 ;  /* 0x0000000210067211 */ /* 0x080fe400078a28ff */
[----:B0-----:R-:W-:Y:S01]  /*a82d0*/  IADD3 R4, P6, R18, R2, RZ ;  /* 0x0000000212047210 */ /* 0x001fe20007fde0ff */
[C---:B-1----:R-:W-:Y:S01]  /*a82e0*/  IMAD R8, R16.reuse, 0xf, RZ ;  /* 0x0000000f10087824 */ /* 0x042fe200078e02ff */
[----:B------:R-:W-:-:S04]  /*a82f0*/  SHF.L.U32 R9, R16, 0x4, RZ ;  /* 0x0000000410097819 */ /* 0x000fc800000006ff */
[-C--:B------:R-:W-:Y:S02]  /*a8300*/  LEA.HI.X.SX32 R5, R8, R3.reuse, 0x1, P6 ;  /* 0x0000000308057211 */ /* 0x080fe400030f0eff */
[----:B------:R-:W-:Y:S01]  /*a8310*/  LEA.HI.X.SX32 R7, R9, R3, 0x1, P5 ;  /* 0x0000000309077211 */ /* 0x000fe200028f0eff */
[----:B------:R-:W-:Y:S02]  /*a8320*/  IMAD R8, R16, 0x11, RZ ;  /* 0x0000001110087824 */ /* 0x000fe400078e02ff */
[----:B------:R0:W-:Y:S02]  /*a8330*/  STL.64 [R1+0x930], R4 ;  /* 0x0009300401007387 */ /* 0x0001e40000100a00 */
[----:B------:R1:W-:Y:S01]  /*a8340*/  STL.64 [R1+0x928], R6 ;  /* 0x0009280601007387 */ /* 0x0003e20000100a00 */
[-C--:B0-----:R-:W-:Y:S02]  /*a8350*/  IADD3 R4, P6, R19, R2.reuse, RZ ;  /* 0x0000000213047210 */ /* 0x081fe40007fde0ff */
[----:B-1----:R-:W-:-:S02]  /*a8360*/  IADD3 R6, P5, R20, R2, RZ ;  /* 0x0000000214067210 */ /* 0x002fc40007fbe0ff */
[-C--:B------:R-:W-:Y:S02]  /*a8370*/  LEA.HI.X.SX32 R5, R8, R3.reuse, 0x1, P6 ;  /* 0x0000000308057211 */ /* 0x080fe400030f0eff */
[----:B------:R-:W-:Y:S01]  /*a8380*/  LEA.HI.X.SX32 R7, R11, R3, 0x1, P5 ;  /* 0x000000030b077211 */ /* 0x000fe200028f0eff */
[----:B------:R-:W-:Y:S02]  /*a8390*/  IMAD R8, R16, 0x13, RZ ;  /* 0x0000001310087824 */ /* 0x000fe400078e02ff */
[----:B------:R0:W-:Y:S01]  /*a83a0*/  STL.64 [R1+0x920], R4 ;  /* 0x0009200401007387 */ /* 0x0001e20000100a00 */
[----:B------:R-:W-:Y:S02]  /*a83b0*/  STL.64 [R1+0x2680], R20 ;  /* 0x0026801401007387 */ /* 0x000fe40000100a00 */
[----:B------:R-:W-:Y:S02]  /*a83c0*/  STL [R1+0x2688], R21 ;  /* 0x0026881501007387 */ /* 0x000fe40000100800 */
[----:B------:R1:W-:Y:S01]  /*a83d0*/  STL.64 [R1+0x918], R6 ;  /* 0x0009180601007387 */ /* 0x0003e20000100a00 */
[----:B0-----:R-:W-:-:S02]  /*a83e0*/  IADD3 R4, P6, R21, R2, RZ ;  /* 0x0000000215047210 */ /* 0x001fc40007fde0ff */
[-C--:B-1----:R-:W-:Y:S02]  /*a83f0*/  IADD3 R6, P5, R22, R2.reuse, RZ ;  /* 0x0000000216067210 */ /* 0x082fe40007fbe0ff */
[-C--:B------:R-:W-:Y:S02]  /*a8400*/  LEA.HI.X.SX32 R5, R8, R3.reuse, 0x1, P6 ;  /* 0x0000000308057211 */ /* 0x080fe400030f0eff */
[----:B------:R-:W-:Y:S01]  /*a8410*/  LEA.HI.X.SX32 R7, R12, R3, 0x1, P5 ;  /* 0x000000030c077211 */ /* 0x000fe200028f0eff */
[----:B------:R-:W-:Y:S02]  /*a8420*/  IMAD R8, R16, 0x15, RZ ;  /* 0x0000001510087824 */ /* 0x000fe400078e02ff */
[----:B------:R0:W-:Y:S02]  /*a8430*/  STL.64 [R1+0x910], R4 ;  /* 0x0009100401007387 */ /* 0x0001e40000100a00 */
        /* <DEDUP_REMOVED lines=12> */
[C---:B------:R-:W-:Y:S02]  /*a8500*/  IMAD R8, R16.reuse, 0x19, RZ ;  /* 0x0000001910087824 */ /* 0x040fe400078e02ff */
[----:B------:R0:W-:Y:S02]  /*a8510*/  STL.64 [R1+0x8f0], R4 ;  /* 0x0008f00401007387 */ /* 0x0001e40000100a00 */
[----:B------:R1:W-:Y:S02]  /*a8520*/  STL.64 [R1+0x8e8], R6 ;  /* 0x0008e80601007387 */ /* 0x0003e40000100a00 */
[----:B------:R-:W-:Y:S01]  /*a8530*/  IMAD R9, R16, 0x1b, RZ ;  /* 0x0000001b10097824 */ /* 0x000fe200078e02ff */
        /* <DEDUP_REMOVED lines=8> */
[-C--:B-1----:R-:W-:Y:S01]  /*a85c0*/  IADD3 R6, P5, R8, R2.reuse, RZ ;  /* 0x0000000208067210 */ /* 0x082fe20007fbe0ff */
[----:B------:R-:W-:Y:S01]  /*a85d0*/  IMAD R8, R16, 0x3a, RZ ;  /* 0x0000003a10087824 */ /* 0x000fe200078e02ff */
[-C--:B------:R-:W-:Y:S02]  /*a85e0*/  LEA.HI.X.SX32 R5, R9, R3.reuse, 0x1, P6 ;  /* 0x0000000309057211 */ /* 0x080fe400030f0eff */
[----:B------:R-:W-:Y:S02]  /*a85f0*/  LEA.HI.X.SX32 R7, R17, R3, 0x1, P5 ;  /* 0x0000000311077211 */ /* 0x000fe400028f0eff */
[----:B------:R-:W-:Y:S01]  /*a8600*/  IADD3 R10, P6, R8, R2, RZ ;  /* 0x00000002080a7210 */ /* 0x000fe20007fde0ff */
[----:B------:R0:W-:Y:S02]  /*a8610*/  STL.64 [R1+0x8d0], R4 ;  /* 0x0008d00401007387 */ /* 0x0001e40000100a00 */
[----:B------:R1:W-:Y:S02]  /*a8620*/  STL.64 [R1+0x8c8], R6 ;  /* 0x0008c80601007387 */ /* 0x0003e40000100a00 */
[----:B0-----:R-:W-:-:S02]  /*a8630*/  IMAD R4, R16, 0x3c, RZ ;  /* 0x0000003c10047824 */ /* 0x001fc400078e02ff */
[C---:B------:R-:W-:Y:S02]  /*a8640*/  IMAD R5, R16.reuse, 0x1d, RZ ;  /* 0x0000001d10057824 */ /* 0x040fe400078e02ff */
[C---:B-1----:R-:W-:Y:S02]  /*a8650*/  IMAD R6, R16.reuse, 0x3e, RZ ;  /* 0x0000003e10067824 */ /* 0x042fe400078e02ff */
[----:B------:R-:W-:Y:S01]  /*a8660*/  IMAD R7, R16, 0x1f, RZ ;  /* 0x0000001f10077824 */ /* 0x000fe200078e02ff */
[-C--:B------:R-:W-:Y:S02]  /*a8670*/  IADD3 R8, P5, R4, R2.reuse, RZ ;  /* 0x0000000204087210 */ /* 0x080fe40007fbe0ff */
[-C--:B------:R-:W-:Y:S01]  /*a8680*/  LEA.HI.X.SX32 R11, R5, R3.reuse, 0x1, P6 ;  /* 0x00000003050b7211 */ /* 0x080fe200030f0eff */
[----:B------:R-:W-:Y:S01]  /*a8690*/  IADD3 R20, P6, R6, R2, RZ ;  /* 0x0000000206147210 */ /* 0x000fe20007fde0ff */
[----:B------:R-:W-:-:S03]  /*a86a0*/  LEA.HI.X.SX32 R9, R18, R3, 0x1, P5 ;  /* 0x0000000312097211 */ /* 0x000fc600028f0eff */
[----:B------:R-:W-:Y:S01]  /*a86b0*/  LEA.HI.X.SX32 R21, R7, R3, 0x1, P6 ;  /* 0x0000000307157211 */ /* 0x000fe200030f0eff */
[----:B------:R-:W-:Y:S01]  /*a86c0*/  STL.64 [R1+0x8c0], R10 ;  /* 0x0008c00a01007387 */ /* 0x000fe20000100a00 */
[----:B------:R-:W-:Y:S03]  /*a86d0*/  STL.64 [R1+0x8b8], R8 ;  /* 0x0008b80801007387 */ /* 0x000fe60000100a00 */
[----:B------:R0:W-:Y:S04]  /*a86e0*/  STL.64 [R1+0x8b0], R20 ;  /* 0x0008b01401007387 */ /* 0x0001e80000100a00 */
[----:B0-----:R-:W2:Y:S01]  /*a86f0*/  LDL.LU R21, [R1+0x2688] ;  /* 0x0026880001157983 */ /* 0x001ea20000300800 */
[C---:B------:R-:W-:Y:S01]  /*a8700*/  LEA R10, P5, R16.reuse, R2, 0x6 ;  /* 0x00000002100a7211 */ /* 0x040fe200078a30ff */
[C---:B------:R-:W-:Y:S01]  /*a8710*/  IMAD R5, R16.reuse, 0x42, RZ ;  /* 0x0000004210057824 */ /* 0x040fe200078e02ff */
[C---:B------:R-:W-:Y:S01]  /*a8720*/  SHF.L.U32 R9, R16.reuse, 0x5, RZ ;  /* 0x0000000510097819 */ /* 0x040fe200000006ff */
[----:B------:R-:W-:-:S02]  /*a8730*/  IMAD R13, R16, 0x1de, RZ ;  /* 0x000001de100d7824 */ /* 0x000fc400078e02ff */
[----:B------:R-:W-:Y:S01]  /*a8740*/  IMAD R12, R16, 0x1e0, RZ ;  /* 0x000001e0100c7824 */ /* 0x000fe200078e02ff */
[----:B------:R-:W-:Y:S02]  /*a8750*/  LEA.HI.X.SX32 R11, R9, R3, 0x1, P5 ;  /* 0x00000003090b7211 */ /* 0x000fe400028f0eff */
[----:B------:R-:W-:-:S03]  /*a8760*/  IADD3 R20, P6, R5, R2, RZ ;  /* 0x0000000205147210 */ /* 0x000fc60007fde0ff */
[----:B------:R-:W-:Y:S02]  /*a8770*/  STL.64 [R1+0x8a8], R10 ;  /* 0x0008a80a01007387 */ /* 0x000fe40000100a00 */
[----:B------:R-:W-:Y:S02]  /*a8780*/  STL [R1+0x8a0], R20 ;  /* 0x0008a01401007387 */ /* 0x000fe40000100800 */
[----:B------:R0:W-:Y:S02]  /*a8790*/  STL.64 [R1+0x2640], R12 ;  /* 0x0026400c01007387 */ /* 0x0001e40000100a00 */
[----:B0-----:R-:W-:Y:S01]  /*a87a0*/  IMAD.MOV.U32 R12, RZ, RZ, R20 ;  /* 0x000000ffff0c7224 */ /* 0x001fe200078e0014 */
[----:B--2---:R-:W-:Y:S02]  /*a87b0*/  MOV R13, R21 ;  /* 0x00000015000d7202 */ /* 0x004fe40000000f00 */
[----:B------:R-:W2:Y:S01]  /*a87c0*/  LDL.LU.64 R20, [R1+0x2680] ;  /* 0x0026800001147983 */ /* 0x000ea20000300a00 */
[----:B------:R-:W-:-:S02]  /*a87d0*/  IMAD R8, R16, 0x44, RZ ;  /* 0x0000004410087824 */ /* 0x000fc400078e02ff */
[C---:B------:R-:W-:Y:S02]  /*a87e0*/  IMAD R5, R16.reuse, 0x21, RZ ;  /* 0x0000002110057824 */ /* 0x040fe400078e02ff */
[----:B------:R-:W-:Y:S01]  /*a87f0*/  IMAD R9, R16, 0x46, RZ ;  /* 0x0000004610097824 */ /* 0x000fe200078e02ff */
[-C--:B------:R-:W-:Y:S01]  /*a8800*/  IADD3 R10, P5, R8, R2.reuse, RZ ;  /* 0x00000002080a7210 */ /* 0x080fe20007fbe0ff */
[C---:B------:R-:W-:Y:S01]  /*a8810*/  IMAD R8, R16.reuse, 0x48, RZ ;  /* 0x0000004810087824 */ /* 0x040fe200078e02ff */
[-C--:B------:R-:W-:Y:S01]  /*a8820*/  LEA.HI.X.SX32 R13, R5, R3.reuse, 0x1, P6 ;  /* 0x00000003050d7211 */ /* 0x080fe200030f0eff */
[----:B------:R-:W-:Y:S01]  /*a8830*/  IMAD R7, R16, 0x23, RZ ;  /* 0x0000002310077824 */ /* 0x000fe200078e02ff */
[-C--:B------:R-:W-:Y:S02]  /*a8840*/  IADD3 R12, P6, R9, R2.reuse, RZ ;  /* 0x00000002090c7210 */ /* 0x080fe40007fde0ff */
[----:B------:R-:W-:Y:S01]  /*a8850*/  LEA.HI.X.SX32 R11, R19, R3, 0x1, P5 ;  /* 0x00000003130b7211 */ /* 0x000fe200028f0eff */
[----:B------:R-:W-:Y:S01]  /*a8860*/  IADD3 R8, P5, R8, R2, RZ ;  /* 0x0000000208087210 */ /* 0x000fe20007fbe0ff */
[----:B------:R0:W-:Y:S01]  /*a8870*/  STL [R1+0x8a4], R13 ;  /* 0x0008a40d01007387 */ /* 0x0001e20000100800 */
[----:B------:R-:W-:-:S02]  /*a8880*/  IMAD R5, R16, 0x4a, RZ ;  /* 0x0000004a10057824 */ /* 0x000fc400078e02ff */
[----:B------:R-:W-:Y:S02]  /*a8890*/  IMAD R17, R16, 0x4c, RZ ;  /* 0x0000004c10117824 */ /* 0x000fe400078e02ff */
[----:B------:R1:W-:Y:S01]  /*a88a0*/  STL.64 [R1+0x898], R10 ;  /* 0x0008980a01007387 */ /* 0x0003e20000100a00 */
[----:B0-----:R-:W-:-:S05]  /*a88b0*/  LEA.HI.X.SX32 R13, R7, R3, 0x1, P6 ;  /* 0x00000003070d7211 */ /* 0x001fca00030f0eff */
[----:B------:R0:W-:Y:S01]  /*a88c0*/  STL.64 [R1+0x890], R12 ;  /* 0x0008900c01007387 */ /* 0x0001e20000100a00 */
[C---:B-1----:R-:W-:Y:S02]  /*a88d0*/  IMAD R11, R16.reuse, 0x25, RZ ;  /* 0x00000025100b7824 */ /* 0x042fe400078e02ff */
[----:B------:R-:W-:Y:S01]  /*a88e0*/  IMAD R7, R16, 0x4e, RZ ;  /* 0x0000004e10077824 */ /* 0x000fe200078e02ff */
[----:B0-----:R-:W-:-:S04]  /*a88f0*/  IADD3 R12, P6, R5, R2, RZ ;  /* 0x00000002050c7210 */ /* 0x001fc80007fde0ff */
[-C--:B------:R-:W-:Y:S01]  /*a8900*/  LEA.HI.X.SX32 R13, R11, R3.reuse, 0x1, P6 ;  /* 0x000000030b0d7211 */ /* 0x080fe200030f0eff */
[C---:B------:R-:W-:Y:S02]  /*a8910*/  IMAD R5, R16.reuse, 0x50, RZ ;  /* 0x0000005010057824 */ /* 0x040fe400078e02ff */
[C---:B------:R-:W-:Y:S02]  /*a8920*/  IMAD R14, R16.reuse, 0x29, RZ ;  /* 0x00000029100e7824 */ /* 0x040fe400078e02ff */
[----:B------:R-:W-:Y:S01]  /*a8930*/  IMAD R11, R16, 0x56, RZ ;  /* 0x00000056100b7824 */ /* 0x000fe200078e02ff */
[----:B--2---:R-:W-:-:S05]  /*a8940*/  LEA.HI.X.SX32 R9, R20, R3, 0x1, P5 ;  /* 0x0000000314097211 */ /* 0x004fca00028f0eff */
[----:B------:R0:W-:Y:S01]  /*a8950*/  STL.64 [R1+0x888], R8 ;  /* 0x0008880801007387 */ /* 0x0001e20000100a00 */
[----:B------:R1:W-:Y:S01]  /*a8960*/  STL.64 [R1+0x880], R12 ;  /* 0x0008800c01007387 */ /* 0x0003e20000100a00 */
[----:B0-----:R-:W-:-:S04]  /*a8970*/  IADD3 R8, P5, R17, R2, RZ ;  /* 0x0000000211087210 */ /* 0x001fc80007fbe0ff */
[----:B------:R-:W-:Y:S02]  /*a8980*/  LEA.HI.X.SX32 R9, R21, R3, 0x1, P5 ;  /* 0x0000000315097211 */ /* 0x000fe400028f0eff */
[----:B-1----:R-:W-:-:S03]  /*a8990*/  IADD3 R12, P6, R7, R2, RZ ;  /* 0x00000002070c7210 */ /* 0x002fc60007fde0ff */
[----:B------:R0:W-:Y:S02]  /*a89a0*/  STL.64 [R1+0x878], R8 ;  /* 0x0008780801007387 */ /* 0x0001e40000100a00 */
[C---:B0-----:R-:W-:Y:S02]  /*a89b0*/  IMAD R9, R16.reuse, 0x27, RZ ;  /* 0x0000002710097824 */ /* 0x041fe400078e02ff */
[----:B------:R-:W-:-:S03]  /*a89c0*/  IMAD R8, R16, 0x52, RZ ;  /* 0x0000005210087824 */ /* 0x000fc600078e02ff */
[----:B------:R-:W-:Y:S02]  /*a89d0*/  LEA.HI.X.SX32 R13, R9, R3, 0x1, P6 ;  /* 0x00000003090d7211 */ /* 0x000fe400030f0eff */
[----:B------:R-:W-:-:S03]  /*a89e0*/  IADD3 R18, P5, R5, R2, RZ ;  /* 0x0000000205127210 */ /* 0x000fc60007fbe0ff */
[----:B------:R0:W-:Y:S01]  /*a89f0*/  STL.64 [R1+0x870], R12 ;  /* 0x0008700c01007387 */ /* 0x0001e20000100a00 */
[----:B------:R-:W-:Y:S02]  /*a8a00*/  LEA.HI.X.SX32 R19, R22, R3, 0x1, P5 ;  /* 0x0000000316137211 */ /* 0x000fe400028f0eff */
[----:B0-----:R-:W-:Y:S01]  /*a8a10*/  IADD3 R12, P6, R8, R2, RZ ;  /* 0x00000002080c7210 */ /* 0x001fe20007fde0ff */
[----:B------:R-:W-:-:S05]  /*a8a20*/  IMAD R8, R16, 0x54, RZ ;  /* 0x0000005410087824 */ /* 0x000fca00078e02ff */
[-C--:B------:R-:W-:Y:S02]  /*a8a30*/  IADD3 R8, P5, R8, R2.reuse, RZ ;  /* 0x0000000208087210 */ /* 0x080fe40007fbe0ff */
[-C--:B------:R-:W-:Y:S02]  /*a8a40*/  LEA.HI.X.SX32 R13, R14, R3.reuse, 0x1, P6 ;  /* 0x000000030e0d7211 */ /* 0x080fe400030f0eff */
[----:B------:R-:W-:Y:S01]  /*a8a50*/  LEA.HI.X.SX32 R9, R23, R3, 0x1, P5 ;  /* 0x0000000317097211 */ /* 0x000fe200028f0eff */
[----:B------:R0:W-:Y:S02]  /*a8a60*/  STL.64 [R1+0x868], R18 ;  /* 0x0008681201007387 */ /* 0x0001e40000100a00 */
[----:B------:R-:W-:Y:S02]  /*a8a70*/  STL.64 [R1+0x860], R12 ;  /* 0x0008600c01007387 */ /* 0x000fe40000100a00 */
[----:B------:R1:W-:Y:S01]  /*a8a80*/  STL.64 [R1+0x858], R8 ;  /* 0x0008580801007387 */ /* 0x0003e20000100a00 */
[----:B0-----:R-:W-:Y:S01]  /*a8a90*/  IADD3 R18, P6, R11, R2, RZ ;  /* 0x000000020b127210 */ /* 0x001fe20007fde0ff */
[----:B-1----:R-:W-:-:S02]  /*a8aa0*/  IMAD R9, R16, 0x2b, RZ ;  /* 0x0000002b10097824 */ /* 0x002fc400078e02ff */
[C---:B------:R-:W-:Y:S02]  /*a8ab0*/  IMAD R11, R16.reuse, 0x58, RZ ;  /* 0x00000058100b7824 */ /* 0x040fe400078e02ff */
[----:B------:R-:W-:Y:S01]  /*a8ac0*/  IMAD R8, R16, 0x5a, RZ ;  /* 0x0000005a10087824 */ /* 0x000fe200078e02ff */
[----:B------:R-:W-:Y:S02]  /*a8ad0*/  LEA.HI.X.SX32 R19, R9, R3, 0x1, P6 ;  /* 0x0000000309137211 */ /* 0x000fe400030f0eff */
[----:B------:R-:W-:-:S03]  /*a8ae0*/  IADD3 R12, P5, R11, R2, RZ ;  /* 0x000000020b0c7210 */ /* 0x000fc60007fbe0ff */
[----:B------:R0:W-:Y:S01]  /*a8af0*/  STL.64 [R1+0x850], R18 ;  /* 0x0008501201007387 */ /* 0x0001e20000100a00 */
[-C--:B------:R-:W-:Y:S01]  /*a8b00*/  LEA.HI.X.SX32 R13, R24, R3.reuse, 0x1, P5 ;  /* 0x00000003180d7211 */ /* 0x080fe200028f0eff */
[----:B------:R-:W-:Y:S01]  /*a8b10*/  IMAD R11, R16, 0x2d, RZ ;  /* 0x0000002d100b7824 */ /* 0x000fe200078e02ff */
[-C--:B0-----:R-:W-:Y:S01]  /*a8b20*/  IADD3 R18, P6, R8, R2.reuse, RZ ;  /* 0x0000000208127210 */ /* 0x081fe20007fde0ff */
[----:B------:R-:W-:Y:S02]  /*a8b30*/  IMAD R8, R16, 0x5c, RZ ;  /* 0x0000005c10087824 */ /* 0x000fe400078e02ff */
[----:B------:R0:W-:Y:S03]  /*a8b40*/  STL.64 [R1+0x848], R12 ;  /* 0x0008480c01007387 */ /* 0x0001e60000100a00 */
[----:B------:R-:W-:Y:S02]  /*a8b50*/  IADD3 R8, P5, R8, R2, RZ ;  /* 0x0000000208087210 */ /* 0x000fe40007fbe0ff */
[----:B------:R-:W-:-:S02]  /*a8b60*/  LEA.HI.X.SX32 R19, R11, R3, 0x1, P6 ;  /* 0x000000030b137211 */ /* 0x000fc400030f0eff */
[----:B------:R-:W-:Y:S01]  /*a8b70*/  LEA.HI.X.SX32 R9, R25, R3, 0x1, P5 ;  /* 0x0000000319097211 */ /* 0x000fe200028f0eff */
[C---:B------:R-:W-:Y:S02]  /*a8b80*/  IMAD R25, R16.reuse, 0x60, RZ ;  /* 0x0000006010197824 */ /* 0x040fe400078e02ff */
[C---:B0-----:R-:W-:Y:S01]  /*a8b90*/  IMAD R12, R16.reuse, 0x5e, RZ ;  /* 0x0000005e100c7824 */ /* 0x041fe200078e02ff */
[----:B------:R0:W-:Y:S04]  /*a8ba0*/  STL.64 [R1+0x840], R18 ;  /* 0x0008401201007387 */ /* 0x0001e80000100a00 */
[----:B------:R1:W-:Y:S01]  /*a8bb0*/  STL [R1+0x2670], R12 ;  /* 0x0026700c01007387 */ /* 0x0003e20000100800 */
[----:B------:R-:W-:Y:S02]  /*a8bc0*/  STL [R1+0x266c], R25 ;  /* 0x00266c1901007387 */ /* 0x000fe40000100800 */
[----:B------:R2:W-:Y:S02]  /*a8bd0*/  STL.64 [R1+0x838], R8 ;  /* 0x0008380801007387 */ /* 0x0005e40000100a00 */
[----:B------:R-:W-:Y:S01]  /*a8be0*/  IMAD R23, R16, 0x62, RZ ;  /* 0x0000006210177824 */ /* 0x000fe200078e02ff */
[----:B0-----:R-:W-:-:S02]  /*a8bf0*/  IADD3 R18, P6, R12, R2, RZ ;  /* 0x000000020c127210 */ /* 0x001fc40007fde0ff */
[----:B-1----:R-:W-:Y:S01]  /*a8c00*/  IADD3 R12, P5, R25, R2, RZ ;  /* 0x00000002190c7210 */ /* 0x002fe20007fbe0ff */
[----:B--2---:R-:W-:-:S03]  /*a8c10*/  IMAD R9, R16, 0x2f, RZ ;  /* 0x0000002f10097824 */ /* 0x004fc600078e02ff */
[-C--:B------:R-:W-:Y:S01]  /*a8c20*/  LEA.HI.X.SX32 R13, R26, R3.reuse, 0x1, P5 ;  /* 0x000000031a0d7211 */ /* 0x080fe200028f0eff */
[C---:B------:R-:W-:Y:S01]  /*a8c30*/  IMAD R8, R16.reuse, 0x64, RZ ;  /* 0x0000006410087824 */ /* 0x040fe200078e02ff */
[----:B------:R-:W-:Y:S01]  /*a8c40*/  LEA.HI.X.SX32 R19, R9, R3, 0x1, P6 ;  /* 0x0000000309137211 */ /* 0x000fe200030f0eff */
[----:B------:R-:W-:-:S04]  /*a8c50*/  IMAD R11, R16, 0x31, RZ ;  /* 0x00000031100b7824 */ /* 0x000fc800078e02ff */
[----:B------:R0:W-:Y:S01]  /*a8c60*/  STL.64 [R1+0x830], R18 ;  /* 0x0008301201007387 */ /* 0x0001e20000100a00 */
[----:B------:R-:W-:Y:S02]  /*a8c70*/  STL [R1+0x2668], R23 ;  /* 0x0026681701007387 */ /* 0x000fe40000100800 */
[----:B------:R1:W-:Y:S02]  /*a8c80*/  STL.64 [R1+0x828], R12 ;  /* 0x0008280c01007387 */ /* 0x0003e40000100a00 */
[C---:B------:R-:W-:Y:S02]  /*a8c90*/  IMAD R9, R16.reuse, 0x66, RZ ;  /* 0x0000006610097824 */ /* 0x040fe400078e02ff */
[----:B------:R-:W-:Y:S01]  /*a8ca0*/  IMAD R26, R16, 0x68, RZ ;  /* 0x00000068101a7824 */ /* 0x000fe200078e02ff */
[-C--:B0-----:R-:W-:Y:S02]  /*a8cb0*/  IADD3 R18, P6, R23, R2.reuse, RZ ;  /* 0x0000000217127210 */ /* 0x081fe40007fde0ff */
[----:B-1----:R-:W-:-:S02]  /*a8cc0*/  IADD3 R12, P5, R8, R2, RZ ;  /* 0x00000002080c7210 */ /* 0x002fc40007fbe0ff */
[-C--:B------:R-:W-:Y:S02]  /*a8cd0*/  LEA.HI.X.SX32 R19, R11, R3.reuse, 0x1, P6 ;  /* 0x000000030b137211 */ /* 0x080fe400030f0eff */
[----:B------:R-:W-:Y:S01]  /*a8ce0*/  LEA.HI.X.SX32 R13, R27, R3, 0x1, P5 ;  /* 0x000000031b0d7211 */ /* 0x000fe200028f0eff */
[C---:B------:R-:W-:Y:S02]  /*a8cf0*/  IMAD R11, R16.reuse, 0x33, RZ ;  /* 0x00000033100b7824 */ /* 0x040fe400078e02ff */
[----:B------:R0:W-:Y:S01]  /*a8d00*/  STL.64 [R1+0x820], R18 ;  /* 0x0008201201007387 */ /* 0x0001e20000100a00 */
[----:B------:R-:W-:Y:S02]  /*a8d10*/  STL.64 [R1+0x2678], R8 ;  /* 0x0026780801007387 */ /* 0x000fe40000100a00 */
[----:B------:R1:W-:Y:S02]  /*a8d20*/  STL.64 [R1+0x818], R12 ;  /* 0x0008180c01007387 */ /* 0x0003e40000100a00 */
[----:B------:R-:W-:Y:S01]  /*a8d30*/  IMAD R21, R16, 0x6a, RZ ;  /* 0x0000006a10157824 */ /* 0x000fe200078e02ff */
[----:B0-----:R-:W-:-:S02]  /*a8d40*/  IADD3 R18, P6, R9, R2, RZ ;  /* 0x0000000209127210 */ /* 0x001fc40007fde0ff */
[-C--:B-1----:R-:W-:Y:S02]  /*a8d50*/  IADD3 R12, P5, R26, R2.reuse, RZ ;  /* 0x000000021a0c7210 */ /* 0x082fe40007fbe0ff */
[-C--:B------:R-:W-:Y:S01]  /*a8d60*/  LEA.HI.X.SX32 R19, R11, R3.reuse, 0x1, P6 ;  /* 0x000000030b137211 */ /* 0x080fe200030f0eff */
[----:B------:R-:W-:Y:S01]  /*a8d70*/  IMAD R11, R16, 0x35, RZ ;  /* 0x00000035100b7824 */ /* 0x000fe200078e02ff */
[-C--:B------:R-:W-:Y:S02]  /*a8d80*/  LEA.HI.X.SX32 R13, R28, R3.reuse, 0x1, P5 ;  /* 0x000000031c0d7211 */ /* 0x080fe400028f0eff */
[----:B------:R-:W-:Y:S01]  /*a8d90*/  IADD3 R8, P6, R21, R2, RZ ;  /* 0x0000000215087210 */ /* 0x000fe20007fde0ff */
[C---:B------:R-:W-:Y:S02]  /*a8da0*/  IMAD R20, R16.reuse, 0x6c, RZ ;  /* 0x0000006c10147824 */ /* 0x040fe400078e02ff */
[----:B------:R-:W-:Y:S01]  /*a8db0*/  STL.64 [R1+0x808], R12 ;  /* 0x0008080c01007387 */ /* 0x000fe20000100a00 */
[----:B------:R0:W-:Y:S01]  /*a8dc0*/  STL.64 [R1+0x810], R18 ;  /* 0x0008101201007387 */ /* 0x0001e20000100a00 */
[----:B------:R-:W-:Y:S01]  /*a8dd0*/  LEA.HI.X.SX32 R9, R11, R3, 0x1, P6 ;  /* 0x000000030b097211 */ /* 0x000fe200030f0eff */
[----:B------:R-:W-:-:S04]  /*a8de0*/  IMAD R24, R16, 0x37, RZ ;  /* 0x0000003710187824 */ /* 0x000fc800078e02ff */
[----:B------:R1:W-:Y:S01]  /*a8df0*/  STL.64 [R1+0x800], R8 ;  /* 0x0008000801007387 */ /* 0x0003e20000100a00 */
[----:B0-----:R-:W-:Y:S01]  /*a8e00*/  IMAD R19, R16, 0x6e, RZ ;  /* 0x0000006e10137824 */ /* 0x001fe200078e02ff */
[----:B------:R-:W-:Y:S01]  /*a8e10*/  IADD3 R12, P5, R20, R2, RZ ;  /* 0x00000002140c7210 */ /* 0x000fe20007fbe0ff */
[----:B------:R-:W-:-:S03]  /*a8e20*/  IMAD R18, R16, 0x70, RZ ;  /* 0x0000007010127824 */ /* 0x000fc600078e02ff */
[----:B-1----:R-:W-:Y:S02]  /*a8e30*/  IADD3 R8, P6, R19, R2, RZ ;  /* 0x0000000213087210 */ /* 0x002fe40007fde0ff */
[-C--:B------:R-:W-:Y:S01]  /*a8e40*/  LEA.HI.X.SX32 R13, R29, R3.reuse, 0x1, P5 ;  /* 0x000000031d0d7211 */ /* 0x080fe200028f0eff */
[----:B------:R-:W-:Y:S01]  /*a8e50*/  IMAD R14, R16, 0x72, RZ ;  /* 0x00000072100e7824 */ /* 0x000fe200078e02ff */
[----:B------:R-:W-:Y:S01]  /*a8e60*/  LEA.HI.X.SX32 R9, R24, R3, 0x1, P6 ;  /* 0x0000000318097211 */ /* 0x000fe200030f0eff */
[C---:B------:R-:W-:Y:S02]  /*a8e70*/  IMAD R22, R16.reuse, 0x38, RZ ;  /* 0x0000003810167824 */ /* 0x040fe400078e02ff */
[----:B------:R0:W-:Y:S02]  /*a8e80*/  STL.64 [R1+0x7f8], R12 ;  /* 0x0007f80c01007387 */ /* 0x0001e40000100a00 */
[----:B------:R1:W-:Y:S02]  /*a8e90*/  STL.64 [R1+0x7f0], R8 ;  /* 0x0007f00801007387 */ /* 0x0003e40000100a00 */
[----:B------:R-:W-:-:S02]  /*a8ea0*/  IMAD R25, R16, 0x39, RZ ;  /* 0x0000003910197824 */ /* 0x000fc400078e02ff */
[----:B------:R-:W-:Y:S01]  /*a8eb0*/  IMAD R11, R16, 0x74, RZ ;  /* 0x00000074100b7824 */ /* 0x000fe200078e02ff */
[-C--:B0-----:R-:W-:Y:S02]  /*a8ec0*/  IADD3 R12, P5, R18, R2.reuse, RZ ;  /* 0x00000002120c7210 */ /* 0x081fe40007fbe0ff */
[-C--:B-1----:R-:W-:Y:S02]  /*a8ed0*/  IADD3 R8, P6, R14, R2.reuse, RZ ;  /* 0x000000020e087210 */ /* 0x082fe40007fde0ff */
[-C--:B------:R-:W-:Y:S02]  /*a8ee0*/  LEA.HI.X.SX32 R13, R22, R3.reuse, 0x1, P5 ;  /* 0x00000003160d7211 */ /* 0x080fe400028f0eff */
[----:B------:R-:W-:Y:S01]  /*a8ef0*/  LEA.HI.X.SX32 R9, R25, R3, 0x1, P6 ;  /* 0x0000000319097211 */ /* 0x000fe200030f0eff */
[C---:B------:R-:W-:Y:S02]  /*a8f00*/  IMAD R22, R16.reuse, 0x76, RZ ;  /* 0x0000007610167824 */ /* 0x040fe400078e02ff */
[----:B------:R-:W-:Y:S01]  /*a8f10*/  IMAD R24, R16, 0x3a, RZ ;  /* 0x0000003a10187824 */ /* 0x000fe200078e02ff */
[----:B------:R0:W-:Y:S01]  /*a8f20*/  STL.64 [R1+0x7e8], R12 ;  /* 0x0007e80c01007387 */ /* 0x0001e20000100a00 */
[----:B------:R1:W-:Y:S01]  /*a8f30*/  STL.64 [R1+0x7e0], R8 ;  /* 0x0007e00801007387 */ /* 0x0003e20000100a00 */
[----:B0-----:R-:W-:-:S02]  /*a8f40*/  IADD3 R12, P5, R11, R2, RZ ;  /* 0x000000020b0c7210 */ /* 0x001fc40007fbe0ff */
[----:B-1----:R-:W-:Y:S01]  /*a8f50*/  IADD3 R8, P6, R22, R2, RZ ;  /* 0x0000000216087210 */ /* 0x002fe20007fde0ff */
[----:B------:R-:W-:Y:S01]  /*a8f60*/  IMAD R22, R16, 0x78, RZ ;  /* 0x0000007810167824 */ /* 0x000fe200078e02ff */
[----:B------:R-:W-:Y:S01]  /*a8f70*/  LEA.HI.X.SX32 R13, R24, R3, 0x1, P5 ;  /* 0x00000003180d7211 */ /* 0x000fe200028f0eff */
[----:B------:R-:W-:-:S03]  /*a8f80*/  IMAD R24, R16, 0x3b, RZ ;  /* 0x0000003b10187824 */ /* 0x000fc600078e02ff */
[----:B------:R-:W-:Y:S01]  /*a8f90*/  IADD3 R22, P5, R22, R2, RZ ;  /* 0x0000000216167210 */ /* 0x000fe20007fbe0ff */
[----:B------:R0:W-:Y:S01]  /*a8fa0*/  STL.64 [R1+0x7d8], R12 ;  /* 0x0007d80c01007387 */ /* 0x0001e20000100a00 */
[-C--:B------:R-:W-:Y:S02]  /*a8fb0*/  LEA.HI.X.SX32 R9, R24, R3.reuse, 0x1, P6 ;  /* 0x0000000318097211 */ /* 0x080fe400030f0eff */
[----:B------:R-:W-:-:S03]  /*a8fc0*/  LEA.HI.X.SX32 R23, R4, R3, 0x1, P5 ;  /* 0x0000000304177211 */ /* 0x000fc600028f0eff */
[----:B------:R1:W-:Y:S02]  /*a8fd0*/  STL.64 [R1+0x7d0], R8 ;  /* 0x0007d00801007387 */ /* 0x0003e40000100a00 */
[----:B------:R2:W-:Y:S02]  /*a8fe0*/  STL.64 [R1+0x7c8], R22 ;  /* 0x0007c81601007387 */ /* 0x0005e40000100a00 */
[----:B0-----:R-:W-:-:S05]  /*a8ff0*/  IMAD R13, R16, 0x7a, RZ ;  /* 0x0000007a100d7824 */ /* 0x001fca00078e02ff */
[-C--:B-1----:R-:W-:Y:S01]  /*a9000*/  IADD3 R8, P6, R13, R2.reuse, RZ ;  /* 0x000000020d087210 */ /* 0x082fe20007fde0ff */
[C---:B--2---:R-:W-:Y:S02]  /*a9010*/  IMAD R22, R16.reuse, 0x3d, RZ ;  /* 0x0000003d10167824 */ /* 0x044fe400078e02ff */
[C---:B------:R-:W-:Y:S02]  /*a9020*/  IMAD R13, R16.reuse, 0x7c, RZ ;  /* 0x0000007c100d7824 */ /* 0x040fe400078e02ff */
[----:B------:R-:W-:Y:S01]  /*a9030*/  IMAD R4, R16, 0x7e, RZ ;  /* 0x0000007e10047824 */ /* 0x000fe200078e02ff */
[-C--:B------:R-:W-:Y:S02]  /*a9040*/  LEA.HI.X.SX32 R9, R22, R3.reuse, 0x1, P6 ;  /* 0x0000000316097211 */ /* 0x080fe400030f0eff */
[----:B------:R-:W-:Y:S01]  /*a9050*/  IADD3 R12, P5, R13, R2, RZ ;  /* 0x000000020d0c7210 */ /* 0x000fe20007fbe0ff */
[----:B------:R-:W-:Y:S02]  /*a9060*/  IMAD R25, R16, 0x3f, RZ ;  /* 0x0000003f10197824 */ /* 0x000fe400078e02ff */
[----:B------:R0:W-:Y:S01]  /*a9070*/  STL.64 [R1+0x7c0], R8 ;  /* 0x0007c00801007387 */ /* 0x0001e20000100a00 */
[----:B------:R-:W-:Y:S01]  /*a9080*/  LEA.HI.X.SX32 R13, R6, R3, 0x1, P5 ;  /* 0x00000003060d7211 */ /* 0x000fe200028f0eff */
[C---:B------:R-:W-:Y:S01]  /*a9090*/  IMAD R24, R16.reuse, 0x82, RZ ;  /* 0x0000008210187824 */ /* 0x040fe200078e02ff */
[----:B------:R-:W-:-:S03]  /*a90a0*/  SHF.L.U32 R22, R16, 0x6, RZ ;  /* 0x0000000610167819 */ /* 0x000fc600000006ff */
[----:B------:R1:W-:Y:S01]  /*a90b0*/  STL.64 [R1+0x7b8], R12 ;  /* 0x0007b80c01007387 */ /* 0x0003e20000100a00 */
[----:B0-----:R-:W-:-:S04]  /*a90c0*/  IADD3 R8, P6, R4, R2, RZ ;  /* 0x0000000204087210 */ /* 0x001fc80007fde0ff */
[-C--:B------:R-:W-:Y:S02]  /*a90d0*/  LEA.HI.X.SX32 R9, R25, R3.reuse, 0x1, P6 ;  /* 0x0000000319097211 */ /* 0x080fe400030f0eff */
[C---:B-1----:R-:W-:Y:S01]  /*a90e0*/  LEA R12, P5, R16.reuse, R2, 0x7 ;  /* 0x00000002100c7211 */ /* 0x042fe200078a38ff */
[C---:B------:R-:W-:Y:S02]  /*a90f0*/  IMAD R25, R16.reuse, 0x41, RZ ;  /* 0x0000004110197824 */ /* 0x040fe400078e02ff */
[----:B------:R-:W-:Y:S01]  /*a9100*/  IMAD R6, R16, 0x84, RZ ;  /* 0x0000008410067824 */ /* 0x000fe200078e02ff */
[----:B------:R0:W-:Y:S01]  /*a9110*/  STL.64 [R1+0x7b0], R8 ;  /* 0x0007b00801007387 */ /* 0x0001e20000100a00 */
[----:B------:R-:W-:Y:S01]  /*a9120*/  LEA.HI.X.SX32 R13, R22, R3, 0x1, P5 ;  /* 0x00000003160d7211 */ /* 0x000fe200028f0eff */
[----:B------:R-:W-:-:S04]  /*a9130*/  IMAD R22, R16, 0x42, RZ ;  /* 0x0000004210167824 */ /* 0x000fc800078e02ff */
[----:B------:R1:W-:Y:S01]  /*a9140*/  STL.64 [R1+0x7a8], R12 ;  /* 0x0007a80c01007387 */ /* 0x0003e20000100a00 */
[----:B0-----:R-:W-:Y:S01]  /*a9150*/  IADD3 R8, P6, R24, R2, RZ ;  /* 0x0000000218087210 */ /* 0x001fe20007fde0ff */
[----:B------:R-:W-:-:S03]  /*a9160*/  IMAD R24, R16, 0x86, RZ ;  /* 0x0000008610187824 */ /* 0x000fc600078e02ff */
[-C--:B------:R-:W-:Y:S02]  /*a9170*/  LEA.HI.X.SX32 R9, R25, R3.reuse, 0x1, P6 ;  /* 0x0000000319097211 */ /* 0x080fe400030f0eff */
[----:B-1----:R-:W-:Y:S01]  /*a9180*/  IADD3 R12, P5, R6, R2, RZ ;  /* 0x00000002060c7210 */ /* 0x002fe20007fbe0ff */
        /* <DEDUP_REMOVED lines=40> */
[----:B------:R-:W-:Y:S02]  /*a9410*/  IMAD R6, R16, 0x98, RZ ;  /* 0x0000009810067824 */ /* 0x000fe400078e02ff */
[----:B------:R0:W-:Y:S01]  /*a9420*/  STL.64 [R1+0x760], R8 ;  /* 0x0007600801007387 */ /* 0x0001e20000100a00 */
[----:B------:R-:W-:Y:S01]  /*a9430*/  LEA.HI.X.SX32 R13, R22, R3, 0x1, P5 ;  /* 0x00000003160d7211 */ /* 0x000fe200028f0eff */
[----:B------:R-:W-:-:S04]  /*a9440*/  IMAD R22, R16, 0x9a, RZ ;  /* 0x0000009a10167824 */ /* 0x000fc800078e02ff */
[----:B------:R1:W-:Y:S01]  /*a9450*/  STL.64 [R1+0x758], R12 ;  /* 0x0007580c01007387 */ /* 0x0003e20000100a00 */
[-C--:B0-----:R-:W-:Y:S01]  /*a9460*/  IADD3 R8, P6, R24, R2.reuse, RZ ;  /* 0x0000000218087210 */ /* 0x081fe20007fde0ff */
[----:B------:R-:W-:Y:S01]  /*a9470*/  IMAD R24, R16, 0x4b, RZ ;  /* 0x0000004b10187824 */ /* 0x000fe200078e02ff */
[----:B-1----:R-:W-:-:S04]  /*a9480*/  IADD3 R12, P5, R6, R2, RZ ;  /* 0x00000002060c7210 */ /* 0x002fc80007fbe0ff */
[-C--:B------:R-:W-:Y:S01]  /*a9490*/  LEA.HI.X.SX32 R9, R24, R3.reuse, 0x1, P6 ;  /* 0x0000000318097211 */ /* 0x080fe200030f0eff */
[----:B------:R-:W-:Y:S01]  /*a94a0*/  IMAD R6, R16, 0x9c, RZ ;  /* 0x0000009c10067824 */ /* 0x000fe200078e02ff */
[----:B------:R-:W-:-:S03]  /*a94b0*/  LEA.HI.X.SX32 R13, R17, R3, 0x1, P5 ;  /* 0x00000003110d7211 */ /* 0x000fc600028f0eff */
[----:B------:R0:W-:Y:S02]  /*a94c0*/  STL.64 [R1+0x750], R8 ;  /* 0x0007500801007387 */ /* 0x0001e40000100a00 */
[----:B------:R1:W-:Y:S02]  /*a94d0*/  STL.64 [R1+0x748], R12 ;  /* 0x0007480c01007387 */ /* 0x0003e40000100a00 */
[----:B------:R-:W-:Y:S01]  /*a94e0*/  IMAD R17, R16, 0x9e, RZ ;  /* 0x0000009e10117824 */ /* 0x000fe200078e02ff */
[-C--:B0-----:R-:W-:Y:S01]  /*a94f0*/  IADD3 R8, P6, R22, R2.reuse, RZ ;  /* 0x0000000216087210 */ /* 0x081fe20007fde0ff */
[----:B------:R-:W-:Y:S01]  /*a9500*/  IMAD R22, R16, 0x4d, RZ ;  /* 0x0000004d10167824 */ /* 0x000fe200078e02ff */
[----:B-1----:R-:W-:Y:S01]  /*a9510*/  IADD3 R12, P5, R6, R2, RZ ;  /* 0x00000002060c7210 */ /* 0x002fe20007fbe0ff */
[----:B------:R-:W-:-:S03]  /*a9520*/  IMAD R6, R16, 0xa0, RZ ;  /* 0x000000a010067824 */ /* 0x000fc600078e02ff */
[-C--:B------:R-:W-:Y:S02]  /*a9530*/  LEA.HI.X.SX32 R9, R22, R3.reuse, 0x1, P6 ;  /* 0x0000000316097211 */ /* 0x080fe400030f0eff */
[----:B------:R-:W-:-:S03]  /*a9540*/  LEA.HI.X.SX32 R13, R7, R3, 0x1, P5 ;  /* 0x00000003070d7211 */ /* 0x000fc600028f0eff */
[----:B------:R-:W-:Y:S02]  /*a9550*/  STL.64 [R1+0x740], R8 ;  /* 0x0007400801007387 */ /* 0x000fe40000100a00 */
[----:B------:R0:W-:Y:S02]  /*a9560*/  STL.64 [R1+0x738], R12 ;  /* 0x0007380c01007387 */ /* 0x0001e40000100a00 */
[----:B------:R-:W-:Y:S01]  /*a9570*/  IMAD R7, R16, 0xa4, RZ ;  /* 0x000000a410077824 */ /* 0x000fe200078e02ff */
[-C--:B0-----:R-:W-:Y:S01]  /*a9580*/  IADD3 R12, P5, R6, R2.reuse, RZ ;  /* 0x00000002060c7210 */ /* 0x081fe20007fbe0ff */
[C---:B------:R-:W-:Y:S01]  /*a9590*/  IMAD R6, R16.reuse, 0x4f, RZ ;  /* 0x0000004f10067824 */ /* 0x040fe200078e02ff */
[----:B------:R-:W-:Y:S01]  /*a95a0*/  IADD3 R8, P6, R17, R2, RZ ;  /* 0x0000000211087210 */ /* 0x000fe20007fde0ff */
[----:B------:R-:W-:Y:S01]  /*a95b0*/  IMAD R17, R16, 0xa2, RZ ;  /* 0x000000a210117824 */ /* 0x000fe200078e02ff */
[-C--:B------:R-:W-:Y:S02]  /*a95c0*/  LEA.HI.X.SX32 R13, R5, R3.reuse, 0x1, P5 ;  /* 0x00000003050d7211 */ /* 0x080fe400028f0eff */
[----:B------:R-:W-:Y:S01]  /*a95d0*/  LEA.HI.X.SX32 R9, R6, R3, 0x1, P6 ;  /* 0x0000000306097211 */ /* 0x000fe200030f0eff */
[----:B------:R-:W-:-:S02]  /*a95e0*/  IMAD R5, R16, 0x51, RZ ;  /* 0x0000005110057824 */ /* 0x000fc400078e02ff */
[C---:B------:R-:W-:Y:S02]  /*a95f0*/  IMAD R22, R16.reuse, 0x52, RZ ;  /* 0x0000005210167824 */ /* 0x040fe400078e02ff */
[----:B------:R0:W-:Y:S01]  /*a9600*/  STL.64 [R1+0x730], R8 ;  /* 0x0007300801007387 */ /* 0x0001e20000100a00 */
[----:B------:R1:W-:Y:S02]  /*a9610*/  STL.64 [R1+0x728], R12 ;  /* 0x0007280c01007387 */ /* 0x0003e40000100a00 */
[----:B------:R-:W-:Y:S01]  /*a9620*/  IMAD R6, R16, 0xa6, RZ ;  /* 0x000000a610067824 */ /* 0x000fe200078e02ff */
[-C--:B0-----:R-:W-:Y:S02]  /*a9630*/  IADD3 R8, P6, R17, R2.reuse, RZ ;  /* 0x0000000211087210 */ /* 0x081fe40007fde0ff */
[----:B-1----:R-:W-:Y:S02]  /*a9640*/  IADD3 R12, P5, R7, R2, RZ ;  /* 0x00000002070c7210 */ /* 0x002fe40007fbe0ff */
[----:B------:R-:W-:-:S02]  /*a9650*/  LEA.HI.X.SX32 R9, R5, R3, 0x1, P6 ;  /* 0x0000000305097211 */ /* 0x000fc400030f0eff */
[-C--:B------:R-:W-:Y:S01]  /*a9660*/  LEA.HI.X.SX32 R13, R22, R3.reuse, 0x1, P5 ;  /* 0x00000003160d7211 */ /* 0x080fe200028f0eff */
[C---:B------:R-:W-:Y:S02]  /*a9670*/  IMAD R5, R16.reuse, 0xa8, RZ ;  /* 0x000000a810057824 */ /* 0x040fe400078e02ff */
[----:B------:R0:W-:Y:S02]  /*a9680*/  STL.64 [R1+0x720], R8 ;  /* 0x0007200801007387 */ /* 0x0001e40000100a00 */
[----:B------:R1:W-:Y:S02]  /*a9690*/  STL.64 [R1+0x718], R12 ;  /* 0x0007180c01007387 */ /* 0x0003e40000100a00 */
[C---:B------:R-:W-:Y:S01]  /*a96a0*/  IMAD R24, R16.reuse, 0x54, RZ ;  /* 0x0000005410187824 */ /* 0x040fe200078e02ff */
[-C--:B------:R-:W-:Y:S01]  /*a96b0*/  IADD3 R22, P5, R5, R2.reuse, RZ ;  /* 0x0000000205167210 */ /* 0x080fe20007fbe0ff */
[----:B------:R-:W-:Y:S01]  /*a96c0*/  IMAD R28, R16, 0xaa, RZ ;  /* 0x000000aa101c7824 */ /* 0x000fe200078e02ff */
[----:B0-----:R-:W-:Y:S01]  /*a96d0*/  IADD3 R8, P6, R6, R2, RZ ;  /* 0x0000000206087210 */ /* 0x001fe20007fde0ff */
[----:B-1----:R-:W-:Y:S01]  /*a96e0*/  IMAD R12, R16, 0x53, RZ ;  /* 0x00000053100c7824 */ /* 0x002fe200078e02ff */
[----:B------:R-:W-:Y:S01]  /*a96f0*/  LEA.HI.X.SX32 R23, R24, R3, 0x1, P5 ;  /* 0x0000000318177211 */ /* 0x000fe200028f0eff */
[----:B------:R-:W-:-:S03]  /*a9700*/  IMAD R13, R16, 0xac, RZ ;  /* 0x000000ac100d7824 */ /* 0x000fc600078e02ff */
[----:B------:R-:W-:Y:S01]  /*a9710*/  LEA.HI.X.SX32 R9, R12, R3, 0x1, P6 ;  /* 0x000000030c097211 */ /* 0x000fe200030f0eff */
[C---:B------:R-:W-:Y:S02]  /*a9720*/  IMAD R25, R16.reuse, 0x55, RZ ;  /* 0x0000005510197824 */ /* 0x040fe400078e02ff */
[C---:B------:R-:W-:Y:S02]  /*a9730*/  IMAD R24, R16.reuse, 0x56, RZ ;  /* 0x0000005610187824 */ /* 0x040fe400078e02ff */
[----:B------:R0:W-:Y:S01]  /*a9740*/  STL.64 [R1+0x710], R8 ;  /* 0x0007100801007387 */ /* 0x0001e20000100a00 */
[----:B------:R1:W-:Y:S02]  /*a9750*/  STL.64 [R1+0x708], R22 ;  /* 0x0007081601007387 */ /* 0x0003e40000100a00 */
[----:B------:R-:W-:Y:S01]  /*a9760*/  IMAD R12, R16, 0xae, RZ ;  /* 0x000000ae100c7824 */ /* 0x000fe200078e02ff */
[-C--:B0-----:R-:W-:Y:S02]  /*a9770*/  IADD3 R8, P6, R28, R2.reuse, RZ ;  /* 0x000000021c087210 */ /* 0x081fe40007fde0ff */
[----:B-1----:R-:W-:-:S02]  /*a9780*/  IADD3 R22, P5, R13, R2, RZ ;  /* 0x000000020d167210 */ /* 0x002fc40007fbe0ff */
[-C--:B------:R-:W-:Y:S02]  /*a9790*/  LEA.HI.X.SX32 R9, R25, R3.reuse, 0x1, P6 ;  /* 0x0000000319097211 */ /* 0x080fe400030f0eff */
[----:B------:R-:W-:Y:S01]  /*a97a0*/  LEA.HI.X.SX32 R23, R24, R3, 0x1, P5 ;  /* 0x0000000318177211 */ /* 0x000fe200028f0eff */
[C---:B------:R-:W-:Y:S02]  /*a97b0*/  IMAD R13, R16.reuse, 0xb0, RZ ;  /* 0x000000b0100d7824 */ /* 0x040fe400078e02ff */
[C---:B------:R-:W-:Y:S01]  /*a97c0*/  IMAD R25, R16.reuse, 0x57, RZ ;  /* 0x0000005710197824 */ /* 0x040fe200078e02ff */
[----:B------:R0:W-:Y:S01]  /*a97d0*/  STL.64 [R1+0x700], R8 ;  /* 0x0007000801007387 */ /* 0x0001e20000100a00 */
[----:B------:R1:W-:Y:S02]  /*a97e0*/  STL.64 [R1+0x6f8], R22 ;  /* 0x0006f81601007387 */ /* 0x0003e40000100a00 */
[----:B------:R-:W-:Y:S01]  /*a97f0*/  IMAD R24, R16, 0x58, RZ ;  /* 0x0000005810187824 */ /* 0x000fe200078e02ff */
[----:B0-----:R-:W-:-:S02]  /*a9800*/  IADD3 R8, P6, R12, R2, RZ ;  /* 0x000000020c087210 */ /* 0x001fc40007fde0ff */
[-C--:B-1----:R-:W-:Y:S01]  /*a9810*/  IADD3 R22, P5, R13, R2.reuse, RZ ;  /* 0x000000020d167210 */ /* 0x082fe20007fbe0ff */
[----:B------:R-:W-:Y:S01]  /*a9820*/  IMAD R12, R16, 0xb2, RZ ;  /* 0x000000b2100c7824 */ /* 0x000fe200078e02ff */
[-C--:B------:R-:W-:Y:S02]  /*a9830*/  LEA.HI.X.SX32 R9, R25, R3.reuse, 0x1, P6 ;  /* 0x0000000319097211 */ /* 0x080fe400030f0eff */
[----:B------:R-:W-:Y:S01]  /*a9840*/  LEA.HI.X.SX32 R23, R24, R3, 0x1, P5 ;  /* 0x0000000318177211 */ /* 0x000fe200028f0eff */
[C---:B------:R-:W-:Y:S02]  /*a9850*/  IMAD R13, R16.reuse, 0xb4, RZ ;  /* 0x000000b4100d7824 */ /* 0x040fe400078e02ff */
[C---:B------:R-:W-:Y:S01]  /*a9860*/  IMAD R25, R16.reuse, 0x59, RZ ;  /* 0x0000005910197824 */ /* 0x040fe200078e02ff */
[----:B------:R0:W-:Y:S01]  /*a9870*/  STL.64 [R1+0x6f0], R8 ;  /* 0x0006f00801007387 */ /* 0x0001e20000100a00 */
[----:B------:R1:W-:Y:S02]  /*a9880*/  STL.64 [R1+0x6e8], R22 ;  /* 0x0006e81601007387 */ /* 0x0003e40000100a00 */
[----:B------:R-:W-:Y:S01]  /*a9890*/  IMAD R24, R16, 0xb6, RZ ;  /* 0x000000b610187824 */ /* 0x000fe200078e02ff */
[-C--:B0-----:R-:W-:Y:S01]  /*a98a0*/  IADD3 R8, P6, R12, R2.reuse, RZ ;  /* 0x000000020c087210 */ /* 0x081fe20007fde0ff */
[----:B------:R-:W-:Y:S01]  /*a98b0*/  IMAD R12, R16, 0x5a, RZ ;  /* 0x0000005a100c7824 */ /* 0x000fe200078e02ff */
[----:B-1----:R-:W-:-:S02]  /*a98c0*/  IADD3 R22, P5, R13, R2, RZ ;  /* 0x000000020d167210 */ /* 0x002fc40007fbe0ff */
[-C--:B------:R-:W-:Y:S02]  /*a98d0*/  LEA.HI.X.SX32 R9, R25, R3.reuse, 0x1, P6 ;  /* 0x0000000319097211 */ /* 0x080fe400030f0eff */
[-C--:B------:R-:W-:Y:S01]  /*a98e0*/  LEA.HI.X.SX32 R23, R12, R3.reuse, 0x1, P5 ;  /* 0x000000030c177211 */ /* 0x080fe200028f0eff */
[C---:B------:R-:W-:Y:S02]  /*a98f0*/  IMAD R13, R16.reuse, 0xb8, RZ ;  /* 0x000000b8100d7824 */ /* 0x040fe400078e02ff */
[----:B------:R0:W-:Y:S01]  /*a9900*/  STL.64 [R1+0x6e0], R8 ;  /* 0x0006e00801007387 */ /* 0x0001e20000100a00 */
[----:B------:R-:W-:Y:S01]  /*a9910*/  IMAD R27, R16, 0x5b, RZ ;  /* 0x0000005b101b7824 */ /* 0x000fe200078e02ff */
[-C--:B------:R-:W-:Y:S02]  /*a9920*/  IADD3 R24, P6, R24, R2.reuse, RZ ;  /* 0x0000000218187210 */ /* 0x080fe40007fde0ff */
[----:B------:R-:W-:Y:S02]  /*a9930*/  IADD3 R12, P5, R13, R2, RZ ;  /* 0x000000020d0c7210 */ /* 0x000fe40007fbe0ff */
[----:B------:R-:W-:Y:S01]  /*a9940*/  LEA.HI.X.SX32 R25, R27, R3, 0x1, P6 ;  /* 0x000000031b197211 */ /* 0x000fe200030f0eff */
[----:B0-----:R-:W2:Y:S01]  /*a9950*/  LDL.LU.64 R8, [R1+0x2678] ;  /* 0x0026780001087983 */ /* 0x001ea20000300a00 */
[----:B------:R0:W-:Y:S03]  /*a9960*/  STL.64 [R1+0x6d8], R22 ;  /* 0x0006d81601007387 */ /* 0x0001e60000100a00 */
[----:B------:R-:W-:Y:S02]  /*a9970*/  STL.64 [R1+0x6d0], R24 ;  /* 0x0006d01801007387 */ /* 0x000fe40000100a00 */
[----:B0-----:R-:W-:-:S05]  /*a9980*/  IMAD R23, R16, 0x5c, RZ ;  /* 0x0000005c10177824 */ /* 0x001fca00078e02ff */
[----:B------:R-:W-:-:S05]  /*a9990*/  LEA.HI.X.SX32 R13, R23, R3, 0x1, P5 ;  /* 0x00000003170d7211 */ /* 0x000fca00028f0eff */
[----:B------:R0:W-:Y:S04]  /*a99a0*/  STL.64 [R1+0x6c8], R12 ;  /* 0x0006c80c01007387 */ /* 0x0001e80000100a00 */
[----:B0-----:R-:W3:Y:S01]  /*a99b0*/  LDL.LU R12, [R1+0x2670] ;  /* 0x00267000010c7983 */ /* 0x001ee20000300800 */
[C---:B------:R-:W-:Y:S02]  /*a99c0*/  IMAD R22, R16.reuse, 0xba, RZ ;  /* 0x000000ba10167824 */ /* 0x040fe400078e02ff */
[----:B------:R-:W-:-:S03]  /*a99d0*/  IMAD R27, R16, 0x5d, RZ ;  /* 0x0000005d101b7824 */ /* 0x000fc600078e02ff */
[----:B------:R-:W-:Y:S01]  /*a99e0*/  IADD3 R24, P6, R22, R2, RZ ;  /* 0x0000000216187210 */ /* 0x000fe20007fde0ff */
[----:B------:R-:W-:-:S05]  /*a99f0*/  IMAD R22, R16, 0xbc, RZ ;  /* 0x000000bc10167824 */ /* 0x000fca00078e02ff */
[----:B------:R-:W-:Y:S02]  /*a9a00*/  IADD3 R22, P5, R22, R2, RZ ;  /* 0x0000000216167210 */ /* 0x000fe40007fbe0ff */
[----:B------:R-:W-:Y:S01]  /*a9a10*/  LEA.HI.X.SX32 R25, R27, R3, 0x1, P6 ;  /* 0x000000031b197211 */ /* 0x000fe200030f0eff */
[----:B------:R-:W-:-:S04]  /*a9a20*/  IMAD R13, R16, 0xbe, RZ ;  /* 0x000000be100d7824 */ /* 0x000fc800078e02ff */
[----:B------:R0:W-:Y:S02]  /*a9a30*/  STL.64 [R1+0x6c0], R24 ;  /* 0x0006c01801007387 */ /* 0x0001e40000100a00 */
[----:B0-----:R-:W-:Y:S02]  /*a9a40*/  IADD3 R24, P6, R13, R2, RZ ;  /* 0x000000020d187210 */ /* 0x001fe40007fde0ff */
[----:B---3--:R-:W-:-:S05]  /*a9a50*/  LEA.HI.X.SX32 R23, R12, R3, 0x1, P5 ;  /* 0x000000030c177211 */ /* 0x008fca00028f0eff */
[----:B------:R0:W-:Y:S02]  /*a9a60*/  STL.64 [R1+0x6b8], R22 ;  /* 0x0006b81601007387 */ /* 0x0001e40000100a00 */
[----:B0-----:R-:W-:-:S05]  /*a9a70*/  IMAD R23, R16, 0x5f, RZ ;  /* 0x0000005f10177824 */ /* 0x001fca00078e02ff */
[----:B------:R-:W-:-:S05]  /*a9a80*/  LEA.HI.X.SX32 R25, R23, R3, 0x1, P6 ;  /* 0x0000000317197211 */ /* 0x000fca00030f0eff */
[----:B------:R0:W-:Y:S04]  /*a9a90*/  STL.64 [R1+0x6b0], R24 ;  /* 0x0006b01801007387 */ /* 0x0001e80000100a00 */
[----:B0-----:R-:W3:Y:S01]  /*a9aa0*/  LDL.LU R25, [R1+0x266c] ;  /* 0x00266c0001197983 */ /* 0x001ee20000300800 */
[----:B------:R-:W-:-:S05]  /*a9ab0*/  IMAD R13, R16, 0xc0, RZ ;  /* 0x000000c0100d7824 */ /* 0x000fca00078e02ff */
[----:B------:R-:W-:Y:S01]  /*a9ac0*/  IADD3 R12, P5, R13, R2, RZ ;  /* 0x000000020d0c7210 */ /* 0x000fe20007fbe0ff */
[----:B------:R-:W-:-:S05]  /*a9ad0*/  IMAD R22, R16, 0xc2, RZ ;  /* 0x000000c210167824 */ /* 0x000fca00078e02ff */
[----:B------:R-:W-:Y:S02]  /*a9ae0*/  IADD3 R22, P6, R22, R2, RZ ;  /* 0x0000000216167210 */ /* 0x000fe40007fde0ff */
        /* <DEDUP_REMOVED lines=8> */
[C---:B------:R-:W-:Y:S02]  /*a9b70*/  IMAD R13, R16.reuse, 0xc6, RZ ;  /* 0x000000c6100d7824 */ /* 0x040fe400078e02ff */
[----:B------:R-:W-:-:S03]  /*a9b80*/  IMAD R22, R16, 0xc8, RZ ;  /* 0x000000c810167824 */ /* 0x000fc600078e02ff */
[----:B------:R-:W-:Y:S01]  /*a9b90*/  IADD3 R12, P6, R13, R2, RZ ;  /* 0x000000020d0c7210 */ /* 0x000fe20007fde0ff */
[C---:B------:R-:W-:Y:S02]  /*a9ba0*/  IMAD R29, R16.reuse, 0xca, RZ ;  /* 0x000000ca101d7824 */ /* 0x040fe400078e02ff */
[----:B------:R-:W-:Y:S01]  /*a9bb0*/  IMAD R27, R16, 0xd8, RZ ;  /* 0x000000d8101b7824 */ /* 0x000fe200078e02ff */
[----:B---3--:R-:W-:-:S05]  /*a9bc0*/  LEA.HI.X.SX32 R25, R23, R3, 0x1, P5 ;  /* 0x0000000317197211 */ /* 0x008fca00028f0eff */
[----:B------:R0:W-:Y:S01]  /*a9bd0*/  STL.64 [R1+0x698], R24 ;  /* 0x0006981801007387 */ /* 0x0001e20000100a00 */
[----:B------:R-:W-:Y:S01]  /*a9be0*/  IADD3 R22, P5, R22, R2, RZ ;  /* 0x0000000216167210 */ /* 0x000fe20007fbe0ff */
[----:B0-----:R-:W-:-:S05]  /*a9bf0*/  IMAD R24, R16, 0x63, RZ ;  /* 0x0000006310187824 */ /* 0x001fca00078e02ff */
[-C--:B------:R-:W-:Y:S02]  /*a9c00*/  LEA.HI.X.SX32 R13, R24, R3.reuse, 0x1, P6 ;  /* 0x00000003180d7211 */ /* 0x080fe400030f0eff */
[-C--:B--2---:R-:W-:Y:S01]  /*a9c10*/  LEA.HI.X.SX32 R23, R8, R3.reuse, 0x1, P5 ;  /* 0x0000000308177211 */ /* 0x084fe200028f0eff */
[----:B------:R-:W-:Y:S02]  /*a9c20*/  IMAD R8, R16, 0x65, RZ ;  /* 0x0000006510087824 */ /* 0x000fe400078e02ff */
[----:B------:R0:W-:Y:S01]  /*a9c30*/  STL.64 [R1+0x690], R12 ;  /* 0x0006900c01007387 */ /* 0x0001e20000100a00 */
[----:B------:R-:W-:Y:S01]  /*a9c40*/  IADD3 R24, P6, R29, R2, RZ ;  /* 0x000000021d187210 */ /* 0x000fe20007fde0ff */
[----:B------:R1:W-:Y:S03]  /*a9c50*/  STL.64 [R1+0x688], R22 ;  /* 0x0006881601007387 */ /* 0x0003e60000100a00 */
[----:B------:R-:W-:Y:S01]  /*a9c60*/  LEA.HI.X.SX32 R25, R8, R3, 0x1, P6 ;  /* 0x0000000308197211 */ /* 0x000fe200030f0eff */
[----:B0-----:R-:W-:-:S05]  /*a9c70*/  IMAD R13, R16, 0xcc, RZ ;  /* 0x000000cc100d7824 */ /* 0x001fca00078e02ff */
[----:B-1----:R-:W-:Y:S01]  /*a9c80*/  IADD3 R22, P5, R13, R2, RZ ;  /* 0x000000020d167210 */ /* 0x002fe20007fbe0ff */
[C---:B------:R-:W-:Y:S02]  /*a9c90*/  IMAD R13, R16.reuse, 0xce, RZ ;  /* 0x000000ce100d7824 */ /* 0x040fe400078e02ff */
[C---:B------:R-:W-:Y:S01]  /*a9ca0*/  IMAD R8, R16.reuse, 0xd0, RZ ;  /* 0x000000d010087824 */ /* 0x040fe200078e02ff */
[----:B------:R-:W-:Y:S01]  /*a9cb0*/  LEA.HI.X.SX32 R23, R9, R3, 0x1, P5 ;  /* 0x0000000309177211 */ /* 0x000fe200028f0eff */
[----:B------:R0:W-:Y:S01]  /*a9cc0*/  STL.64 [R1+0x680], R24 ;  /* 0x0006801801007387 */ /* 0x0001e20000100a00 */
[----:B------:R-:W-:-:S03]  /*a9cd0*/  IMAD R9, R16, 0x67, RZ ;  /* 0x0000006710097824 */ /* 0x000fc600078e02ff */
[----:B------:R1:W-:Y:S01]  /*a9ce0*/  STL.64 [R1+0x678], R22 ;  /* 0x0006781601007387 */ /* 0x0003e20000100a00 */
[----:B------:R-:W-:Y:S01]  /*a9cf0*/  IMAD R12, R16, 0xd2, RZ ;  /* 0x000000d2100c7824 */ /* 0x000fe200078e02ff */
[-C--:B0-----:R-:W-:Y:S02]  /*a9d00*/  IADD3 R24, P6, R13, R2.reuse, RZ ;  /* 0x000000020d187210 */ /* 0x081fe40007fde0ff */
[----:B-1----:R-:W-:Y:S02]  /*a9d10*/  IADD3 R22, P5, R8, R2, RZ ;  /* 0x0000000208167210 */ /* 0x002fe40007fbe0ff */
[-C--:B------:R-:W-:Y:S01]  /*a9d20*/  LEA.HI.X.SX32 R25, R9, R3.reuse, 0x1, P6 ;  /* 0x0000000309197211 */ /* 0x080fe200030f0eff */
[----:B------:R-:W-:Y:S01]  /*a9d30*/  IMAD R9, R16, 0xd4, RZ ;  /* 0x000000d410097824 */ /* 0x000fe200078e02ff */
[----:B------:R-:W-:-:S03]  /*a9d40*/  LEA.HI.X.SX32 R23, R26, R3, 0x1, P5 ;  /* 0x000000031a177211 */ /* 0x000fc600028f0eff */
[----:B------:R0:W-:Y:S01]  /*a9d50*/  STL.64 [R1+0x670], R24 ;  /* 0x0006701801007387 */ /* 0x0001e20000100a00 */
[----:B------:R-:W-:Y:S02]  /*a9d60*/  STL.64 [R1+0x2658], R12 ;  /* 0x0026580c01007387 */ /* 0x000fe40000100a00 */
[----:B------:R1:W-:Y:S02]  /*a9d70*/  STL.64 [R1+0x668], R22 ;  /* 0x0006681601007387 */ /* 0x0003e40000100a00 */
[----:B------:R-:W-:Y:S01]  /*a9d80*/  IMAD R26, R16, 0x69, RZ ;  /* 0x00000069101a7824 */ /* 0x000fe200078e02ff */
[-C--:B0-----:R-:W-:Y:S02]  /*a9d90*/  IADD3 R24, P6, R12, R2.reuse, RZ ;  /* 0x000000020c187210 */ /* 0x081fe40007fde0ff */
[----:B-1----:R-:W-:Y:S01]  /*a9da0*/  IADD3 R22, P5, R9, R2, RZ ;  /* 0x0000000209167210 */ /* 0x002fe20007fbe0ff */
[----:B------:R-:W-:Y:S01]  /*a9db0*/  IMAD R9, R16, 0xd6, RZ ;  /* 0x000000d610097824 */ /* 0x000fe200078e02ff */
[----:B------:R-:W-:-:S02]  /*a9dc0*/  LEA.HI.X.SX32 R25, R26, R3, 0x1, P6 ;  /* 0x000000031a197211 */ /* 0x000fc400030f0eff */
[-C--:B------:R-:W-:Y:S01]  /*a9dd0*/  LEA.HI.X.SX32 R23, R21, R3.reuse, 0x1, P5 ;  /* 0x0000000315177211 */ /* 0x080fe200028f0eff */
[C---:B------:R-:W-:Y:S01]  /*a9de0*/  IMAD R21, R16.reuse, 0x6b, RZ ;  /* 0x0000006b10157824 */ /* 0x040fe200078e02ff */
[-C--:B------:R-:W-:Y:S01]  /*a9df0*/  IADD3 R12, P6, R9, R2.reuse, RZ ;  /* 0x00000002090c7210 */ /* 0x080fe20007fde0ff */
[----:B------:R0:W-:Y:S01]  /*a9e00*/  STL.64 [R1+0x2660], R8 ;  /* 0x0026600801007387 */ /* 0x0001e20000100a00 */
[----:B------:R-:W-:Y:S02]  /*a9e10*/  IMAD R26, R16, 0xda, RZ ;  /* 0x000000da101a7824 */ /* 0x000fe400078e02ff */
[-C--:B------:R-:W-:Y:S01]  /*a9e20*/  LEA.HI.X.SX32 R13, R21, R3.reuse, 0x1, P6 ;  /* 0x00000003150d7211 */ /* 0x080fe200030f0eff */
[----:B------:R1:W-:Y:S01]  /*a9e30*/  STL.64 [R1+0x660], R24 ;  /* 0x0006601801007387 */ /* 0x0003e20000100a00 */
[----:B------:R-:W-:Y:S01]  /*a9e40*/  STL.64 [R1+0x658], R22 ;  /* 0x0006581601007387 */ /* 0x000fe20000100a00 */
[----:B0-----:R-:W-:Y:S02]  /*a9e50*/  IADD3 R8, P5, R27, R2, RZ ;  /* 0x000000021b087210 */ /* 0x001fe40007fbe0ff */
[----:B------:R0:W-:Y:S02]  /*a9e60*/  STL.64 [R1+0x650], R12 ;  /* 0x0006500c01007387 */ /* 0x0001e40000100a00 */
[----:B------:R-:W-:Y:S01]  /*a9e70*/  LEA.HI.X.SX32 R9, R20, R3, 0x1, P5 ;  /* 0x0000000314097211 */ /* 0x000fe200028f0eff */
[----:B-1----:R-:W-:-:S02]  /*a9e80*/  IMAD R25, R16, 0xdc, RZ ;  /* 0x000000dc10197824 */ /* 0x002fc400078e02ff */
[----:B------:R-:W-:Y:S01]  /*a9e90*/  IMAD R20, R16, 0x6d, RZ ;  /* 0x0000006d10147824 */ /* 0x000fe200078e02ff */
[----:B------:R-:W-:Y:S01]  /*a9ea0*/  STL.64 [R1+0x2650], R26 ;  /* 0x0026501a01007387 */ /* 0x000fe20000100a00 */
[----:B------:R1:W-:Y:S01]  /*a9eb0*/  STL.64 [R1+0x648], R8 ;  /* 0x0006480801007387 */ /* 0x0003e20000100a00 */
[----:B0-----:R-:W-:Y:S01]  /*a9ec0*/  IADD3 R12, P6, R26, R2, RZ ;  /* 0x000000021a0c7210 */ /* 0x001fe20007fde0ff */
[----:B------:R-:W-:-:S03]  /*a9ed0*/  IMAD R24, R16, 0xde, RZ ;  /* 0x000000de10187824 */ /* 0x000fc600078e02ff */
[----:B------:R-:W-:Y:S02]  /*a9ee0*/  LEA.HI.X.SX32 R13, R20, R3, 0x1, P6 ;  /* 0x00000003140d7211 */ /* 0x000fe400030f0eff */
[----:B-1----:R-:W-:Y:S01]  /*a9ef0*/  IADD3 R8, P5, R25, R2, RZ ;  /* 0x0000000219087210 */ /* 0x002fe20007fbe0ff */
[----:B------:R-:W-:-:S03]  /*a9f00*/  IMAD R23, R16, 0xe0, RZ ;  /* 0x000000e010177824 */ /* 0x000fc600078e02ff */
[----:B------:R-:W-:Y:S01]  /*a9f10*/  LEA.HI.X.SX32 R9, R19, R3, 0x1, P5 ;  /* 0x0000000313097211 */ /* 0x000fe200028f0eff */
[----:B------:R0:W-:Y:S01]  /*a9f20*/  STL.64 [R1+0x640], R12 ;  /* 0x0006400c01007387 */ /* 0x0001e20000100a00 */
[----:B------:R-:W-:Y:S02]  /*a9f30*/  STL.64 [R1+0x2648], R24 ;  /* 0x0026481801007387 */ /* 0x000fe40000100a00 */
[C---:B------:R-:W-:Y:S01]  /*a9f40*/  IMAD R19, R16.reuse, 0x6f, RZ ;  /* 0x0000006f10137824 */ /* 0x040fe200078e02ff */
[----:B------:R1:W-:Y:S01]  /*a9f50*/  STL.64 [R1+0x638], R8 ;  /* 0x0006380801007387 */ /* 0x0003e20000100a00 */
[C---:B------:R-:W-:Y:S02]  /*a9f60*/  IMAD R22, R16.reuse, 0xe2, RZ ;  /* 0x000000e210167824 */ /* 0x040fe400078e02ff */
[----:B------:R-:W-:Y:S01]  /*a9f70*/  IMAD R21, R16, 0xe4, RZ ;  /* 0x000000e410157824 */ /* 0x000fe200078e02ff */
[-C--:B0-----:R-:W-:Y:S02]  /*a9f80*/  IADD3 R12, P6, R24, R2.reuse, RZ ;  /* 0x00000002180c7210 */ /* 0x081fe40007fde0ff */
[----:B-1----:R-:W-:-:S02]  /*a9f90*/  IADD3 R8, P5, R23, R2, RZ ;  /* 0x0000000217087210 */ /* 0x002fc40007fbe0ff */
[-C--:B------:R-:W-:Y:S02]  /*a9fa0*/  LEA.HI.X.SX32 R13, R19, R3.reuse, 0x1, P6 ;  /* 0x00000003130d7211 */ /* 0x080fe400030f0eff */
[----:B------:R-:W-:Y:S01]  /*a9fb0*/  LEA.HI.X.SX32 R9, R18, R3, 0x1, P5 ;  /* 0x0000000312097211 */ /* 0x000fe200028f0eff */
[C---:B------:R-:W-:Y:S02]  /*a9fc0*/  IMAD R19, R16.reuse, 0x71, RZ ;  /* 0x0000007110137824 */ /* 0x040fe400078e02ff */
[----:B------:R0:W-:Y:S02]  /*a9fd0*/  STL.64 [R1+0x630], R12 ;  /* 0x0006300c01007387 */ /* 0x0001e40000100a00 */
[----:B------:R1:W-:Y:S02]  /*a9fe0*/  STL.64 [R1+0x628], R8 ;  /* 0x0006280801007387 */ /* 0x0003e40000100a00 */
[C---:B------:R-:W-:Y:S02]  /*a9ff0*/  IMAD R18, R16.reuse, 0xe6, RZ ;  /* 0x000000e610127824 */ /* 0x040fe400078e02ff */
[----:B------:R-:W-:Y:S01]  /*aa000*/  IMAD R20, R16, 0xe8, RZ ;  /* 0x000000e810147824 */ /* 0x000fe200078e02ff */
[----:B0-----:R-:W-:-:S02]  /*aa010*/  IADD3 R12, P6, R22, R2, RZ ;  /* 0x00000002160c7210 */ /* 0x001fc40007fde0ff */
[----:B-1----:R-:W-:Y:S02]  /*aa020*/  IADD3 R8, P5, R21, R2, RZ ;  /* 0x0000000215087210 */ /* 0x002fe40007fbe0ff */
[-C--:B------:R-:W-:Y:S02]  /*aa030*/  LEA.HI.X.SX32 R13, R19, R3.reuse, 0x1, P6 ;  /* 0x00000003130d7211 */ /* 0x080fe400030f0eff */
        /* <DEDUP_REMOVED lines=9> */
[-C--:B------:R-:W-:Y:S01]  /*aa0d0*/  LEA.HI.X.SX32 R9, R11, R3.reuse, 0x1, P5 ;  /* 0x000000030b097211 */ /* 0x080fe200028f0eff */
[C---:B------:R-:W-:Y:S01]  /*aa0e0*/  IMAD R14, R16.reuse, 0xec, RZ ;  /* 0x000000ec100e7824 */ /* 0x040fe200078e02ff */
[----:B------:R-:W-:Y:S01]  /*aa0f0*/  IADD3 R24, P6, R19, R2, RZ ;  /* 0x0000000213187210 */ /* 0x000fe20007fde0ff */
[----:B------:R0:W-:Y:S02]  /*aa100*/  STL.64 [R1+0x610], R12 ;  /* 0x0006100c01007387 */ /* 0x0001e40000100a00 */
[----:B------:R1:W-:Y:S01]  /*aa110*/  STL.64 [R1+0x608], R8 ;  /* 0x0006080801007387 */ /* 0x0003e20000100a00 */
[----:B------:R-:W-:Y:S01]  /*aa120*/  LEA.HI.X.SX32 R25, R27, R3, 0x1, P6 ;  /* 0x000000031b197211 */ /* 0x000fe200030f0eff */
[----:B------:R-:W-:-:S02]  /*aa130*/  IMAD R11, R16, 0xee, RZ ;  /* 0x000000ee100b7824 */ /* 0x000fc400078e02ff */
[C---:B------:R-:W-:Y:S02]  /*aa140*/  IMAD R26, R16.reuse, 0x77, RZ ;  /* 0x00000077101a7824 */ /* 0x040fe400078e02ff */
[----:B0-----:R-:W-:Y:S01]  /*aa150*/  IMAD R12, R16, 0x76, RZ ;  /* 0x00000076100c7824 */ /* 0x001fe200078e02ff */
[----:B-1----:R-:W-:Y:S01]  /*aa160*/  IADD3 R8, P5, R14, R2, RZ ;  /* 0x000000020e087210 */ /* 0x002fe20007fbe0ff */
[----:B------:R-:W-:-:S03]  /*aa170*/  IMAD R13, R16, 0xf0, RZ ;  /* 0x000000f0100d7824 */ /* 0x000fc600078e02ff */
[----:B------:R-:W-:Y:S01]  /*aa180*/  LEA.HI.X.SX32 R9, R12, R3, 0x1, P5 ;  /* 0x000000030c097211 */ /* 0x000fe200028f0eff */
[----:B------:R0:W-:Y:S01]  /*aa190*/  STL.64 [R1+0x600], R24 ;  /* 0x0006001801007387 */ /* 0x0001e20000100a00 */
[----:B------:R-:W-:-:S03]  /*aa1a0*/  IMAD R12, R16, 0x78, RZ ;  /* 0x00000078100c7824 */ /* 0x000fc600078e02ff */
[----:B------:R1:W-:Y:S01]  /*aa1b0*/  STL.64 [R1+0x5f8], R8 ;  /* 0x0005f80801007387 */ /* 0x0003e20000100a00 */
[----:B------:R-:W-:Y:S01]  /*aa1c0*/  IMAD R27, R16, 0xf2, RZ ;  /* 0x000000f2101b7824 */ /* 0x000fe200078e02ff */
[-C--:B0-----:R-:W-:Y:S02]  /*aa1d0*/  IADD3 R24, P6, R11, R2.reuse, RZ ;  /* 0x000000020b187210 */ /* 0x081fe40007fde0ff */
[-C--:B-1----:R-:W-:Y:S02]  /*aa1e0*/  IADD3 R8, P5, R13, R2.reuse, RZ ;  /* 0x000000020d087210 */ /* 0x082fe40007fbe0ff */
[-C--:B------:R-:W-:Y:S01]  /*aa1f0*/  LEA.HI.X.SX32 R25, R26, R3.reuse, 0x1, P6 ;  /* 0x000000031a197211 */ /* 0x080fe200030f0eff */
[----:B------:R-:W-:Y:S01]  /*aa200*/  IMAD R13, R16, 0xf4, RZ ;  /* 0x000000f4100d7824 */ /* 0x000fe200078e02ff */
[----:B------:R-:W-:Y:S01]  /*aa210*/  LEA.HI.X.SX32 R9, R12, R3, 0x1, P5 ;  /* 0x000000030c097211 */ /* 0x000fe200028f0eff */
[C---:B------:R-:W-:Y:S02]  /*aa220*/  IMAD R26, R16.reuse, 0x79, RZ ;  /* 0x00000079101a7824 */ /* 0x040fe400078e02ff */
[----:B------:R0:W-:Y:S02]  /*aa230*/  STL.64 [R1+0x5f0], R24 ;  /* 0x0005f01801007387 */ /* 0x0001e40000100a00 */
[----:B------:R1:W-:Y:S02]  /*aa240*/  STL.64 [R1+0x5e8], R8 ;  /* 0x0005e80801007387 */ /* 0x0003e40000100a00 */
[----:B------:R-:W-:Y:S01]  /*aa250*/  IMAD R12, R16, 0x7a, RZ ;  /* 0x0000007a100c7824 */ /* 0x000fe200078e02ff */
[----:B0-----:R-:W-:-:S02]  /*aa260*/  IADD3 R24, P6, R27, R2, RZ ;  /* 0x000000021b187210 */ /* 0x001fc40007fde0ff */
[-C--:B-1----:R-:W-:Y:S01]  /*aa270*/  IADD3 R8, P5, R13, R2.reuse, RZ ;  /* 0x000000020d087210 */ /* 0x082fe20007fbe0ff */
[----:B------:R-:W-:Y:S01]  /*aa280*/  IMAD R27, R16, 0xf6, RZ ;  /* 0x000000f6101b7824 */ /* 0x000fe200078e02ff */
[-C--:B------:R-:W-:Y:S02]  /*aa290*/  LEA.HI.X.SX32 R25, R26, R3.reuse, 0x1, P6 ;  /* 0x000000031a197211 */ /* 0x080fe400030f0eff */
[----:B------:R-:W-:Y:S01]  /*aa2a0*/  LEA.HI.X.SX32 R9, R12, R3, 0x1, P5 ;  /* 0x000000030c097211 */ /* 0x000fe200028f0eff */
[----:B------:R-:W-:Y:S02]  /*aa2b0*/  IMAD R13, R16, 0xf8, RZ ;  /* 0x000000f8100d7824 */ /* 0x000fe400078e02ff */
[----:B------:R0:W-:Y:S02]  /*aa2c0*/  STL.64 [R1+0x5e0], R24 ;  /* 0x0005e01801007387 */ /* 0x0001e40000100a00 */
[----:B------:R1:W-:Y:S01]  /*aa2d0*/  STL.64 [R1+0x5d8], R8 ;  /* 0x0005d80801007387 */ /* 0x0003e20000100a00 */
[----:B------:R-:W-:-:S02]  /*aa2e0*/  IADD3 R12, P5, R13, R2, RZ ;  /* 0x000000020d0c7210 */ /* 0x000fc40007fbe0ff */
[----:B0-----:R-:W-:Y:S01]  /*aa2f0*/  IADD3 R24, P6, R27, R2, RZ ;  /* 0x000000021b187210 */ /* 0x001fe20007fde0ff */
[C---:B------:R-:W-:Y:S02]  /*aa300*/  IMAD R27, R16.reuse, 0x7b, RZ ;  /* 0x0000007b101b7824 */ /* 0x040fe400078e02ff */
[C---:B-1----:R-:W-:Y:S02]  /*aa310*/  IMAD R8, R16.reuse, 0x7c, RZ ;  /* 0x0000007c10087824 */ /* 0x042fe400078e02ff */
[----:B------:R-:W-:Y:S01]  /*aa320*/  IMAD R9, R16, 0xfa, RZ ;  /* 0x000000fa10097824 */ /* 0x000fe200078e02ff */
[-C--:B------:R-:W-:Y:S02]  /*aa330*/  LEA.HI.X.SX32 R25, R27, R3.reuse, 0x1, P6 ;  /* 0x000000031b197211 */ /* 0x080fe400030f0eff */
[----:B------:R-:W-:-:S03]  /*aa340*/  LEA.HI.X.SX32 R13, R8, R3, 0x1, P5 ;  /* 0x00000003080d7211 */ /* 0x000fc600028f0eff */
[----:B------:R0:W-:Y:S02]  /*aa350*/  STL.64 [R1+0x5d0], R24 ;  /* 0x0005d01801007387 */ /* 0x0001e40000100a00 */
[----:B------:R1:W-:Y:S01]  /*aa360*/  STL.64 [R1+0x5c8], R12 ;  /* 0x0005c80c01007387 */ /* 0x0003e20000100a00 */
[-C--:B0-----:R-:W-:Y:S01]  /*aa370*/  IADD3 R24, P6, R9, R2.reuse, RZ ;  /* 0x0000000209187210 */ /* 0x081fe20007fde0ff */
[C---:B------:R-:W-:Y:S02]  /*aa380*/  IMAD R9, R16.reuse, 0xfc, RZ ;  /* 0x000000fc10097824 */ /* 0x040fe400078e02ff */
[C---:B-1----:R-:W-:Y:S02]  /*aa390*/  IMAD R12, R16.reuse, 0x7d, RZ ;  /* 0x0000007d100c7824 */ /* 0x042fe400078e02ff */
[----:B------:R-:W-:Y:S01]  /*aa3a0*/  IMAD R13, R16, 0xfe, RZ ;  /* 0x000000fe100d7824 */ /* 0x000fe200078e02ff */
[----:B------:R-:W-:Y:S02]  /*aa3b0*/  IADD3 R8, P5, R9, R2, RZ ;  /* 0x0000000209087210 */ /* 0x000fe40007fbe0ff */
[-C--:B------:R-:W-:Y:S01]  /*aa3c0*/  LEA.HI.X.SX32 R25, R12, R3.reuse, 0x1, P6 ;  /* 0x000000030c197211 */ /* 0x080fe200030f0eff */
[----:B------:R-:W-:Y:S01]  /*aa3d0*/  IMAD R27, R16, 0x7f, RZ ;  /* 0x0000007f101b7824 */ /* 0x000fe200078e02ff */
[----:B------:R-:W-:-:S03]  /*aa3e0*/  LEA.HI.X.SX32 R9, R4, R3, 0x1, P5 ;  /* 0x0000000304097211 */ /* 0x000fc600028f0eff */
[----:B------:R0:W-:Y:S02]  /*aa3f0*/  STL.64 [R1+0x5c0], R24 ;  /* 0x0005c01801007387 */ /* 0x0001e40000100a00 */
[----:B------:R1:W-:Y:S02]  /*aa400*/  STL.64 [R1+0x5b8], R8 ;  /* 0x0005b80801007387 */ /* 0x0003e40000100a00 */
[C---:B------:R-:W-:Y:S02]  /*aa410*/  IMAD R12, R16.reuse, 0x102, RZ ;  /* 0x00000102100c7824 */ /* 0x040fe400078e02ff */
[C---:B------:R-:W-:Y:S01]  /*aa420*/  IMAD R4, R16.reuse, 0x104, RZ ;  /* 0x0000010410047824 */ /* 0x040fe200078e02ff */
[-C--:B0-----:R-:W-:Y:S01]  /*aa430*/  IADD3 R24, P6, R13, R2.reuse, RZ ;  /* 0x000000020d187210 */ /* 0x081fe20007fde0ff */
[C---:B------:R-:W-:Y:S01]  /*aa440*/  IMAD.SHL.U32 R13, R16.reuse, 0x80, RZ ;  /* 0x00000080100d7824 */ /* 0x040fe200078e00ff */
[C---:B-1----:R-:W-:Y:S02]  /*aa450*/  LEA R8, P5, R16.reuse, R2, 0x8 ;  /* 0x0000000210087211 */ /* 0x042fe400078a40ff */
[-C--:B------:R-:W-:Y:S01]  /*aa460*/  LEA.HI.X.SX32 R25, R27, R3.reuse, 0x1, P6 ;  /* 0x000000031b197211 */ /* 0x080fe200030f0eff */
[----:B------:R-:W-:Y:S01]  /*aa470*/  IMAD R27, R16, 0x81, RZ ;  /* 0x00000081101b7824 */ /* 0x000fe200078e02ff */
[----:B------:R-:W-:-:S03]  /*aa480*/  LEA.HI.X.SX32 R9, R13, R3, 0x1, P5 ;  /* 0x000000030d097211 */ /* 0x000fc600028f0eff */
[----:B------:R0:W-:Y:S02]  /*aa490*/  STL.64 [R1+0x5b0], R24 ;  /* 0x0005b01801007387 */ /* 0x0001e40000100a00 */
[----:B------:R1:W-:Y:S02]  /*aa4a0*/  STL.64 [R1+0x5a8], R8 ;  /* 0x0005a80801007387 */ /* 0x0003e40000100a00 */
[----:B------:R-:W-:Y:S01]  /*aa4b0*/  IMAD R13, R16, 0x82, RZ ;  /* 0x00000082100d7824 */ /* 0x000fe200078e02ff */
[-C--:B0-----:R-:W-:Y:S02]  /*aa4c0*/  IADD3 R24, P6, R12, R2.reuse, RZ ;  /* 0x000000020c187210 */ /* 0x081fe40007fde0ff */
[----:B-1----:R-:W-:Y:S01]  /*aa4d0*/  IADD3 R8, P5, R4, R2, RZ ;  /* 0x0000000204087210 */ /* 0x002fe20007fbe0ff */
[C---:B------:R-:W-:Y:S01]  /*aa4e0*/  IMAD R12, R16.reuse, 0x106, RZ ;  /* 0x00000106100c7824 */ /* 0x040fe200078e02ff */
[-C--:B------:R-:W-:Y:S02]  /*aa4f0*/  LEA.HI.X.SX32 R25, R27, R3.reuse, 0x1, P6 ;  /* 0x000000031b197211 */ /* 0x080fe400030f0eff */
[----:B------:R-:W-:Y:S01]  /*aa500*/  LEA.HI.X.SX32 R9, R13, R3, 0x1, P5 ;  /* 0x000000030d097211 */ /* 0x000fe200028f0eff */
[----:B------:R-:W-:-:S02]  /*aa510*/  IMAD R4, R16, 0x108, RZ ;  /* 0x0000010810047824 */ /* 0x000fc400078e02ff */
[C---:B------:R-:W-:Y:S01]  /*aa520*/  IMAD R27, R16.reuse, 0x83, RZ ;  /* 0x00000083101b7824 */ /* 0x040fe200078e02ff */
[----:B------:R0:W-:Y:S01]  /*aa530*/  STL.64 [R1+0x5a0], R24 ;  /* 0x0005a01801007387 */ /* 0x0001e20000100a00 */
        /* <DEDUP_REMOVED lines=156> */
[-C--:B------:R-:W-:Y:S01]  /*aaf00*/  LEA.HI.X.SX32 R9, R17, R3.reuse, 0x1, P5 ;  /* 0x0000000311097211 */ /* 0x080fe200028f0eff */
[----:B------:R-:W-:Y:S02]  /*aaf10*/  IMAD R12, R16, 0xa3, RZ ;  /* 0x000000a3100c7824 */ /* 0x000fe400078e02ff */
[----:B------:R0:W-:Y:S02]  /*aaf20*/  STL.64 [R1+0x4a0], R24 ;  /* 0x0004a01801007387 */ /* 0x0001e40000100a00 */
[----:B------:R1:W-:Y:S01]  /*aaf30*/  STL.64 [R1+0x498], R8 ;  /* 0x0004980801007387 */ /* 0x0003e20000100a00 */
[-C--:B0-----:R-:W-:Y:S02]  /*aaf40*/  IADD3 R24, P6, R13, R2.reuse, RZ ;  /* 0x000000020d187210 */ /* 0x081fe40007fde0ff */
[----:B-1----:R-:W-:Y:S01]  /*aaf50*/  IADD3 R8, P5, R4, R2, RZ ;  /* 0x0000000204087210 */ /* 0x002fe20007fbe0ff */
[----:B------:R-:W-:Y:S01]  /*aaf60*/  IMAD R13, R16, 0x14a, RZ ;  /* 0x0000014a100d7824 */ /* 0x000fe200078e02ff */
[----:B------:R-:W-:-:S02]  /*aaf70*/  LEA.HI.X.SX32 R25, R12, R3, 0x1, P6 ;  /* 0x000000030c197211 */ /* 0x000fc400030f0eff */
[-C--:B------:R-:W-:Y:S01]  /*aaf80*/  LEA.HI.X.SX32 R9, R7, R3.reuse, 0x1, P5 ;  /* 0x0000000307097211 */ /* 0x080fe200028f0eff */
[C---:B------:R-:W-:Y:S02]  /*aaf90*/  IMAD R4, R16.reuse, 0x14c, RZ ;  /* 0x0000014c10047824 */ /* 0x040fe400078e02ff */
[----:B------:R-:W-:Y:S01]  /*aafa0*/  IMAD R12, R16, 0xa5, RZ ;  /* 0x000000a5100c7824 */ /* 0x000fe200078e02ff */
[----:B------:R0:W-:Y:S01]  /*aafb0*/  STL.64 [R1+0x490], R24 ;  /* 0x0004901801007387 */ /* 0x0001e20000100a00 */
        /* <DEDUP_REMOVED lines=16> */
[C---:B------:R-:W-:Y:S01]  /*ab0c0*/  IMAD R12, R16.reuse, 0xa9, RZ ;  /* 0x000000a9100c7824 */ /* 0x040fe200078e02ff */
[----:B------:R0:W-:Y:S01]  /*ab0d0*/  STL.64 [R1+0x470], R24 ;  /* 0x0004701801007387 */ /* 0x0001e20000100a00 */
[----:B------:R1:W-:Y:S02]  /*ab0e0*/  STL.64 [R1+0x468], R8 ;  /* 0x0004680801007387 */ /* 0x0003e40000100a00 */
[----:B------:R-:W-:Y:S01]  /*ab0f0*/  IMAD R27, R16, 0xab, RZ ;  /* 0x000000ab101b7824 */ /* 0x000fe200078e02ff */
[-C--:B0-----:R-:W-:Y:S02]  /*ab100*/  IADD3 R24, P6, R13, R2.reuse, RZ ;  /* 0x000000020d187210 */ /* 0x081fe40007fde0ff */
[----:B-1----:R-:W-:Y:S01]  /*ab110*/  IADD3 R8, P5, R4, R2, RZ ;  /* 0x0000000204087210 */ /* 0x002fe20007fbe0ff */
[----:B------:R-:W-:Y:S01]  /*ab120*/  IMAD R13, R16, 0x156, RZ ;  /* 0x00000156100d7824 */ /* 0x000fe200078e02ff */
[----:B------:R-:W-:-:S02]  /*ab130*/  LEA.HI.X.SX32 R25, R12, R3, 0x1, P6 ;  /* 0x000000030c197211 */ /* 0x000fc400030f0eff */
[----:B------:R-:W-:Y:S01]  /*ab140*/  LEA.HI.X.SX32 R9, R28, R3, 0x1, P5 ;  /* 0x000000031c097211 */ /* 0x000fe200028f0eff */
[C---:B------:R-:W-:Y:S02]  /*ab150*/  IMAD R4, R16.reuse, 0x158, RZ ;  /* 0x0000015810047824 */ /* 0x040fe400078e02ff */
[----:B------:R0:W-:Y:S02]  /*ab160*/  STL.64 [R1+0x460], R24 ;  /* 0x0004601801007387 */ /* 0x0001e40000100a00 */
[----:B------:R1:W-:Y:S02]  /*ab170*/  STL.64 [R1+0x458], R8 ;  /* 0x0004580801007387 */ /* 0x0003e40000100a00 */
[C---:B------:R-:W-:Y:S02]  /*ab180*/  IMAD R12, R16.reuse, 0x15a, RZ ;  /* 0x0000015a100c7824 */ /* 0x040fe400078e02ff */
[C---:B------:R-:W-:Y:S01]  /*ab190*/  IMAD R28, R16.reuse, 0x15c, RZ ;  /* 0x0000015c101c7824 */ /* 0x040fe200078e02ff */
[-C--:B0-----:R-:W-:Y:S01]  /*ab1a0*/  IADD3 R24, P6, R13, R2.reuse, RZ ;  /* 0x000000020d187210 */ /* 0x081fe20007fde0ff */
[----:B------:R-:W-:Y:S01]  /*ab1b0*/  IMAD R13, R16, 0xac, RZ ;  /* 0x000000ac100d7824 */ /* 0x000fe200078e02ff */
[----:B-1----:R-:W-:-:S02]  /*ab1c0*/  IADD3 R8, P5, R4, R2, RZ ;  /* 0x0000000204087210 */ /* 0x002fc40007fbe0ff */
[-C--:B------:R-:W-:Y:S02]  /*ab1d0*/  LEA.HI.X.SX32 R25, R27, R3.reuse, 0x1, P6 ;  /* 0x000000031b197211 */ /* 0x080fe400030f0eff */
        /* <DEDUP_REMOVED lines=119> */
[----:B------:R-:W-:Y:S01]  /*ab950*/  LEA.HI.X.SX32 R9, R13, R3, 0x1, P5 ;  /* 0x000000030d097211 */ /* 0x000fe200028f0eff */
[C---:B------:R-:W-:Y:S02]  /*ab960*/  IMAD R28, R16.reuse, 0x18c, RZ ;  /* 0x0000018c101c7824 */ /* 0x040fe400078e02ff */
[C---:B------:R-:W-:Y:S01]  /*ab970*/  IMAD R27, R16.reuse, 0xc6, RZ ;  /* 0x000000c6101b7824 */ /* 0x040fe200078e02ff */
[----:B------:R0:W-:Y:S01]  /*ab980*/  STL.64 [R1+0x390], R24 ;  /* 0x0003901801007387 */ /* 0x0001e20000100a00 */
[----:B------:R1:W-:Y:S02]  /*ab990*/  STL.64 [R1+0x388], R8 ;  /* 0x0003880801007387 */ /* 0x0003e40000100a00 */
[----:B------:R-:W-:Y:S01]  /*ab9a0*/  IMAD R26, R16, 0xc7, RZ ;  /* 0x000000c7101a7824 */ /* 0x000fe200078e02ff */
[-C--:B0-----:R-:W-:Y:S01]  /*ab9b0*/  IADD3 R24, P6, R12, R2.reuse, RZ ;  /* 0x000000020c187210 */ /* 0x081fe20007fde0ff */
[----:B------:R-:W-:Y:S02]  /*ab9c0*/  IADD3 R12, P5, R28, R2, RZ ;  /* 0x000000021c0c7210 */ /* 0x000fe40007fbe0ff */
[----:B-1----:R-:W-:-:S02]  /*ab9d0*/  IMAD R8, R16, 0xc5, RZ ;  /* 0x000000c510087824 */ /* 0x002fc400078e02ff */
[----:B------:R-:W-:Y:S01]  /*ab9e0*/  IMAD R9, R16, 0x18e, RZ ;  /* 0x0000018e10097824 */ /* 0x000fe200078e02ff */
[-C--:B------:R-:W-:Y:S02]  /*ab9f0*/  LEA.HI.X.SX32 R13, R27, R3.reuse, 0x1, P5 ;  /* 0x000000031b0d7211 */ /* 0x080fe400028f0eff */
[-C--:B------:R-:W-:Y:S01]  /*aba00*/  LEA.HI.X.SX32 R25, R8, R3.reuse, 0x1, P6 ;  /* 0x0000000308197211 */ /* 0x080fe200030f0eff */
[----:B------:R-:W-:Y:S01]  /*aba10*/  IMAD R28, R16, 0x190, RZ ;  /* 0x00000190101c7824 */ /* 0x000fe200078e02ff */
[-C--:B------:R-:W-:Y:S01]  /*aba20*/  IADD3 R8, P6, R9, R2.reuse, RZ ;  /* 0x0000000209087210 */ /* 0x080fe20007fde0ff */
[----:B------:R0:W-:Y:S02]  /*aba30*/  STL.64 [R1+0x378], R12 ;  /* 0x0003780c01007387 */ /* 0x0001e40000100a00 */
[----:B------:R1:W-:Y:S01]  /*aba40*/  STL.64 [R1+0x380], R24 ;  /* 0x0003801801007387 */ /* 0x0003e20000100a00 */
[----:B------:R-:W-:Y:S01]  /*aba50*/  LEA.HI.X.SX32 R9, R26, R3, 0x1, P6 ;  /* 0x000000031a097211 */ /* 0x000fe200030f0eff */
[----:B------:R-:W-:Y:S01]  /*aba60*/  IMAD R27, R16, 0x192, RZ ;  /* 0x00000192101b7824 */ /* 0x000fe200078e02ff */
[----:B0-----:R-:W-:Y:S01]  /*aba70*/  IADD3 R12, P5, R28, R2, RZ ;  /* 0x000000021c0c7210 */ /* 0x001fe20007fbe0ff */
[----:B-1----:R-:W-:-:S02]  /*aba80*/  IMAD R25, R16, 0xc8, RZ ;  /* 0x000000c810197824 */ /* 0x002fc400078e02ff */
[----:B------:R0:W-:Y:S03]  /*aba90*/  STL.64 [R1+0x370], R8 ;  /* 0x0003700801007387 */ /* 0x0001e60000100a00 */
[----:B------:R-:W-:Y:S02]  /*abaa0*/  LEA.HI.X.SX32 R13, R25, R3, 0x1, P5 ;  /* 0x00000003190d7211 */ /* 0x000fe400028f0eff */
[----:B------:R-:W-:Y:S01]  /*abab0*/  IADD3 R26, P6, R27, R2, RZ ;  /* 0x000000021b1a7210 */ /* 0x000fe20007fde0ff */
[----:B0-----:R-:W2:Y:S02]  /*abac0*/  LDL.LU.64 R8, [R1+0x2660] ;  /* 0x0026600001087983 */ /* 0x001ea40000300a00 */
[----:B------:R0:W-:Y:S02]  /*abad0*/  STL.64 [R1+0x368], R12 ;  /* 0x0003680c01007387 */ /* 0x0001e40000100a00 */
[----:B------:R-:W-:-:S02]  /*abae0*/  IMAD R28, R16, 0x194, RZ ;  /* 0x00000194101c7824 */ /* 0x000fc400078e02ff */
[C---:B0-----:R-:W-:Y:S02]  /*abaf0*/  IMAD R12, R16.reuse, 0xc9, RZ ;  /* 0x000000c9100c7824 */ /* 0x041fe400078e02ff */
[----:B------:R-:W-:-:S03]  /*abb00*/  IMAD R13, R16, 0x196, RZ ;  /* 0x00000196100d7824 */ /* 0x000fc600078e02ff */
[-C--:B------:R-:W-:Y:S02]  /*abb10*/  LEA.HI.X.SX32 R27, R12, R3.reuse, 0x1, P6 ;  /* 0x000000030c1b7211 */ /* 0x080fe400030f0eff */
[-C--:B------:R-:W-:Y:S01]  /*abb20*/  IADD3 R24, P5, R28, R2.reuse, RZ ;  /* 0x000000021c187210 */ /* 0x080fe20007fbe0ff */
[----:B------:R-:W-:Y:S02]  /*abb30*/  IADD3 R12, P6, R13, R2, RZ ;  /* 0x000000020d0c7210 */ /* 0x000fe40007fde0ff */
[----:B------:R0:W-:Y:S01]  /*abb40*/  STL.64 [R1+0x360], R26 ;  /* 0x0003601a01007387 */ /* 0x0001e20000100a00 */
[----:B------:R-:W-:Y:S01]  /*abb50*/  LEA.HI.X.SX32 R25, R29, R3, 0x1, P5 ;  /* 0x000000031d197211 */ /* 0x000fe200028f0eff */
[----:B0-----:R-:W-:-:S04]  /*abb60*/  IMAD R26, R16, 0xcb, RZ ;  /* 0x000000cb101a7824 */ /* 0x001fc800078e02ff */
[----:B------:R-:W-:Y:S01]  /*abb70*/  STL.64 [R1+0x358], R24 ;  /* 0x0003581801007387 */ /* 0x000fe20000100a00 */
[----:B------:R-:W-:-:S05]  /*abb80*/  LEA.HI.X.SX32 R13, R26, R3, 0x1, P6 ;  /* 0x000000031a0d7211 */ /* 0x000fca00030f0eff */
[----:B------:R0:W-:Y:S04]  /*abb90*/  STL.64 [R1+0x350], R12 ;  /* 0x0003500c01007387 */ /* 0x0001e80000100a00 */
[----:B0-----:R-:W3:Y:S01]  /*abba0*/  LDL.LU.64 R12, [R1+0x2658] ;  /* 0x00265800010c7983 */ /* 0x001ee20000300a00 */
[C---:B------:R-:W-:Y:S02]  /*abbb0*/  IMAD R28, R16.reuse, 0x198, RZ ;  /* 0x00000198101c7824 */ /* 0x040fe400078e02ff */
[----:B------:R-:W-:-:S03]  /*abbc0*/  IMAD R24, R16, 0xcc, RZ ;  /* 0x000000cc10187824 */ /* 0x000fc600078e02ff */
[----:B------:R-:W-:Y:S01]  /*abbd0*/  IADD3 R28, P5, R28, R2, RZ ;  /* 0x000000021c1c7210 */ /* 0x000fe20007fbe0ff */
[----:B------:R-:W-:-:S03]  /*abbe0*/  IMAD R27, R16, 0x19a, RZ ;  /* 0x0000019a101b7824 */ /* 0x000fc600078e02ff */
[----:B------:R-:W-:Y:S02]  /*abbf0*/  LEA.HI.X.SX32 R29, R24, R3, 0x1, P5 ;  /* 0x00000003181d7211 */ /* 0x000fe400028f0eff */
[----:B------:R-:W-:-:S03]  /*abc00*/  IADD3 R26, P6, R27, R2, RZ ;  /* 0x000000021b1a7210 */ /* 0x000fc60007fde0ff */
[----:B------:R0:W-:Y:S01]  /*abc10*/  STL.64 [R1+0x348], R28 ;  /* 0x0003481c01007387 */ /* 0x0001e20000100a00 */
[C---:B------:R-:W-:Y:S02]  /*abc20*/  IMAD R25, R16.reuse, 0x19c, RZ ;  /* 0x0000019c10197824 */ /* 0x040fe400078e02ff */
[C---:B0-----:R-:W-:Y:S02]  /*abc30*/  IMAD R29, R16.reuse, 0xcd, RZ ;  /* 0x000000cd101d7824 */ /* 0x041fe400078e02ff */
[----:B------:R-:W-:-:S03]  /*abc40*/  IMAD R28, R16, 0x19e, RZ ;  /* 0x0000019e101c7824 */ /* 0x000fc600078e02ff */
[----:B------:R-:W-:Y:S02]  /*abc50*/  LEA.HI.X.SX32 R27, R29, R3, 0x1, P6 ;  /* 0x000000031d1b7211 */ /* 0x000fe400030f0eff */
[----:B------:R-:W-:-:S03]  /*abc60*/  IADD3 R24, P5, R25, R2, RZ ;  /* 0x0000000219187210 */ /* 0x000fc60007fbe0ff */
[----:B------:R0:W-:Y:S01]  /*abc70*/  STL.64 [R1+0x340], R26 ;  /* 0x0003401a01007387 */ /* 0x0001e20000100a00 */
[----:B------:R-:W-:Y:S01]  /*abc80*/  IMAD R29, R16, 0x1a0, RZ ;  /* 0x000001a0101d7824 */ /* 0x000fe200078e02ff */
[----:B0-----:R-:W-:Y:S01]  /*abc90*/  IADD3 R26, P6, R28, R2, RZ ;  /* 0x000000021c1a7210 */ /* 0x001fe20007fde0ff */
[----:B------:R-:W-:-:S05]  /*abca0*/  IMAD R28, R16, 0xcf, RZ ;  /* 0x000000cf101c7824 */ /* 0x000fca00078e02ff */
[-C--:B------:R-:W-:Y:S01]  /*abcb0*/  LEA.HI.X.SX32 R27, R28, R3.reuse, 0x1, P6 ;  /* 0x000000031c1b7211 */ /* 0x080fe200030f0eff */
[C---:B------:R-:W-:Y:S01]  /*abcc0*/  IMAD R28, R16.reuse, 0xd1, RZ ;  /* 0x000000d1101c7824 */ /* 0x040fe200078e02ff */
[----:B---3--:R-:W-:Y:S01]  /*abcd0*/  LEA.HI.X.SX32 R25, R13, R3, 0x1, P5 ;  /* 0x000000030d197211 */ /* 0x008fe200028f0eff */
[----:B------:R-:W-:-:S04]  /*abce0*/  IMAD R13, R16, 0x1a2, RZ ;  /* 0x000001a2100d7824 */ /* 0x000fc800078e02ff */
[----:B------:R0:W-:Y:S01]  /*abcf0*/  STL.64 [R1+0x338], R24 ;  /* 0x0003381801007387 */ /* 0x0001e20000100a00 */
[----:B------:R1:W-:Y:S01]  /*abd00*/  STL.64 [R1+0x330], R26 ;  /* 0x0003301a01007387 */ /* 0x0003e20000100a00 */
[-C--:B0-----:R-:W-:Y:S02]  /*abd10*/  IADD3 R24, P5, R29, R2.reuse, RZ ;  /* 0x000000021d187210 */ /* 0x081fe40007fbe0ff */
[-C--:B-1----:R-:W-:Y:S01]  /*abd20*/  IADD3 R26, P6, R13, R2.reuse, RZ ;  /* 0x000000020d1a7210 */ /* 0x082fe20007fde0ff */
[----:B------:R-:W-:Y:S01]  /*abd30*/  IMAD R13, R16, 0x1a4, RZ ;  /* 0x000001a4100d7824 */ /* 0x000fe200078e02ff */
[-C--:B--2---:R-:W-:Y:S02]  /*abd40*/  LEA.HI.X.SX32 R25, R8, R3.reuse, 0x1, P5 ;  /* 0x0000000308197211 */ /* 0x084fe400028f0eff */
[----:B------:R-:W-:Y:S01]  /*abd50*/  LEA.HI.X.SX32 R27, R28, R3, 0x1, P6 ;  /* 0x000000031c1b7211 */ /* 0x000fe200030f0eff */
[C---:B------:R-:W-:Y:S02]  /*abd60*/  IMAD R8, R16.reuse, 0x1a6, RZ ;  /* 0x000001a610087824 */ /* 0x040fe400078e02ff */
[----:B------:R-:W-:Y:S01]  /*abd70*/  IMAD R29, R16, 0xd3, RZ ;  /* 0x000000d3101d7824 */ /* 0x000fe200078e02ff */
[----:B------:R0:W-:Y:S01]  /*abd80*/  STL.64 [R1+0x328], R24 ;  /* 0x0003281801007387 */ /* 0x0001e20000100a00 */
[----:B------:R1:W-:Y:S01]  /*abd90*/  STL.64 [R1+0x320], R26 ;  /* 0x0003201a01007387 */ /* 0x0003e20000100a00 */
[----:B0-----:R-:W-:-:S02]  /*abda0*/  IADD3 R24, P5, R13, R2, RZ ;  /* 0x000000020d187210 */ /* 0x001fc40007fbe0ff */
[----:B-1----:R-:W-:Y:S02]  /*abdb0*/  IADD3 R26, P6, R8, R2, RZ ;  /* 0x00000002081a7210 */ /* 0x002fe40007fde0ff */
[-C--:B------:R-:W-:Y:S02]  /*abdc0*/  LEA.HI.X.SX32 R25, R12, R3.reuse, 0x1, P5 ;  /* 0x000000030c197211 */ /* 0x080fe400028f0eff */
[----:B------:R-:W-:-:S03]  /*abdd0*/  LEA.HI.X.SX32 R27, R29, R3, 0x1, P6 ;  /* 0x000000031d1b7211 */ /* 0x000fc600030f0eff */
[----:B------:R-:W-:Y:S02]  /*abde0*/  STL.64 [R1+0x318], R24 ;  /* 0x0003181801007387 */ /* 0x000fe40000100a00 */
[----:B------:R0:W-:Y:S02]  /*abdf0*/  STL.64 [R1+0x310], R26 ;  /* 0x0003101a01007387 */ /* 0x0001e40000100a00 */
[----:B0-----:R-:W2:Y:S01]  /*abe00*/  LDL.LU.64 R26, [R1+0x2650] ;  /* 0x00265000011a7983 */ /* 0x001ea20000300a00 */
[C---:B------:R-:W-:Y:S02]  /*abe10*/  IMAD R13, R16.reuse, 0x1a8, RZ ;  /* 0x000001a8100d7824 */ /* 0x040fe400078e02ff */
[----:B------:R-:W-:-:S03]  /*abe20*/  IMAD R24, R16, 0xd4, RZ ;  /* 0x000000d410187824 */ /* 0x000fc600078e02ff */
[----:B------:R-:W-:Y:S01]  /*abe30*/  IADD3 R12, P5, R13, R2, RZ ;  /* 0x000000020d0c7210 */ /* 0x000fe20007fbe0ff */
[----:B------:R-:W-:-:S03]  /*abe40*/  IMAD R28, R16, 0x1aa, RZ ;  /* 0x000001aa101c7824 */ /* 0x000fc600078e02ff */
[----:B------:R-:W-:Y:S01]  /*abe50*/  LEA.HI.X.SX32 R13, R24, R3, 0x1, P5 ;  /* 0x00000003180d7211 */ /* 0x000fe200028f0eff */
[----:B------:R-:W-:Y:S01]  /*abe60*/  IMAD R25, R16, 0x1ac, RZ ;  /* 0x000001ac10197824 */ /* 0x000fe200078e02ff */
[----:B------:R-:W-:-:S03]  /*abe70*/  IADD3 R28, P6, R28, R2, RZ ;  /* 0x000000021c1c7210 */ /* 0x000fc60007fde0ff */
[----:B------:R0:W-:Y:S01]  /*abe80*/  STL.64 [R1+0x308], R12 ;  /* 0x0003080c01007387 */ /* 0x0001e20000100a00 */
[----:B------:R-:W-:Y:S01]  /*abe90*/  IADD3 R24, P5, R25, R2, RZ ;  /* 0x0000000219187210 */ /* 0x000fe20007fbe0ff */
[C---:B0-----:R-:W-:Y:S02]  /*abea0*/  IMAD R12, R16.reuse, 0xd5, RZ ;  /* 0x000000d5100c7824 */ /* 0x041fe400078e02ff */
[----:B------:R-:W-:-:S03]  /*abeb0*/  IMAD R13, R16, 0x1ae, RZ ;  /* 0x000001ae100d7824 */ /* 0x000fc600078e02ff */
[-C--:B------:R-:W-:Y:S02]  /*abec0*/  LEA.HI.X.SX32 R29, R12, R3.reuse, 0x1, P6 ;  /* 0x000000030c1d7211 */ /* 0x080fe400030f0eff */
[----:B------:R-:W-:-:S03]  /*abed0*/  LEA.HI.X.SX32 R25, R9, R3, 0x1, P5 ;  /* 0x0000000309197211 */ /* 0x000fc600028f0eff */
[----:B------:R0:W-:Y:S01]  /*abee0*/  STL.64 [R1+0x300], R28 ;  /* 0x0003001c01007387 */ /* 0x0001e20000100a00 */
[----:B------:R-:W-:Y:S01]  /*abef0*/  IADD3 R12, P6, R13, R2, RZ ;  /* 0x000000020d0c7210 */ /* 0x000fe20007fde0ff */
[----:B------:R1:W-:Y:S02]  /*abf00*/  STL.64 [R1+0x2f8], R24 ;  /* 0x0002f81801007387 */ /* 0x0003e40000100a00 */
[C---:B------:R-:W-:Y:S02]  /*abf10*/  IMAD R9, R16.reuse, 0x1b2, RZ ;  /* 0x000001b210097824 */ /* 0x040fe400078e02ff */
[C---:B0-----:R-:W-:Y:S02]  /*abf20*/  IMAD R29, R16.reuse, 0x1b0, RZ ;  /* 0x000001b0101d7824 */ /* 0x041fe400078e02ff */
[----:B------:R-:W-:-:S03]  /*abf30*/  IMAD R28, R16, 0xd7, RZ ;  /* 0x000000d7101c7824 */ /* 0x000fc600078e02ff */
[----:B-1----:R-:W-:Y:S02]  /*abf40*/  IADD3 R24, P5, R29, R2, RZ ;  /* 0x000000021d187210 */ /* 0x002fe40007fbe0ff */
[----:B------:R-:W-:-:S05]  /*abf50*/  LEA.HI.X.SX32 R13, R28, R3, 0x1, P6 ;  /* 0x000000031c0d7211 */ /* 0x000fca00030f0eff */
[----:B------:R0:W-:Y:S01]  /*abf60*/  STL.64 [R1+0x2f0], R12 ;  /* 0x0002f00c01007387 */ /* 0x0001e20000100a00 */
[----:B------:R-:W-:Y:S01]  /*abf70*/  STL.64 [R1+0x2600], R8 ;  /* 0x0026000801007387 */ /* 0x000fe20000100a00 */
[----:B0-----:R-:W-:Y:S02]  /*abf80*/  IADD3 R12, P6, R9, R2, RZ ;  /* 0x00000002090c7210 */ /* 0x001fe40007fde0ff */
[----:B--2---:R-:W-:-:S05]  /*abf90*/  LEA.HI.X.SX32 R25, R27, R3, 0x1, P5 ;  /* 0x000000031b197211 */ /* 0x004fca00028f0eff */
[----:B------:R0:W-:Y:S04]  /*abfa0*/  STL.64 [R1+0x2e8], R24 ;  /* 0x0002e81801007387 */ /* 0x0001e80000100a00 */
[----:B0-----:R-:W2:Y:S01]  /*abfb0*/  LDL.LU.64 R24, [R1+0x2648] ;  /* 0x0026480001187983 */ /* 0x001ea20000300a00 */
[----:B------:R-:W-:-:S05]  /*abfc0*/  IMAD R27, R16, 0xd9, RZ ;  /* 0x000000d9101b7824 */ /* 0x000fca00078e02ff */
[----:B------:R-:W-:-:S05]  /*abfd0*/  LEA.HI.X.SX32 R13, R27, R3, 0x1, P6 ;  /* 0x000000031b0d7211 */ /* 0x000fca00030f0eff */
[----:B------:R0:W-:Y:S04]  /*abfe0*/  STL.64 [R1+0x2e0], R12 ;  /* 0x0002e00c01007387 */ /* 0x0001e80000100a00 */
[----:B0-----:R-:W3:Y:S01]  /*abff0*/  LDL.LU.64 R12, [R1+0x2640] ;  /* 0x00264000010c7983 */ /* 0x001ee20000300a00 */
[----:B------:R-:W-:-:S05]  /*ac000*/  IMAD R28, R16, 0x1b4, RZ ;  /* 0x000001b4101c7824 */ /* 0x000fca00078e02ff */
[-C--:B------:R-:W-:Y:S01]  /*ac010*/  IADD3 R8, P5, R28, R2.reuse, RZ ;  /* 0x000000021c087210 */ /* 0x080fe20007fbe0ff */
[C---:B------:R-:W-:Y:S02]  /*ac020*/  IMAD R28, R16.reuse, 0x1b6, RZ ;  /* 0x000001b6101c7824 */ /* 0x040fe400078e02ff */
[----:B------:R-:W-:Y:S01]  /*ac030*/  IMAD R27, R16, 0x1b8, RZ ;  /* 0x000001b8101b7824 */ /* 0x000fe200078e02ff */
[----:B------:R-:W-:Y:S01]  /*ac040*/  LEA.HI.X.SX32 R9, R26, R3, 0x1, P5 ;  /* 0x000000031a097211 */ /* 0x000fe200028f0eff */
[----:B------:R-:W-:Y:S01]  /*ac050*/  IMAD R26, R16, 0xdb, RZ ;  /* 0x000000db101a7824 */ /* 0x000fe200078e02ff */
[----:B------:R-:W-:-:S03]  /*ac060*/  IADD3 R28, P6, R28, R2, RZ ;  /* 0x000000021c1c7210 */ /* 0x000fc60007fde0ff */
[----:B------:R0:W-:Y:S01]  /*ac070*/  STL.64 [R1+0x2d8], R8 ;  /* 0x0002d80801007387 */ /* 0x0001e20000100a00 */
[----:B------:R-:W-:Y:S01]  /*ac080*/  LEA.HI.X.SX32 R29, R26, R3, 0x1, P6 ;  /* 0x000000031a1d7211 */ /* 0x000fe200030f0eff */
[C---:B------:R-:W-:Y:S01]  /*ac090*/  IMAD R26, R16.reuse, 0x1bc, RZ ;  /* 0x000001bc101a7824 */ /* 0x040fe200078e02ff */
[-C--:B0-----:R-:W-:Y:S01]  /*ac0a0*/  IADD3 R8, P5, R27, R2.reuse, RZ ;  /* 0x000000021b087210 */ /* 0x081fe20007fbe0ff */
[C---:B------:R-:W-:Y:S02]  /*ac0b0*/  IMAD R27, R16.reuse, 0x1ba, RZ ;  /* 0x000001ba101b7824 */ /* 0x040fe400078e02ff */
[----:B------:R0:W-:Y:S03]  /*ac0c0*/  STL.64 [R1+0x2d0], R28 ;  /* 0x0002d01c01007387 */ /* 0x0001e60000100a00 */
[----:B0-----:R-:W-:Y:S01]  /*ac0d0*/  IADD3 R28, P6, R27, R2, RZ ;  /* 0x000000021b1c7210 */ /* 0x001fe20007fde0ff */
[----:B------:R-:W-:-:S02]  /*ac0e0*/  IMAD R15, R16, 0x1dc, RZ ;  /* 0x000001dc100f7824 */ /* 0x000fc400078e02ff */
[C---:B------:R-:W-:Y:S01]  /*ac0f0*/  IMAD R10, R16.reuse, 0x1e2, RZ ;  /* 0x000001e2100a7824 */ /* 0x040fe200078e02ff */
[----:B--2---:R-:W-:Y:S01]  /*ac100*/  LEA.HI.X.SX32 R9, R25, R3, 0x1, P5 ;  /* 0x0000000319097211 */ /* 0x004fe200028f0eff */
[----:B------:R-:W-:-:S04]  /*ac110*/  IMAD R25, R16, 0xdd, RZ ;  /* 0x000000dd10197824 */ /* 0x000fc800078e02ff */
[----:B------:R0:W-:Y:S01]  /*ac120*/  STL.64 [R1+0x2c8], R8 ;  /* 0x0002c80801007387 */ /* 0x0001e20000100a00 */
[----:B------:R-:W-:Y:S01]  /*ac130*/  LEA.HI.X.SX32 R29, R25, R3, 0x1, P6 ;  /* 0x00000003191d7211 */ /* 0x000fe200030f0eff */
[----:B------:R-:W-:Y:S01]  /*ac140*/  IMAD R25, R16, 0x1c0, RZ ;  /* 0x000001c010197824 */ /* 0x000fe200078e02ff */
[----:B0-----:R-:W-:Y:S01]  /*ac150*/  IADD3 R8, P5, R26, R2, RZ ;  /* 0x000000021a087210 */ /* 0x001fe20007fbe0ff */
[----:B------:R-:W-:-:S03]  /*ac160*/  IMAD R26, R16, 0x1be, RZ ;  /* 0x000001be101a7824 */ /* 0x000fc600078e02ff */
[-C--:B------:R-:W-:Y:S01]  /*ac170*/  LEA.HI.X.SX32 R9, R24, R3.reuse, 0x1, P5 ;  /* 0x0000000318097211 */ /* 0x080fe200028f0eff */
[----:B------:R-:W-:Y:S01]  /*ac180*/  STL.64 [R1+0x2c0], R28 ;  /* 0x0002c01c01007387 */ /* 0x000fe20000100a00 */
[----:B------:R-:W-:Y:S01]  /*ac190*/  IMAD R24, R16, 0xdf, RZ ;  /* 0x000000df10187824 */ /* 0x000fe200078e02ff */
[-C--:B------:R-:W-:Y:S02]  /*ac1a0*/  IADD3 R26, P6, R26, R2.reuse, RZ ;  /* 0x000000021a1a7210 */ /* 0x080fe40007fde0ff */
[----:B------:R0:W-:Y:S02]  /*ac1b0*/  STL.64 [R1+0x2b8], R8 ;  /* 0x0002b80801007387 */ /* 0x0001e40000100a00 */
[----:B------:R-:W-:Y:S01]  /*ac1c0*/  LEA.HI.X.SX32 R27, R24, R3, 0x1, P6 ;  /* 0x00000003181b7211 */ /* 0x000fe200030f0eff */
[C---:B------:R-:W-:Y:S01]  /*ac1d0*/  IMAD R24, R16.reuse, 0x1c4, RZ ;  /* 0x000001c410187824 */ /* 0x040fe200078e02ff */
[----:B0-----:R-:W-:Y:S01]  /*ac1e0*/  IADD3 R8, P5, R25, R2, RZ ;  /* 0x0000000219087210 */ /* 0x001fe20007fbe0ff */
[----:B------:R-:W-:-:S03]  /*ac1f0*/  IMAD R25, R16, 0x1c2, RZ ;  /* 0x000001c210197824 */ /* 0x000fc600078e02ff */
[----:B------:R-:W-:Y:S01]  /*ac200*/  LEA.HI.X.SX32 R9, R23, R3, 0x1, P5 ;  /* 0x0000000317097211 */ /* 0x000fe200028f0eff */
[----:B------:R0:W-:Y:S01]  /*ac210*/  STL.64 [R1+0x2b0], R26 ;  /* 0x0002b01a01007387 */ /* 0x0001e20000100a00 */
[----:B------:R-:W-:-:S03]  /*ac220*/  IMAD R23, R16, 0xe1, RZ ;  /* 0x000000e110177824 */ /* 0x000fc600078e02ff */
[----:B------:R1:W-:Y:S01]  /*ac230*/  STL.64 [R1+0x2a8], R8 ;  /* 0x0002a80801007387 */ /* 0x0003e20000100a00 */
[-C--:B0-----:R-:W-:Y:S02]  /*ac240*/  IADD3 R26, P6, R25, R2.reuse, RZ ;  /* 0x00000002191a7210 */ /* 0x081fe40007fde0ff */
[-C--:B-1----:R-:W-:Y:S02]  /*ac250*/  IADD3 R8, P5, R24, R2.reuse, RZ ;  /* 0x0000000218087210 */ /* 0x082fe40007fbe0ff */
[-C--:B------:R-:W-:Y:S01]  /*ac260*/  LEA.HI.X.SX32 R27, R23, R3.reuse, 0x1, P6 ;  /* 0x00000003171b7211 */ /* 0x080fe200030f0eff */
[C---:B------:R-:W-:Y:S02]  /*ac270*/  IMAD R24, R16.reuse, 0x1c6, RZ ;  /* 0x000001c610187824 */ /* 0x040fe400078e02ff */
[----:B------:R-:W-:Y:S01]  /*ac280*/  IMAD R23, R16, 0x1c8, RZ ;  /* 0x000001c810177824 */ /* 0x000fe200078e02ff */
[----:B------:R-:W-:Y:S01]  /*ac290*/  LEA.HI.X.SX32 R9, R22, R3, 0x1, P5 ;  /* 0x0000000316097211 */ /* 0x000fe200028f0eff */
[----:B------:R-:W-:Y:S01]  /*ac2a0*/  IMAD R22, R16, 0xe3, RZ ;  /* 0x000000e310167824 */ /* 0x000fe200078e02ff */
[----:B------:R-:W-:Y:S01]  /*ac2b0*/  STL.64 [R1+0x2a0], R26 ;  /* 0x0002a01a01007387 */ /* 0x000fe20000100a00 */
[----:B------:R-:W-:-:S02]  /*ac2c0*/  IADD3 R24, P6, R24, R2, RZ ;  /* 0x0000000218187210 */ /* 0x000fc40007fde0ff */
        /* <DEDUP_REMOVED lines=10> */
[-C--:B-1----:R-:W-:Y:S01]  /*ac370*/  IADD3 R8, P5, R22, R2.reuse, RZ ;  /* 0x0000000216087210 */ /* 0x082fe20007fbe0ff */
[----:B------:R-:W-:Y:S01]  /*ac380*/  IMAD R22, R16, 0x1ce, RZ ;  /* 0x000001ce10167824 */ /* 0x000fe200078e02ff */
[-C--:B------:R-:W-:Y:S02]  /*ac390*/  LEA.HI.X.SX32 R25, R21, R3.reuse, 0x1, P6 ;  /* 0x0000000315197211 */ /* 0x080fe400030f0eff */
[-C--:B------:R-:W-:Y:S01]  /*ac3a0*/  LEA.HI.X.SX32 R9, R18, R3.reuse, 0x1, P5 ;  /* 0x0000000312097211 */ /* 0x080fe200028f0eff */
[C---:B------:R-:W-:Y:S02]  /*ac3b0*/  IMAD R18, R16.reuse, 0xe7, RZ ;  /* 0x000000e710127824 */ /* 0x040fe400078e02ff */
[----:B------:R-:W-:Y:S01]  /*ac3c0*/  IMAD R21, R16, 0x1d0, RZ ;  /* 0x000001d010157824 */ /* 0x000fe200078e02ff */
[-C--:B------:R-:W-:Y:S01]  /*ac3d0*/  IADD3 R22, P6, R22, R2.reuse, RZ ;  /* 0x0000000216167210 */ /* 0x080fe20007fde0ff */
[----:B------:R-:W-:Y:S01]  /*ac3e0*/  STL.64 [R1+0x280], R24 ;  /* 0x0002801801007387 */ /* 0x000fe20000100a00 */
[----:B------:R0:W-:Y:S02]  /*ac3f0*/  STL.64 [R1+0x218], R8 ;  /* 0x0002180801007387 */ /* 0x0001e40000100a00 */
[----:B------:R-:W-:Y:S01]  /*ac400*/  LEA.HI.X.SX32 R23, R18, R3, 0x1, P6 ;  /* 0x0000000312177211 */ /* 0x000fe200030f0eff */
[C---:B------:R-:W-:Y:S01]  /*ac410*/  IMAD R18, R16.reuse, 0x1d4, RZ ;  /* 0x000001d410127824 */ /* 0x040fe200078e02ff */
[----:B0-----:R-:W-:Y:S01]  /*ac420*/  IADD3 R8, P5, R21, R2, RZ ;  /* 0x0000000215087210 */ /* 0x001fe20007fbe0ff */
[----:B------:R-:W-:-:S03]  /*ac430*/  IMAD R21, R16, 0x1d2, RZ ;  /* 0x000001d210157824 */ /* 0x000fc600078e02ff */
[----:B------:R-:W-:Y:S01]  /*ac440*/  LEA.HI.X.SX32 R9, R20, R3, 0x1, P5 ;  /* 0x0000000314097211 */ /* 0x000fe200028f0eff */
[----:B------:R-:W-:Y:S01]  /*ac450*/  IMAD R20, R16, 0xe9, RZ ;  /* 0x000000e910147824 */ /* 0x000fe200078e02ff */
[-C--:B------:R-:W-:Y:S02]  /*ac460*/  IADD3 R26, P5, R18, R2.reuse, RZ ;  /* 0x00000002121a7210 */ /* 0x080fe40007fbe0ff */
[----:B------:R-:W-:Y:S01]  /*ac470*/  IADD3 R28, P6, R21, R2, RZ ;  /* 0x00000002151c7210 */ /* 0x000fe20007fde0ff */
[----:B------:R-:W-:-:S03]  /*ac480*/  IMAD R18, R16, 0x1d6, RZ ;  /* 0x000001d610127824 */ /* 0x000fc600078e02ff */
[-C--:B------:R-:W-:Y:S02]  /*ac490*/  LEA.HI.X.SX32 R29, R20, R3.reuse, 0x1, P6 ;  /* 0x00000003141d7211 */ /* 0x080fe400030f0eff */
[----:B------:R-:W-:Y:S01]  /*ac4a0*/  IADD3 R24, P6, R18, R2, RZ ;  /* 0x0000000212187210 */ /* 0x000fe20007fde0ff */
[C---:B------:R-:W-:Y:S01]  /*ac4b0*/  IMAD R18, R16.reuse, 0x1d8, RZ ;  /* 0x000001d810127824 */ /* 0x040fe200078e02ff */
[----:B------:R0:W-:Y:S01]  /*ac4c0*/  STL.64 [R1+0x198], R22 ;  /* 0x0001981601007387 */ /* 0x0001e20000100a00 */
[----:B------:R-:W-:Y:S01]  /*ac4d0*/  LEA.HI.X.SX32 R27, R19, R3, 0x1, P5 ;  /* 0x00000003131b7211 */ /* 0x000fe200028f0eff */
[----:B------:R-:W-:-:S05]  /*ac4e0*/  IMAD R19, R16, 0xeb, RZ ;  /* 0x000000eb10137824 */ /* 0x000fca00078e02ff */
[----:B------:R-:W-:Y:S02]  /*ac4f0*/  LEA.HI.X.SX32 R25, R19, R3, 0x1, P6 ;  /* 0x0000000313197211 */ /* 0x000fe400030f0eff */
[----:B0-----:R-:W-:Y:S01]  /*ac500*/  IADD3 R22, P5, R18, R2, RZ ;  /* 0x0000000212167210 */ /* 0x001fe20007fbe0ff */
[----:B------:R-:W-:-:S03]  /*ac510*/  IMAD R18, R16, 0x1da, RZ ;  /* 0x000001da10127824 */ /* 0x000fc600078e02ff */
[-C--:B------:R-:W-:Y:S01]  /*ac520*/  LEA.HI.X.SX32 R23, R14, R3.reuse, 0x1, P5 ;  /* 0x000000030e177211 */ /* 0x080fe200028f0eff */
[----:B------:R-:W-:Y:S01]  /*ac530*/  IMAD R14, R16, 0xed, RZ ;  /* 0x000000ed100e7824 */ /* 0x000fe200078e02ff */
[-C--:B------:R-:W-:Y:S01]  /*ac540*/  IADD3 R20, P6, R18, R2.reuse, RZ ;  /* 0x0000000212147210 */ /* 0x080fe20007fde0ff */
[-C--:B------:R-:W-:Y:S01]  /*ac550*/  IADD3 R18, P5, R15, R2.reuse, RZ ;  /* 0x000000020f127210 */ /* 0x080fe20007fbe0ff */
[----:B------:R0:W-:Y:S02]  /*ac560*/  STL.64 [R1+0x190], R8 ;  /* 0x0001900801007387 */ /* 0x0001e40000100a00 */
[-C--:B------:R-:W-:Y:S02]  /*ac570*/  LEA.HI.X.SX32 R21, R14, R3.reuse, 0x1, P6 ;  /* 0x000000030e157211 */ /* 0x080fe400030f0eff */
[----:B------:R-:W-:Y:S01]  /*ac580*/  LEA.HI.X.SX32 R19, R11, R3, 0x1, P5 ;  /* 0x000000030b137211 */ /* 0x000fe200028f0eff */
[----:B------:R-:W-:Y:S01]  /*ac590*/  IMAD R11, R16, 0xef, RZ ;  /* 0x000000ef100b7824 */ /* 0x000fe200078e02ff */
[----:B---3--:R-:W-:-:S02]  /*ac5a0*/  IADD3 R14, P6, R13, R2, RZ ;  /* 0x000000020d0e7210 */ /* 0x008fc40007fde0ff */
[-C--:B------:R-:W-:Y:S01]  /*ac5b0*/  IADD3 R12, P5, R12, R2.reuse, RZ ;  /* 0x000000020c0c7210 */ /* 0x080fe20007fbe0ff */
[----:B------:R1:W-:Y:S01]  /*ac5c0*/  STL.64 [R1+0x2058], R28 ;  /* 0x0020581c01007387 */ /* 0x0003e20000100a00 */
[----:B------:R-:W-:Y:S01]  /*ac5d0*/  STL.64 [R1+0x2060], R26 ;  /* 0x0020601a01007387 */ /* 0x000fe20000100a00 */
[-C--:B------:R-:W-:Y:S01]  /*ac5e0*/  LEA.HI.X.SX32 R15, R11, R3.reuse, 0x1, P6 ;  /* 0x000000030b0f7211 */ /* 0x080fe200030f0eff */
[C---:B0-----:R-:W-:Y:S01]  /*ac5f0*/  IMAD R9, R16.reuse, 0xf0, RZ ;  /* 0x000000f010097824 */ /* 0x041fe200078e02ff */
[----:B------:R-:W-:Y:S01]  /*ac600*/  STL.64 [R1+0x2068], R24 ;  /* 0x0020681801007387 */ /* 0x000fe20000100a00 */
[C---:B------:R-:W-:Y:S02]  /*ac610*/  IMAD R8, R16.reuse, 0x1e4, RZ ;  /* 0x000001e410087824 */ /* 0x040fe400078e02ff */
[----:B------:R-:W-:Y:S02]  /*ac620*/  STL.64 [R1+0x2070], R22 ;  /* 0x0020701601007387 */ /* 0x000fe40000100a00 */
[----:B------:R-:W-:Y:S01]  /*ac630*/  STL.64 [R1+0x2078], R20 ;  /* 0x0020781401007387 */ /* 0x000fe20000100a00 */
[----:B------:R-:W-:Y:S01]  /*ac640*/  LEA.HI.X.SX32 R13, R9, R3, 0x1, P5 ;  /* 0x00000003090d7211 */ /* 0x000fe200028f0eff */
[----:B------:R-:W-:Y:S01]  /*ac650*/  IMAD R9, R16, 0xf1, RZ ;  /* 0x000000f110097824 */ /* 0x000fe200078e02ff */
[----:B------:R-:W-:Y:S01]  /*ac660*/  STL.64 [R1+0x2080], R18 ;  /* 0x0020801201007387 */ /* 0x000fe20000100a00 */
[----:B------:R-:W-:Y:S01]  /*ac670*/  IADD3 R10, P6, R10, R2, RZ ;  /* 0x000000020a0a7210 */ /* 0x000fe20007fde0ff */
[----:B-1----:R-:W-:-:S02]  /*ac680*/  IMAD R29, R16, 0x1e6, RZ ;  /* 0x000001e6101d7824 */ /* 0x002fc400078e02ff */
[----:B------:R0:W-:Y:S01]  /*ac690*/  STL.64 [R1+0x2088], R14 ;  /* 0x0020880e01007387 */ /* 0x0001e20000100a00 */
[----:B------:R1:W-:Y:S01]  /*ac6a0*/  STL.64 [R1+0x2090], R12 ;  /* 0x0020900c01007387 */ /* 0x0003e20000100a00 */
[----:B------:R-:W-:Y:S01]  /*ac6b0*/  LEA.HI.X.SX32 R11, R9, R3, 0x1, P6 ;  /* 0x00000003090b7211 */ /* 0x000fe200030f0eff */
[C---:B------:R-:W-:Y:S02]  /*ac6c0*/  IMAD R28, R16.reuse, 0xf3, RZ ;  /* 0x000000f3101c7824 */ /* 0x040fe400078e02ff */
[----:B------:R-:W-:Y:S01]  /*ac6d0*/  IMAD R9, R16, 0x1e8, RZ ;  /* 0x000001e810097824 */ /* 0x000fe200078e02ff */
[-C--:B0-----:R-:W-:Y:S01]  /*ac6e0*/  IADD3 R14, P5, R8, R2.reuse, RZ ;  /* 0x00000002080e7210 */ /* 0x081fe20007fbe0ff */
[C---:B------:R-:W-:Y:S01]  /*ac6f0*/  IMAD R8, R16.reuse, 0xf2, RZ ;  /* 0x000000f210087824 */ /* 0x040fe200078e02ff */
[----:B-1----:R-:W-:Y:S01]  /*ac700*/  IADD3 R12, P6, R29, R2, RZ ;  /* 0x000000021d0c7210 */ /* 0x002fe20007fde0ff */
[----:B------:R0:W-:Y:S01]  /*ac710*/  STL [R1+0x2110], R10 ;  /* 0x0021100a01007387 */ /* 0x0001e20000100800 */
[----:B------:R-:W-:-:S02]  /*ac720*/  IMAD R29, R16, 0x1ea, RZ ;  /* 0x000001ea101d7824 */ /* 0x000fc400078e02ff */
[-C--:B------:R-:W-:Y:S02]  /*ac730*/  LEA.HI.X.SX32 R15, R8, R3.reuse, 0x1, P5 ;  /* 0x00000003080f7211 */ /* 0x080fe400028f0eff */
[-C--:B------:R-:W-:Y:S01]  /*ac740*/  LEA.HI.X.SX32 R13, R28, R3.reuse, 0x1, P6 ;  /* 0x000000031c0d7211 */ /* 0x080fe200030f0eff */
[C---:B------:R-:W-:Y:S01]  /*ac750*/  IMAD R8, R16.reuse, 0xf4, RZ ;  /* 0x000000f410087824 */ /* 0x040fe200078e02ff */
[----:B------:R1:W-:Y:S01]  /*ac760*/  STL [R1+0x2098], R11 ;  /* 0x0020980b01007387 */ /* 0x0003e20000100800 */
[----:B------:R-:W-:Y:S01]  /*ac770*/  STL.64 [R1+0x9a8], R14 ;  /* 0x0009a80e01007387 */ /* 0x000fe20000100a00 */
[-C--:B0-----:R-:W-:Y:S02]  /*ac780*/  IADD3 R10, P5, R9, R2.reuse, RZ ;  /* 0x00000002090a7210 */ /* 0x081fe40007fbe0ff */
[----:B------:R0:W-:Y:S01]  /*ac790*/  STL.64 [R1+0x9a0], R12 ;  /* 0x0009a00c01007387 */ /* 0x0001e20000100a00 */
[C---:B------:R-:W-:Y:S02]  /*ac7a0*/  IMAD R28, R16.reuse, 0xf5, RZ ;  /* 0x000000f5101c7824 */ /* 0x040fe400078e02ff */
[----:B------:R-:W-:Y:S01]  /*ac7b0*/  IMAD R9, R16, 0x1ec, RZ ;  /* 0x000001ec10097824 */ /* 0x000fe200078e02ff */
[----:B-1----:R-:W-:Y:S01]  /*ac7c0*/  LEA.HI.X.SX32 R11, R8, R3, 0x1, P5 ;  /* 0x00000003080b7211 */ /* 0x002fe200028f0eff */
[----:B------:R-:W-:Y:S01]  /*ac7d0*/  IMAD R8, R16, 0xf6, RZ ;  /* 0x000000f610087824 */ /* 0x000fe200078e02ff */
[----:B0-----:R-:W-:-:S03]  /*ac7e0*/  IADD3 R12, P6, R29, R2, RZ ;  /* 0x000000021d0c7210 */ /* 0x001fc60007fde0ff */
[----:B------:R0:W-:Y:S01]  /*ac7f0*/  STL.64 [R1+0x9b8], R10 ;  /* 0x0009b80a01007387 */ /* 0x0001e20000100a00 */
[----:B------:R-:W-:Y:S01]  /*ac800*/  IMAD R29, R16, 0x1ee, RZ ;  /* 0x000001ee101d7824 */ /* 0x000fe200078e02ff */
[----:B------:R-:W-:Y:S01]  /*ac810*/  LEA.HI.X.SX32 R13, R28, R3, 0x1, P6 ;  /* 0x000000031c0d7211 */ /* 0x000fe200030f0eff */
[----:B------:R-:W-:-:S04]  /*ac820*/  IMAD R28, R16, 0xf7, RZ ;  /* 0x000000f7101c7824 */ /* 0x000fc800078e02ff */
[----:B------:R1:W-:Y:S01]  /*ac830*/  STL.64 [R1+0x9b0], R12 ;  /* 0x0009b00c01007387 */ /* 0x0003e20000100a00 */
[----:B0-----:R-:W-:Y:S01]  /*ac840*/  IADD3 R10, P5, R9, R2, RZ ;  /* 0x00000002090a7210 */ /* 0x001fe20007fbe0ff */
[----:B------:R-:W-:-:S03]  /*ac850*/  IMAD R9, R16, 0x1f0, RZ ;  /* 0x000001f010097824 */ /* 0x000fc600078e02ff */
[-C--:B------:R-:W-:Y:S02]  /*ac860*/  LEA.HI.X.SX32 R11, R8, R3.reuse, 0x1, P5 ;  /* 0x00000003080b7211 */ /* 0x080fe400028f0eff */
[-C--:B------:R-:W-:Y:S02]  /*ac870*/  IADD3 R8, P5, R9, R2.reuse, RZ ;  /* 0x0000000209087210 */ /* 0x080fe40007fbe0ff */
[----:B-1----:R-:W-:Y:S01]  /*ac880*/  IADD3 R12, P6, R29, R2, RZ ;  /* 0x000000021d0c7210 */ /* 0x002fe20007fde0ff */
[C---:B------:R-:W-:Y:S02]  /*ac890*/  IMAD R29, R16.reuse, 0xf8, RZ ;  /* 0x000000f8101d7824 */ /* 0x040fe400078e02ff */
[----:B------:R-:W-:Y:S01]  /*ac8a0*/  IMAD R24, R16, 0x1f2, RZ ;  /* 0x000001f210187824 */ /* 0x000fe200078e02ff */
[-C--:B------:R-:W-:Y:S01]  /*ac8b0*/  LEA.HI.X.SX32 R13, R28, R3.reuse, 0x1, P6 ;  /* 0x000000031c0d7211 */ /* 0x080fe200030f0eff */
[C---:B------:R-:W-:Y:S01]  /*ac8c0*/  IMAD R27, R16.reuse, 0x1f4, RZ ;  /* 0x000001f4101b7824 */ /* 0x040fe200078e02ff */
[----:B------:R-:W-:Y:S01]  /*ac8d0*/  LEA.HI.X.SX32 R9, R29, R3, 0x1, P5 ;  /* 0x000000031d097211 */ /* 0x000fe200028f0eff */
[----:B------:R-:W-:Y:S02]  /*ac8e0*/  STL.64 [R1+0x9c8], R10 ;  /* 0x0009c80a01007387 */ /* 0x000fe40000100a00 */
[----:B------:R0:W-:Y:S02]  /*ac8f0*/  STL.64 [R1+0x9c0], R12 ;  /* 0x0009c00c01007387 */ /* 0x0001e40000100a00 */
[----:B------:R-:W-:-:S02]  /*ac900*/  IMAD R28, R16, 0xf9, RZ ;  /* 0x000000f9101c7824 */ /* 0x000fc400078e02ff */
[C---:B------:R-:W-:Y:S01]  /*ac910*/  IMAD R29, R16.reuse, 0xfa, RZ ;  /* 0x000000fa101d7824 */ /* 0x040fe200078e02ff */
[----:B------:R1:W-:Y:S01]  /*ac920*/  STL.64 [R1+0x9d8], R8 ;  /* 0x0009d80801007387 */ /* 0x0003e20000100a00 */
[C---:B------:R-:W-:Y:S02]  /*ac930*/  IMAD R20, R16.reuse, 0x1f6, RZ ;  /* 0x000001f610147824 */ /* 0x040fe400078e02ff */
[----:B------:R-:W-:Y:S01]  /*ac940*/  IMAD R22, R16, 0x1f8, RZ ;  /* 0x000001f810167824 */ /* 0x000fe200078e02ff */
[-C--:B0-----:R-:W-:Y:S02]  /*ac950*/  IADD3 R12, P6, R24, R2.reuse, RZ ;  /* 0x00000002180c7210 */ /* 0x081fe40007fde0ff */
[----:B-1----:R-:W-:Y:S02]  /*ac960*/  IADD3 R8, P5, R27, R2, RZ ;  /* 0x000000021b087210 */ /* 0x002fe40007fbe0ff */
[-C--:B------:R-:W-:Y:S01]  /*ac970*/  LEA.HI.X.SX32 R13, R28, R3.reuse, 0x1, P6 ;  /* 0x000000031c0d7211 */ /* 0x080fe200030f0eff */
[----:B------:R-:W-:Y:S01]  /*ac980*/  STL [R1+0x2560], R27 ;  /* 0x0025601b01007387 */ /* 0x000fe20000100800 */
[----:B------:R-:W-:Y:S01]  /*ac990*/  LEA.HI.X.SX32 R9, R29, R3, 0x1, P5 ;  /* 0x000000031d097211 */ /* 0x000fe200028f0eff */
[----:B------:R-:W-:-:S02]  /*ac9a0*/  IMAD R26, R16, 0xfb, RZ ;  /* 0x000000fb101a7824 */ /* 0x000fc400078e02ff */
[----:B------:R0:W-:Y:S01]  /*ac9b0*/  STL.64 [R1+0x9d0], R12 ;  /* 0x0009d00c01007387 */ /* 0x0001e20000100a00 */
[----:B------:R-:W-:Y:S02]  /*ac9c0*/  STL [R1+0x2564], R20 ;  /* 0x0025641401007387 */ /* 0x000fe40000100800 */
[----:B------:R1:W-:Y:S02]  /*ac9d0*/  STL.64 [R1+0x9e8], R8 ;  /* 0x0009e80801007387 */ /* 0x0003e40000100a00 */
[C---:B------:R-:W-:Y:S02]  /*ac9e0*/  IMAD R28, R16.reuse, 0xfc, RZ ;  /* 0x000000fc101c7824 */ /* 0x040fe400078e02ff */
[C---:B------:R-:W-:Y:S02]  /*ac9f0*/  IMAD R25, R16.reuse, 0x1fa, RZ ;  /* 0x000001fa10197824 */ /* 0x040fe400078e02ff */
[----:B------:R-:W-:Y:S01]  /*aca00*/  IMAD R29, R16, 0x1fc, RZ ;  /* 0x000001fc101d7824 */ /* 0x000fe200078e02ff */
[----:B0-----:R-:W-:-:S02]  /*aca10*/  IADD3 R12, P6, R20, R2, RZ ;  /* 0x00000002140c7210 */ /* 0x001fc40007fde0ff */
[----:B-1----:R-:W-:Y:S02]  /*aca20*/  IADD3 R8, P5, R22, R2, RZ ;  /* 0x0000000216087210 */ /* 0x002fe40007fbe0ff */
[-C--:B------:R-:W-:Y:S02]  /*aca30*/  LEA.HI.X.SX32 R13, R26, R3.reuse, 0x1, P6 ;  /* 0x000000031a0d7211 */ /* 0x080fe400030f0eff */
[----:B------:R-:W-:Y:S01]  /*aca40*/  LEA.HI.X.SX32 R9, R28, R3, 0x1, P5 ;  /* 0x000000031c097211 */ /* 0x000fe200028f0eff */
[----:B------:R-:W-:Y:S02]  /*aca50*/  STL [R1+0x2568], R22 ;  /* 0x0025681601007387 */ /* 0x000fe40000100800 */
[----:B------:R0:W-:Y:S02]  /*aca60*/  STL.64 [R1+0x9e0], R12 ;  /* 0x0009e00c01007387 */ /* 0x0001e40000100a00 */
[----:B------:R-:W-:Y:S02]  /*aca70*/  STL.64 [R1+0x2558], R24 ;  /* 0x0025581801007387 */ /* 0x000fe40000100a00 */
[C---:B------:R-:W-:Y:S01]  /*aca80*/  IMAD R23, R16.reuse, 0xfd, RZ ;  /* 0x000000fd10177824 */ /* 0x040fe200078e02ff */
[----:B------:R1:W-:Y:S01]  /*aca90*/  STL.64 [R1+0x9f8], R8 ;  /* 0x0009f80801007387 */ /* 0x0003e20000100a00 */
[----:B------:R-:W-:-:S02]  /*acaa0*/  IMAD R28, R16, 0xfe, RZ ;  /* 0x000000fe101c7824 */ /* 0x000fc400078e02ff */
[----:B------:R-:W-:Y:S01]  /*acab0*/  IMAD R26, R16, 0x1fe, RZ ;  /* 0x000001fe101a7824 */ /* 0x000fe200078e02ff */
[-C--:B0-----:R-:W-:Y:S02]  /*acac0*/  IADD3 R12, P6, R25, R2.reuse, RZ ;  /* 0x00000002190c7210 */ /* 0x081fe40007fde0ff */
[-C--:B-1----:R-:W-:Y:S02]  /*acad0*/  IADD3 R8, P5, R29, R2.reuse, RZ ;  /* 0x000000021d087210 */ /* 0x082fe40007fbe0ff */
[-C--:B------:R-:W-:Y:S01]  /*acae0*/  LEA.HI.X.SX32 R13, R23, R3.reuse, 0x1, P6 ;  /* 0x00000003170d7211 */ /* 0x080fe200030f0eff */
[-C--:B------:R-:W-:Y:S01]  /*acaf0*/  IADD3 R14, P6, R26, R2.reuse, RZ ;  /* 0x000000021a0e7210 */ /* 0x080fe20007fde0ff */
[-C--:B------:R-:W-:Y:S01]  /*acb00*/  LEA.HI.X.SX32 R9, R28, R3.reuse, 0x1, P5 ;  /* 0x000000031c097211 */ /* 0x080fe200028f0eff */
[----:B------:R-:W-:Y:S01]  /*acb10*/  STL [R1+0x256c], R29 ;  /* 0x00256c1d01007387 */ /* 0x000fe20000100800 */
[C---:B------:R-:W-:Y:S02]  /*acb20*/  IMAD R26, R16.reuse, 0xff, RZ ;  /* 0x000000ff101a7824 */ /* 0x040fe400078e02ff */
[----:B------:R0:W-:Y:S01]  /*acb30*/  STL.64 [R1+0x9f0], R12 ;  /* 0x0009f00c01007387 */ /* 0x0001e20000100a00 */
[----:B------:R1:W-:Y:S01]  /*acb40*/  STL.64 [R1+0xa08], R8 ;  /* 0x000a080801007387 */ /* 0x0003e20000100a00 */
[----:B------:R-:W-:Y:S01]  /*acb50*/  IMAD R28, R16, 0x202, RZ ;  /* 0x00000202101c7824 */ /* 0x000fe200078e02ff */
[----:B------:R-:W-:Y:S01]  /*acb60*/  LEA.HI.X.SX32 R15, R26, R3, 0x1, P6 ;  /* 0x000000031a0f7211 */ /* 0x000fe200030f0eff */
[C---:B------:R-:W-:Y:S01]  /*acb70*/  IMAD R26, R16.reuse, 0x101, RZ ;  /* 0x00000101101a7824 */ /* 0x040fe200078e02ff */
[----:B0-----:R-:W-:-:S02]  /*acb80*/  LEA R12, P5, R16, R2, 0x9 ;  /* 0x00000002100c7211 */ /* 0x001fc400078a48ff */
[C---:B-1----:R-:W-:Y:S01]  /*acb90*/  SHF.L.U32 R8, R16.reuse, 0x8, RZ ;  /* 0x0000000810087819 */ /* 0x042fe200000006ff */
[----:B------:R-:W-:-:S03]  /*acba0*/  IMAD R9, R16, 0x204, RZ ;  /* 0x0000020410097824 */ /* 0x000fc600078e02ff */
[----:B------:R-:W-:Y:S01]  /*acbb0*/  LEA.HI.X.SX32 R13, R8, R3, 0x1, P5 ;  /* 0x00000003080d7211 */ /* 0x000fe200028f0eff */
[----:B------:R0:W-:Y:S01]  /*acbc0*/  STL.64 [R1+0xa00], R14 ;  /* 0x000a000e01007387 */ /* 0x0001e20000100a00 */
[----:B------:R-:W-:-:S03]  /*acbd0*/  IMAD R8, R16, 0x102, RZ ;  /* 0x0000010210087824 */ /* 0x000fc600078e02ff */
[----:B------:R1:W-:Y:S01]  /*acbe0*/  STL.64 [R1+0xa18], R12 ;  /* 0x000a180c01007387 */ /* 0x0003e20000100a00 */
[-C--:B0-----:R-:W-:Y:S01]  /*acbf0*/  IADD3 R14, P6, R28, R2.reuse, RZ ;  /* 0x000000021c0e7210 */ /* 0x081fe20007fde0ff */
[----:B------:R-:W-:Y:S01]  /*acc00*/  IMAD R28, R16, 0x206, RZ ;  /* 0x00000206101c7824 */ /* 0x000fe200078e02ff */
        /* <DEDUP_REMOVED lines=49> */
[----:B-1----:R-:W-:Y:S01]  /*acf20*/  IADD3 R12, P5, R9, R2, RZ ;  /* 0x00000002090c7210 */ /* 0x002fe20007fbe0ff */
[----:B------:R-:W-:Y:S01]  /*acf30*/  IMAD R28, R16, 0x21a, RZ ;  /* 0x0000021a101c7824 */ /* 0x000fe200078e02ff */
[-C--:B------:R-:W-:Y:S02]  /*acf40*/  LEA.HI.X.SX32 R15, R26, R3.reuse, 0x1, P6 ;  /* 0x000000031a0f7211 */ /* 0x080fe400030f0eff */
[----:B------:R-:W-:Y:S01]  /*acf50*/  LEA.HI.X.SX32 R13, R8, R3, 0x1, P5 ;  /* 0x00000003080d7211 */ /* 0x000fe200028f0eff */
[C---:B------:R-:W-:Y:S02]  /*acf60*/  IMAD R9, R16.reuse, 0x21c, RZ ;  /* 0x0000021c10097824 */ /* 0x040fe400078e02ff */
[C---:B------:R-:W-:Y:S01]  /*acf70*/  IMAD R26, R16.reuse, 0x10d, RZ ;  /* 0x0000010d101a7824 */ /* 0x040fe200078e02ff */
[----:B------:R0:W-:Y:S01]  /*acf80*/  STL.64 [R1+0xa60], R14 ;  /* 0x000a600e01007387 */ /* 0x0001e20000100a00 */
[----:B------:R1:W-:Y:S02]  /*acf90*/  STL.64 [R1+0xa80], R12 ;  /* 0x000a800c01007387 */ /* 0x0003e40000100a00 */
[----:B------:R-:W-:-:S02]  /*acfa0*/  IMAD R8, R16, 0x10e, RZ ;  /* 0x0000010e10087824 */ /* 0x000fc400078e02ff */
[----:B------:R-:W-:Y:S01]  /*acfb0*/  IMAD R23, R16, 0x10f, RZ ;  /* 0x0000010f10177824 */ /* 0x000fe200078e02ff */
[-C--:B0-----:R-:W-:Y:S02]  /*acfc0*/  IADD3 R14, P6, R28, R2.reuse, RZ ;  /* 0x000000021c0e7210 */ /* 0x081fe40007fde0ff */
        /* <DEDUP_REMOVED lines=10> */
[-C--:B-1----:R-:W-:Y:S02]  /*ad070*/  IADD3 R12, P5, R9, R2.reuse, RZ ;  /* 0x00000002090c7210 */ /* 0x082fe40007fbe0ff */
        /* <DEDUP_REMOVED lines=64> */
[C---:B------:R-:W-:Y:S01]  /*ad480*/  IMAD R9, R16.reuse, 0x23c, RZ ;  /* 0x0000023c10097824 */ /* 0x040fe200078e02ff */
[----:B------:R-:W-:Y:S01]  /*ad490*/  STL.64 [R1+0x2638], R26 ;  /* 0x0026381a01007387 */ /* 0x000fe20000100a00 */
[----:B------:R0:W-:Y:S02]  /*ad4a0*/  STL.64 [R1+0xaf0], R14 ;  /* 0x000af00e01007387 */ /* 0x0001e40000100a00 */
[----:B------:R-:W-:-:S02]  /*ad4b0*/  IMAD R19, R16, 0x11d, RZ ;  /* 0x0000011d10137824 */ /* 0x000fc400078e02ff */
[----:B------:R1:W-:Y:S02]  /*ad4c0*/  STL.64 [R1+0xae8], R12 ;  /* 0x000ae80c01007387 */ /* 0x0003e40000100a00 */
[C---:B------:R-:W-:Y:S01]  /*ad4d0*/  IMAD R8, R16.reuse, 0x11e, RZ ;  /* 0x0000011e10087824 */ /* 0x040fe200078e02ff */
[-C--:B0-----:R-:W-:Y:S02]  /*ad4e0*/  IADD3 R14, P6, R21, R2.reuse, RZ ;  /* 0x00000002150e7210 */ /* 0x081fe40007fde0ff */
[----:B-1----:R-:W-:Y:S01]  /*ad4f0*/  IADD3 R12, P5, R9, R2, RZ ;  /* 0x00000002090c7210 */ /* 0x002fe20007fbe0ff */
[C---:B------:R-:W-:Y:S01]  /*ad500*/  IMAD R21, R16.reuse, 0x23e, RZ ;  /* 0x0000023e10157824 */ /* 0x040fe200078e02ff */
[-C--:B------:R-:W-:Y:S01]  /*ad510*/  LEA.HI.X.SX32 R15, R19, R3.reuse, 0x1, P6 ;  /* 0x00000003130f7211 */ /* 0x080fe200030f0eff */
[----:B------:R-:W-:Y:S01]  /*ad520*/  IMAD R9, R16, 0x240, RZ ;  /* 0x0000024010097824 */ /* 0x000fe200078e02ff */
[----:B------:R-:W-:Y:S01]  /*ad530*/  LEA.HI.X.SX32 R13, R8, R3, 0x1, P5 ;  /* 0x00000003080d7211 */ /* 0x000fe200028f0eff */
[----:B------:R-:W-:-:S02]  /*ad540*/  IMAD R19, R16, 0x11f, RZ ;  /* 0x0000011f10137824 */ /* 0x000fc400078e02ff */
[----:B------:R0:W-:Y:S02]  /*ad550*/  STL.64 [R1+0xb08], R14 ;  /* 0x000b080e01007387 */ /* 0x0001e40000100a00 */
[----:B------:R1:W-:Y:S02]  /*ad560*/  STL.64 [R1+0xb00], R12 ;  /* 0x000b000c01007387 */ /* 0x0003e40000100a00 */
[C---:B------:R-:W-:Y:S01]  /*ad570*/  IMAD R8, R16.reuse, 0x120, RZ ;  /* 0x0000012010087824 */ /* 0x040fe200078e02ff */
[-C--:B0-----:R-:W-:Y:S02]  /*ad580*/  IADD3 R14, P6, R21, R2.reuse, RZ ;  /* 0x00000002150e7210 */ /* 0x081fe40007fde0ff */
[----:B-1----:R-:W-:Y:S01]  /*ad590*/  IADD3 R12, P5, R9, R2, RZ ;  /* 0x00000002090c7210 */ /* 0x002fe20007fbe0ff */
[----:B------:R-:W-:Y:S01]  /*ad5a0*/  IMAD R21, R16, 0x242, RZ ;  /* 0x0000024210157824 */ /* 0x000fe200078e02ff */
[-C--:B------:R-:W-:Y:S02]  /*ad5b0*/  LEA.HI.X.SX32 R15, R19, R3.reuse, 0x1, P6 ;  /* 0x00000003130f7211 */ /* 0x080fe400030f0eff */
[----:B------:R-:W-:Y:S01]  /*ad5c0*/  LEA.HI.X.SX32 R13, R8, R3, 0x1, P5 ;  /* 0x00000003080d7211 */ /* 0x000fe200028f0eff */
[----:B------:R-:W-:-:S02]  /*ad5d0*/  IMAD R9, R16, 0x244, RZ ;  /* 0x0000024410097824 */ /* 0x000fc400078e02ff */
[C---:B------:R-:W-:Y:S01]  /*ad5e0*/  IMAD R19, R16.reuse, 0x121, RZ ;  /* 0x0000012110137824 */ /* 0x040fe200078e02ff */
[----:B------:R0:W-:Y:S01]  /*ad5f0*/  STL.64 [R1+0xaf8], R14 ;  /* 0x000af80e01007387 */ /* 0x0001e20000100a00 */
        /* <DEDUP_REMOVED lines=11> */
[C---:B------:R-:W-:Y:S02]  /*ad6b0*/  IMAD R19, R16.reuse, 0x24a, RZ ;  /* 0x0000024a10137824 */ /* 0x040fe400078e02ff */
[C---:B------:R-:W-:Y:S01]  /*ad6c0*/  IMAD R8, R16.reuse, 0x24c, RZ ;  /* 0x0000024c10087824 */ /* 0x040fe200078e02ff */
[-C--:B0-----:R-:W-:Y:S01]  /*ad6d0*/  IADD3 R14, P6, R21, R2.reuse, RZ ;  /* 0x00000002150e7210 */ /* 0x081fe20007fde0ff */
[----:B------:R-:W-:Y:S01]  /*ad6e0*/  IMAD R21, R16, 0x124, RZ ;  /* 0x0000012410157824 */ /* 0x000fe200078e02ff */
[----:B-1----:R-:W-:Y:S02]  /*ad6f0*/  IADD3 R12, P5, R9, R2, RZ ;  /* 0x00000002090c7210 */ /* 0x002fe40007fbe0ff */
        /* <DEDUP_REMOVED lines=31> */
[----:B------:R-:W-:Y:S01]  /*ad8f0*/  IMAD R8, R16, 0x258, RZ ;  /* 0x0000025810087824 */ /* 0x000fe200078e02ff */
[----:B------:R-:W-:-:S03]  /*ad900*/  IADD3 R24, P6, R18, R2, RZ ;  /* 0x0000000212187210 */ /* 0x000fc60007fde0ff */
[----:B------:R-:W-:Y:S01]  /*ad910*/  STL.64 [R1+0xb68], R12 ;  /* 0x000b680c01007387 */ /* 0x000fe20000100a00 */
[----:B------:R0:W-:Y:S02]  /*ad920*/  STL.64 [R1+0xb58], R14 ;  /* 0x000b580e01007387 */ /* 0x0001e40000100a00 */
[C---:B------:R-:W-:Y:S02]  /*ad930*/  IMAD R18, R16.reuse, 0x12c, RZ ;  /* 0x0000012c10127824 */ /* 0x040fe400078e02ff */
[C---:B------:R-:W-:Y:S02]  /*ad940*/  IMAD R21, R16.reuse, 0x25c, RZ ;  /* 0x0000025c10157824 */ /* 0x040fe400078e02ff */
[----:B0-----:R-:W-:Y:S01]  /*ad950*/  IMAD R14, R16, 0x12b, RZ ;  /* 0x0000012b100e7824 */ /* 0x001fe200078e02ff */
[----:B------:R-:W-:Y:S01]  /*ad960*/  IADD3 R12, P5, R8, R2, RZ ;  /* 0x00000002080c7210 */ /* 0x000fe20007fbe0ff */
[----:B------:R-:W-:-:S03]  /*ad970*/  IMAD R15, R16, 0x25a, RZ ;  /* 0x0000025a100f7824 */ /* 0x000fc600078e02ff */
[-C--:B------:R-:W-:Y:S02]  /*ad980*/  LEA.HI.X.SX32 R25, R14, R3.reuse, 0x1, P6 ;  /* 0x000000030e197211 */ /* 0x080fe400030f0eff */
[-C--:B------:R-:W-:Y:S01]  /*ad990*/  LEA.HI.X.SX32 R13, R18, R3.reuse, 0x1, P5 ;  /* 0x00000003120d7211 */ /* 0x080fe200028f0eff */
[C---:B------:R-:W-:Y:S02]  /*ad9a0*/  IMAD R14, R16.reuse, 0x12d, RZ ;  /* 0x0000012d100e7824 */ /* 0x040fe400078e02ff */
[C---:B------:R-:W-:Y:S01]  /*ad9b0*/  IMAD R18, R16.reuse, 0x12e, RZ ;  /* 0x0000012e10127824 */ /* 0x040fe200078e02ff */
[----:B------:R0:W-:Y:S01]  /*ad9c0*/  STL.64 [R1+0xb60], R24 ;  /* 0x000b601801007387 */ /* 0x0001e20000100a00 */
[----:B------:R1:W-:Y:S01]  /*ad9d0*/  STL.64 [R1+0xb70], R12 ;  /* 0x000b700c01007387 */ /* 0x0003e20000100a00 */
[-C--:B0-----:R-:W-:Y:S02]  /*ad9e0*/  IADD3 R24, P6, R15, R2.reuse, RZ ;  /* 0x000000020f187210 */ /* 0x081fe40007fde0ff */
[----:B-1----:R-:W-:Y:S01]  /*ad9f0*/  IADD3 R12, P5, R21, R2, RZ ;  /* 0x00000002150c7210 */ /* 0x002fe20007fbe0ff */
[----:B------:R-:W-:Y:S01]  /*ada00*/  IMAD R21, R16, 0x260, RZ ;  /* 0x0000026010157824 */ /* 0x000fe200078e02ff */
[----:B------:R-:W-:-:S02]  /*ada10*/  LEA.HI.X.SX32 R25, R14, R3, 0x1, P6 ;  /* 0x000000030e197211 */ /* 0x000fc400030f0eff */
[----:B------:R-:W-:Y:S01]  /*ada20*/  LEA.HI.X.SX32 R13, R18, R3, 0x1, P5 ;  /* 0x00000003120d7211 */ /* 0x000fe200028f0eff */
[C---:B------:R-:W-:Y:S01]  /*ada30*/  IMAD R15, R16.reuse, 0x25e, RZ ;  /* 0x0000025e100f7824 */ /* 0x040fe200078e02ff */
[----:B------:R-:W-:Y:S01]  /*ada40*/  IADD3 R14, P5, R21, R2, RZ ;  /* 0x00000002150e7210 */ /* 0x000fe20007fbe0ff */
[----:B------:R0:W-:Y:S02]  /*ada50*/  STL.64 [R1+0xdd0], R24 ;  /* 0x000dd01801007387 */ /* 0x0001e40000100a00 */
[----:B------:R1:W-:Y:S02]  /*ada60*/  STL.64 [R1+0xdc8], R12 ;  /* 0x000dc80c01007387 */ /* 0x0003e40000100a00 */
[C---:B------:R-:W-:Y:S02]  /*ada70*/  IMAD R21, R16.reuse, 0x130, RZ ;  /* 0x0000013010157824 */ /* 0x040fe400078e02ff */
[C---:B------:R-:W-:Y:S02]  /*ada80*/  IMAD R19, R16.reuse, 0x2e8, RZ ;  /* 0x000002e810137824 */ /* 0x040fe400078e02ff */
[----:B------:R-:W-:-:S02]  /*ada90*/  IMAD R18, R16, 0x2f0, RZ ;  /* 0x000002f010127824 */ /* 0x000fc400078e02ff */
[C---:B------:R-:W-:Y:S01]  /*adaa0*/  IMAD R17, R16.reuse, 0x264, RZ ;  /* 0x0000026410117824 */ /* 0x040fe200078e02ff */
[-C--:B0-----:R-:W-:Y:S01]  /*adab0*/  IADD3 R24, P6, R15, R2.reuse, RZ ;  /* 0x000000020f187210 */ /* 0x081fe20007fde0ff */
[C---:B-1----:R-:W-:Y:S02]  /*adac0*/  IMAD R12, R16.reuse, 0x12f, RZ ;  /* 0x0000012f100c7824 */ /* 0x042fe400078e02ff */
[----:B------:R-:W-:Y:S01]  /*adad0*/  IMAD R13, R16, 0x262, RZ ;  /* 0x00000262100d7824 */ /* 0x000fe200078e02ff */
[-C--:B------:R-:W-:Y:S02]  /*adae0*/  LEA.HI.X.SX32 R15, R21, R3.reuse, 0x1, P5 ;  /* 0x00000003150f7211 */ /* 0x080fe400028f0eff */
[-C--:B------:R-:W-:Y:S01]  /*adaf0*/  LEA.HI.X.SX32 R25, R12, R3.reuse, 0x1, P6 ;  /* 0x000000030c197211 */ /* 0x080fe200030f0eff */
[----:B------:R-:W-:Y:S01]  /*adb00*/  STL.64 [R1+0x2630], R18 ;  /* 0x0026301201007387 */ /* 0x000fe20000100a00 */
[C---:B------:R-:W-:Y:S01]  /*adb10*/  IMAD R11, R16.reuse, 0x131, RZ ;  /* 0x00000131100b7824 */ /* 0x040fe200078e02ff */
[----:B------:R-:W-:Y:S01]  /*adb20*/  IADD3 R12, P6, R13, R2, RZ ;  /* 0x000000020d0c7210 */ /* 0x000fe20007fde0ff */
[C---:B------:R-:W-:Y:S01]  /*adb30*/  IMAD R21, R16.reuse, 0x132, RZ ;  /* 0x0000013210157824 */ /* 0x040fe200078e02ff */
[----:B------:R-:W-:Y:S01]  /*adb40*/  STL.64 [R1+0xdc0], R24 ;  /* 0x000dc01801007387 */ /* 0x000fe20000100a00 */
[----:B------:R0:W-:Y:S01]  /*adb50*/  STL.64 [R1+0xdb8], R14 ;  /* 0x000db80e01007387 */ /* 0x0001e20000100a00 */
[----:B------:R-:W-:Y:S01]  /*adb60*/  LEA.HI.X.SX32 R13, R11, R3, 0x1, P6 ;  /* 0x000000030b0d7211 */ /* 0x000fe200030f0eff */
[----:B------:R-:W-:-:S02]  /*adb70*/  IMAD R6, R16, 0x268, RZ ;  /* 0x0000026810067824 */ /* 0x000fc400078e02ff */
[----:B------:R-:W-:Y:S01]  /*adb80*/  IMAD R7, R16, 0x266, RZ ;  /* 0x0000026610077824 */ /* 0x000fe200078e02ff */
[----:B0-----:R-:W-:-:S04]  /*adb90*/  IADD3 R14, P5, R17, R2, RZ ;  /* 0x00000002110e7210 */ /* 0x001fc80007fbe0ff */
[-C--:B------:R-:W-:Y:S01]  /*adba0*/  LEA.HI.X.SX32 R15, R21, R3.reuse, 0x1, P5 ;  /* 0x00000003150f7211 */ /* 0x080fe200028f0eff */
[----:B------:R0:W-:Y:S01]  /*adbb0*/  STL.64 [R1+0xdb0], R12 ;  /* 0x000db00c01007387 */ /* 0x0001e20000100a00 */
[----:B------:R-:W-:Y:S01]  /*adbc0*/  IMAD R21, R16, 0x134, RZ ;  /* 0x0000013410157824 */ /* 0x000fe200078e02ff */
[-C--:B------:R-:W-:Y:S02]  /*adbd0*/  IADD3 R6, P5, R6, R2.reuse, RZ ;  /* 0x0000000206067210 */ /* 0x080fe40007fbe0ff */
[----:B------:R1:W-:Y:S01]  /*adbe0*/  STL.64 [R1+0xda8], R14 ;  /* 0x000da80e01007387 */ /* 0x0003e20000100a00 */
[C---:B------:R-:W-:Y:S01]  /*adbf0*/  IMAD R5, R16.reuse, 0x26a, RZ ;  /* 0x0000026a10057824 */ /* 0x040fe200078e02ff */
[----:B0-----:R-:W-:Y:S01]  /*adc00*/  IADD3 R12, P6, R7, R2, RZ ;  /* 0x00000002070c7210 */ /* 0x001fe20007fde0ff */
[----:B-1----:R-:W-:Y:S01]  /*adc10*/  IMAD R14, R16, 0x133, RZ ;  /* 0x00000133100e7824 */ /* 0x002fe200078e02ff */
[----:B------:R-:W-:-:S04]  /*adc20*/  LEA.HI.X.SX32 R7, R21, R3, 0x1, P5 ;  /* 0x0000000315077211 */ /* 0x000fc800028f0eff */
[----:B------:R-:W-:Y:S01]  /*adc30*/  LEA.HI.X.SX32 R13, R14, R3, 0x1, P6 ;  /* 0x000000030e0d7211 */ /* 0x000fe200030f0eff */
[----:B------:R-:W-:Y:S01]  /*adc40*/  STL.64 [R1+0xd98], R6 ;  /* 0x000d980601007387 */ /* 0x000fe20000100a00 */
[C---:B------:R-:W-:Y:S01]  /*adc50*/  IMAD R4, R16.reuse, 0x26c, RZ ;  /* 0x0000026c10047824 */ /* 0x040fe200078e02ff */
[-C--:B------:R-:W-:Y:S02]  /*adc60*/  IADD3 R18, P6, R5, R2.reuse, RZ ;  /* 0x0000000205127210 */ /* 0x080fe40007fde0ff */
[----:B------:R0:W-:Y:S01]  /*adc70*/  STL.64 [R1+0xda0], R12 ;  /* 0x000da00c01007387 */ /* 0x0001e20000100a00 */
[C---:B------:R-:W-:Y:S02]  /*adc80*/  IMAD R14, R16.reuse, 0x136, RZ ;  /* 0x00000136100e7824 */ /* 0x040fe400078e02ff */
[----:B0-----:R-:W-:Y:S01]  /*adc90*/  IMAD R12, R16, 0x135, RZ ;  /* 0x00000135100c7824 */ /* 0x001fe200078e02ff */
[----:B------:R-:W-:Y:S01]  /*adca0*/  IADD3 R6, P5, R4, R2, RZ ;  /* 0x0000000204067210 */ /* 0x000fe20007fbe0ff */
[----:B------:R-:W-:-:S03]  /*adcb0*/  IMAD R13, R16, 0x26e, RZ ;  /* 0x0000026e100d7824 */ /* 0x000fc600078e02ff */
[-C--:B------:R-:W-:Y:S02]  /*adcc0*/  LEA.HI.X.SX32 R19, R12, R3.reuse, 0x1, P6 ;  /* 0x000000030c137211 */ /* 0x080fe400030f0eff */
[----:B------:R-:W-:Y:S01]  /*adcd0*/  LEA.HI.X.SX32 R7, R14, R3, 0x1, P5 ;  /* 0x000000030e077211 */ /* 0x000fe200028f0eff */
[C---:B------:R-:W-:Y:S02]  /*adce0*/  IMAD R12, R16.reuse, 0x137, RZ ;  /* 0x00000137100c7824 */ /* 0x040fe400078e02ff */
[C---:B------:R-:W-:Y:S01]  /*adcf0*/  IMAD R21, R16.reuse, 0x270, RZ ;  /* 0x0000027010157824 */ /* 0x040fe200078e02ff */
[----:B------:R0:W-:Y:S01]  /*add00*/  STL.64 [R1+0xd90], R18 ;  /* 0x000d901201007387 */ /* 0x0001e20000100a00 */
[C---:B------:R-:W-:Y:S02]  /*add10*/  IMAD R4, R16.reuse, 0x2f6, RZ ;  /* 0x000002f610047824 */ /* 0x040fe400078e02ff */
[C---:B------:R-:W-:Y:S02]  /*add20*/  IMAD R5, R16.reuse, 0x2f8, RZ ;  /* 0x000002f810057824 */ /* 0x040fe400078e02ff */
[----:B------:R1:W-:Y:S02]  /*add30*/  STL.64 [R1+0xd88], R6 ;  /* 0x000d880601007387 */ /* 0x0003e40000100a00 */
[C---:B------:R-:W-:Y:S01]  /*add40*/  IMAD R14, R16.reuse, 0x138, RZ ;  /* 0x00000138100e7824 */ /* 0x040fe200078e02ff */
[-C--:B0-----:R-:W-:Y:S01]  /*add50*/  IADD3 R18, P6, R13, R2.reuse, RZ ;  /* 0x000000020d127210 */ /* 0x081fe20007fde0ff */
[----:B------:R-:W-:Y:S01]  /*add60*/  IMAD R13, R16, 0x272, RZ ;  /* 0x00000272100d7824 */ /* 0x000fe200078e02ff */
[----:B-1----:R-:W-:-:S02]  /*add70*/  IADD3 R6, P5, R21, R2, RZ ;  /* 0x0000000215067210 */ /* 0x002fc40007fbe0ff */
[-C--:B------:R-:W-:Y:S01]  /*add80*/  LEA.HI.X.SX32 R19, R12, R3.reuse, 0x1, P6 ;  /* 0x000000030c137211 */ /* 0x080fe200030f0eff */
[----:B------:R-:W-:Y:S01]  /*add90*/  IMAD R21, R16, 0x274, RZ ;  /* 0x0000027410157824 */ /* 0x000fe200078e02ff */
[----:B------:R0:W-:Y:S03]  /*adda0*/  STL.64 [R1+0x2620], R4 ;  /* 0x0026200401007387 */ /* 0x0001e60000100a00 */
[----:B------:R1:W-:Y:S01]  /*addb0*/  STL.64 [R1+0xd80], R18 ;  /* 0x000d801201007387 */ /* 0x0003e20000100a00 */
[----:B------:R-:W-:Y:S01]  /*addc0*/  LEA.HI.X.SX32 R7, R14, R3, 0x1, P5 ;  /* 0x000000030e077211 */ /* 0x000fe200028f0eff */
[C---:B------:R-:W-:Y:S02]  /*addd0*/  IMAD R12, R16.reuse, 0x139, RZ ;  /* 0x00000139100c7824 */ /* 0x040fe400078e02ff */
[----:B------:R-:W-:Y:S01]  /*adde0*/  IMAD R14, R16, 0x13a, RZ ;  /* 0x0000013a100e7824 */ /* 0x000fe200078e02ff */
[----:B0-----:R-:W-:-:S02]  /*addf0*/  IADD3 R4, P5, R21, R2, RZ ;  /* 0x0000000215047210 */ /* 0x001fc40007fbe0ff */
[----:B-1----:R-:W-:Y:S01]  /*ade00*/  IADD3 R18, P6, R13, R2, RZ ;  /* 0x000000020d127210 */ /* 0x002fe20007fde0ff */
[----:B------:R-:W-:Y:S01]  /*ade10*/  IMAD R21, R16, 0x278, RZ ;  /* 0x0000027810157824 */ /* 0x000fe200078e02ff */
[-C--:B------:R-:W-:Y:S02]  /*ade20*/  LEA.HI.X.SX32 R5, R14, R3.reuse, 0x1, P5 ;  /* 0x000000030e057211 */ /* 0x080fe400028f0eff */
[----:B------:R-:W-:Y:S01]  /*ade30*/  LEA.HI.X.SX32 R19, R12, R3, 0x1, P6 ;  /* 0x000000030c137211 */ /* 0x000fe200030f0eff */
[----:B------:R0:W-:Y:S01]  /*ade40*/  STL.64 [R1+0xd78], R6 ;  /* 0x000d780601007387 */ /* 0x0001e20000100a00 */
[C---:B------:R-:W-:Y:S02]  /*ade50*/  IMAD R13, R16.reuse, 0x276, RZ ;  /* 0x00000276100d7824 */ /* 0x040fe400078e02ff */
[C---:B------:R-:W-:Y:S01]  /*ade60*/  IMAD R14, R16.reuse, 0x13c, RZ ;  /* 0x0000013c100e7824 */ /* 0x040fe200078e02ff */
[----:B------:R-:W-:Y:S01]  /*ade70*/  STL.64 [R1+0xd70], R18 ;  /* 0x000d701201007387 */ /* 0x000fe20000100a00 */
[----:B------:R1:W-:Y:S02]  /*ade80*/  STL.64 [R1+0xd68], R4 ;  /* 0x000d680401007387 */ /* 0x0003e40000100a00 */
[----:B------:R-:W-:-:S02]  /*ade90*/  IMAD R12, R16, 0x13b, RZ ;  /* 0x0000013b100c7824 */ /* 0x000fc400078e02ff */
[C---:B0-----:R-:W-:Y:S02]  /*adea0*/  IMAD R6, R16.reuse, 0x2fa, RZ ;  /* 0x000002fa10067824 */ /* 0x041fe400078e02ff */
[C---:B------:R-:W-:Y:S01]  /*adeb0*/  IMAD R7, R16.reuse, 0x2fc, RZ ;  /* 0x000002fc10077824 */ /* 0x040fe200078e02ff */
[-C--:B-1----:R-:W-:Y:S02]  /*adec0*/  IADD3 R4, P5, R21, R2.reuse, RZ ;  /* 0x0000000215047210 */ /* 0x082fe40007fbe0ff */
[----:B------:R-:W-:Y:S01]  /*aded0*/  IADD3 R18, P6, R13, R2, RZ ;  /* 0x000000020d127210 */ /* 0x000fe20007fde0ff */
[C---:B------:R-:W-:Y:S02]  /*adee0*/  IMAD R13, R16.reuse, 0x27a, RZ ;  /* 0x0000027a100d7824 */ /* 0x040fe400078e02ff */
[----:B------:R-:W-:Y:S01]  /*adef0*/  IMAD R21, R16, 0x27c, RZ ;  /* 0x0000027c10157824 */ /* 0x000fe200078e02ff */
[-C--:B------:R-:W-:Y:S02]  /*adf00*/  LEA.HI.X.SX32 R5, R14, R3.reuse, 0x1, P5 ;  /* 0x000000030e057211 */ /* 0x080fe400028f0eff */
[----:B------:R-:W-:Y:S01]  /*adf10*/  LEA.HI.X.SX32 R19, R12, R3, 0x1, P6 ;  /* 0x000000030c137211 */ /* 0x000fe200030f0eff */
[----:B------:R0:W-:Y:S01]  /*adf20*/  STL.64 [R1+0x2628], R6 ;  /* 0x0026280601007387 */ /* 0x0001e20000100a00 */
[----:B------:R-:W-:-:S02]  /*adf30*/  IMAD R12, R16, 0x13d, RZ ;  /* 0x0000013d100c7824 */ /* 0x000fc400078e02ff */
[----:B------:R1:W-:Y:S02]  /*adf40*/  STL.64 [R1+0xd58], R4 ;  /* 0x000d580401007387 */ /* 0x0003e40000100a00 */
[C---:B------:R-:W-:Y:S01]  /*adf50*/  IMAD R14, R16.reuse, 0x13e, RZ ;  /* 0x0000013e100e7824 */ /* 0x040fe200078e02ff */
[----:B------:R-:W-:Y:S01]  /*adf60*/  STL.64 [R1+0xd60], R18 ;  /* 0x000d601201007387 */ /* 0x000fe20000100a00 */
[-C--:B0-----:R-:W-:Y:S02]  /*adf70*/  IADD3 R6, P6, R13, R2.reuse, RZ ;  /* 0x000000020d067210 */ /* 0x081fe40007fde0ff */
[----:B-1----:R-:W-:Y:S01]  /*adf80*/  IADD3 R4, P5, R21, R2, RZ ;  /* 0x0000000215047210 */ /* 0x002fe20007fbe0ff */
[----:B------:R-:W-:Y:S01]  /*adf90*/  IMAD R13, R16, 0x27e, RZ ;  /* 0x0000027e100d7824 */ /* 0x000fe200078e02ff */
[-C--:B------:R-:W-:Y:S01]  /*adfa0*/  LEA.HI.X.SX32 R7, R12, R3.reuse, 0x1, P6 ;  /* 0x000000030c077211 */ /* 0x080fe200030f0eff */
[----:B------:R-:W-:Y:S01]  /*adfb0*/  IMAD R21, R16, 0x280, RZ ;  /* 0x0000028010157824 */ /* 0x000fe200078e02ff */
[----:B------:R-:W-:Y:S01]  /*adfc0*/  LEA.HI.X.SX32 R5, R14, R3, 0x1, P5 ;  /* 0x000000030e057211 */ /* 0x000fe200028f0eff */
[----:B------:R-:W-:-:S02]  /*adfd0*/  IMAD R11, R16, 0x13f, RZ ;  /* 0x0000013f100b7824 */ /* 0x000fc400078e02ff */
[----:B------:R0:W-:Y:S02]  /*adfe0*/  STL.64 [R1+0xd50], R6 ;  /* 0x000d500601007387 */ /* 0x0001e40000100a00 */
[----:B------:R1:W-:Y:S02]  /*adff0*/  STL.64 [R1+0xd48], R4 ;  /* 0x000d480401007387 */ /* 0x0003e40000100a00 */
[C---:B------:R-:W-:Y:S02]  /*ae000*/  IMAD R14, R16.reuse, 0x140, RZ ;  /* 0x00000140100e7824 */ /* 0x040fe400078e02ff */
[----:B------:R-:W-:Y:S01]  /*ae010*/  IMAD R12, R16, 0x282, RZ ;  /* 0x00000282100c7824 */ /* 0x000fe200078e02ff */
[-C--:B0-----:R-:W-:Y:S02]  /*ae020*/  IADD3 R6, P6, R13, R2.reuse, RZ ;  /* 0x000000020d067210 */ /* 0x081fe40007fde0ff */
        /* <DEDUP_REMOVED lines=27> */
[C---:B------:R-:W-:Y:S02]  /*ae1e0*/  IMAD R14, R16.reuse, 0x146, RZ ;  /* 0x00000146100e7824 */ /* 0x040fe400078e02ff */
        /* <DEDUP_REMOVED lines=12> */
[----:B-1----:R-:W-:Y:S02]  /*ae2b0*/  IADD3 R4, P5, R21, R2, RZ ;  /* 0x0000000215047210 */ /* 0x002fe40007fbe0ff */
[-C--:B------:R-:W-:Y:S02]  /*ae2c0*/  LEA.HI.X.SX32 R7, R20, R3.reuse, 0x1, P6 ;  /* 0x0000000314077211 */ /* 0x080fe400030f0eff */
[----:B------:R-:W-:Y:S01]  /*ae2d0*/  LEA.HI.X.SX32 R5, R14, R3, 0x1, P5 ;  /* 0x000000030e057211 */ /* 0x000fe200028f0eff */
[C---:B------:R-:W-:Y:S02]  /*ae2e0*/  IMAD R21, R16.reuse, 0x294, RZ ;  /* 0x0000029410157824 */ /* 0x040fe400078e02ff */
[C---:B------:R-:W-:Y:S01]  /*ae2f0*/  IMAD R20, R16.reuse, 0x149, RZ ;  /* 0x0000014910147824 */ /* 0x040fe200078e02ff */
[----:B------:R0:W-:Y:S01]  /*ae300*/  STL.64 [R1+0xd00], R6 ;  /* 0x000d000601007387 */ /* 0x0001e20000100a00 */
[----:B------:R1:W-:Y:S02]  /*ae310*/  STL.64 [R1+0xcf8], R4 ;  /* 0x000cf80401007387 */ /* 0x0003e40000100a00 */
[----:B------:R-:W-:-:S02]  /*ae320*/  IMAD R14, R16, 0x14a, RZ ;  /* 0x0000014a100e7824 */ /* 0x000fc400078e02ff */
[C---:B------:R-:W-:Y:S01]  /*ae330*/  IMAD R27, R16.reuse, 0x14b, RZ ;  /* 0x0000014b101b7824 */ /* 0x040fe200078e02ff */
[-C--:B0-----:R-:W-:Y:S02]  /*ae340*/  IADD3 R6, P6, R11, R2.reuse, RZ ;  /* 0x000000020b067210 */ /* 0x081fe40007fde0ff */
[----:B-1----:R-:W-:Y:S01]  /*ae350*/  IADD3 R4, P5, R21, R2, RZ ;  /* 0x0000000215047210 */ /* 0x002fe20007fbe0ff */
[----:B------:R-:W-:Y:S01]  /*ae360*/  IMAD R11, R16, 0x296, RZ ;  /* 0x00000296100b7824 */ /* 0x000fe200078e02ff */
[-C--:B------:R-:W-:Y:S02]  /*ae370*/  LEA.HI.X.SX32 R7, R20, R3.reuse, 0x1, P6 ;  /* 0x0000000314077211 */ /* 0x080fe400030f0eff */
[----:B------:R-:W-:Y:S01]  /*ae380*/  LEA.HI.X.SX32 R5, R14, R3, 0x1, P5 ;  /* 0x000000030e057211 */ /* 0x000fe200028f0eff */
[C---:B------:R-:W-:Y:S02]  /*ae390*/  IMAD R21, R16.reuse, 0x298, RZ ;  /* 0x0000029810157824 */ /* 0x040fe400078e02ff */
[----:B------:R0:W-:Y:S02]  /*ae3a0*/  STL.64 [R1+0xcf0], R6 ;  /* 0x000cf00601007387 */ /* 0x0001e40000100a00 */
[----:B------:R1:W-:Y:S02]  /*ae3b0*/  STL.64 [R1+0xce8], R4 ;  /* 0x000ce80401007387 */ /* 0x0003e40000100a00 */
[----:B------:R-:W-:-:S02]  /*ae3c0*/  IMAD R20, R16, 0x29a, RZ ;  /* 0x0000029a10147824 */ /* 0x000fc400078e02ff */
[C---:B------:R-:W-:Y:S01]  /*ae3d0*/  IMAD R14, R16.reuse, 0x29c, RZ ;  /* 0x0000029c100e7824 */ /* 0x040fe200078e02ff */
[-C--:B0-----:R-:W-:Y:S01]  /*ae3e0*/  IADD3 R6, P6, R11, R2.reuse, RZ ;  /* 0x000000020b067210 */ /* 0x081fe20007fde0ff */
[C---:B------:R-:W-:Y:S01]  /*ae3f0*/  IMAD R11, R16.reuse, 0x14c, RZ ;  /* 0x0000014c100b7824 */ /* 0x040fe200078e02ff */
        /* <DEDUP_REMOVED lines=9> */
[----:B-1----:R-:W-:Y:S01]  /*ae490*/  IADD3 R4, P5, R14, R2, RZ ;  /* 0x000000020e047210 */ /* 0x002fe20007fbe0ff */
[C---:B------:R-:W-:Y:S01]  /*ae4a0*/  IMAD R20, R16.reuse, 0x29e, RZ ;  /* 0x0000029e10147824 */ /* 0x040fe200078e02ff */
[-C--:B------:R-:W-:Y:S02]  /*ae4b0*/  LEA.HI.X.SX32 R7, R27, R3.reuse, 0x1, P6 ;  /* 0x000000031b077211 */ /* 0x080fe400030f0eff */
[----:B------:R-:W-:Y:S01]  /*ae4c0*/  LEA.HI.X.SX32 R5, R11, R3, 0x1, P5 ;  /* 0x000000030b057211 */ /* 0x000fe200028f0eff */
[C---:B------:R-:W-:Y:S02]  /*ae4d0*/  IMAD R14, R16.reuse, 0x2a0, RZ ;  /* 0x000002a0100e7824 */ /* 0x040fe400078e02ff */
[----:B------:R0:W-:Y:S02]  /*ae4e0*/  STL.64 [R1+0xcd0], R6 ;  /* 0x000cd00601007387 */ /* 0x0001e40000100a00 */
[----:B------:R1:W-:Y:S02]  /*ae4f0*/  STL.64 [R1+0xcc8], R4 ;  /* 0x000cc80401007387 */ /* 0x0003e40000100a00 */
[----:B------:R-:W-:-:S02]  /*ae500*/  IMAD R27, R16, 0x2a2, RZ ;  /* 0x000002a2101b7824 */ /* 0x000fc400078e02ff */
[----:B------:R-:W-:Y:S01]  /*ae510*/  IMAD R11, R16, 0x2a4, RZ ;  /* 0x000002a4100b7824 */ /* 0x000fe200078e02ff */
[-C--:B0-----:R-:W-:Y:S01]  /*ae520*/  IADD3 R6, P6, R20, R2.reuse, RZ ;  /* 0x0000000214067210 */ /* 0x081fe20007fde0ff */
[----:B------:R-:W-:Y:S01]  /*ae530*/  IMAD R20, R16, 0x150, RZ ;  /* 0x0000015010147824 */ /* 0x000fe200078e02ff */
[----:B-1----:R-:W-:Y:S02]  /*ae540*/  IADD3 R4, P5, R14, R2, RZ ;  /* 0x000000020e047210 */ /* 0x002fe40007fbe0ff */
[-C--:B------:R-:W-:Y:S02]  /*ae550*/  LEA.HI.X.SX32 R7, R26, R3.reuse, 0x1, P6 ;  /* 0x000000031a077211 */ /* 0x080fe400030f0eff */
[----:B------:R-:W-:Y:S01]  /*ae560*/  LEA.HI.X.SX32 R5, R20, R3, 0x1, P5 ;  /* 0x0000000314057211 */ /* 0x000fe200028f0eff */
[C---:B------:R-:W-:Y:S02]  /*ae570*/  IMAD R26, R16.reuse, 0x151, RZ ;  /* 0x00000151101a7824 */ /* 0x040fe400078e02ff */
[----:B------:R0:W-:Y:S02]  /*ae580*/  STL.64 [R1+0xcc0], R6 ;  /* 0x000cc00601007387 */ /* 0x0001e40000100a00 */
[----:B------:R1:W-:Y:S02]  /*ae590*/  STL.64 [R1+0xcb8], R4 ;  /* 0x000cb80401007387 */ /* 0x0003e40000100a00 */
[----:B------:R-:W-:-:S02]  /*ae5a0*/  IMAD R20, R16, 0x152, RZ ;  /* 0x0000015210147824 */ /* 0x000fc400078e02ff */
[C---:B------:R-:W-:Y:S01]  /*ae5b0*/  IMAD R19, R16.reuse, 0x153, RZ ;  /* 0x0000015310137824 */ /* 0x040fe200078e02ff */
[-C--:B0-----:R-:W-:Y:S02]  /*ae5c0*/  IADD3 R6, P6, R27, R2.reuse, RZ ;  /* 0x000000021b067210 */ /* 0x081fe40007fde0ff */
[-C--:B-1----:R-:W-:Y:S01]  /*ae5d0*/  IADD3 R4, P5, R11, R2.reuse, RZ ;  /* 0x000000020b047210 */ /* 0x082fe20007fbe0ff */
[----:B------:R-:W-:Y:S01]  /*ae5e0*/  IMAD R27, R16, 0x2a6, RZ ;  /* 0x000002a6101b7824 */ /* 0x000fe200078e02ff */
[-C--:B------:R-:W-:Y:S02]  /*ae5f0*/  LEA.HI.X.SX32 R7, R26, R3.reuse, 0x1, P6 ;  /* 0x000000031a077211 */ /* 0x080fe400030f0eff */
[----:B------:R-:W-:Y:S01]  /*ae600*/  LEA.HI.X.SX32 R5, R20, R3, 0x1, P5 ;  /* 0x0000000314057211 */ /* 0x000fe200028f0eff */
[C---:B------:R-:W-:Y:S02]  /*ae610*/  IMAD R11, R16.reuse, 0x2a8, RZ ;  /* 0x000002a8100b7824 */ /* 0x040fe400078e02ff */
[----:B------:R0:W-:Y:S02]  /*ae620*/  STL.64 [R1+0xcb0], R6 ;  /* 0x000cb00601007387 */ /* 0x0001e40000100a00 */
[----:B------:R1:W-:Y:S02]  /*ae630*/  STL.64 [R1+0xca8], R4 ;  /* 0x000ca80401007387 */ /* 0x0003e40000100a00 */
[C---:B------:R-:W-:Y:S01]  /*ae640*/  IMAD R26, R16.reuse, 0x2aa, RZ ;  /* 0x000002aa101a7824 */ /* 0x040fe200078e02ff */
[-C--:B0-----:R-:W-:Y:S01]  /*ae650*/  IADD3 R6, P6, R27, R2.reuse, RZ ;  /* 0x000000021b067210 */ /* 0x081fe20007fde0ff */
[----:B------:R-:W-:Y:S01]  /*ae660*/  IMAD R27, R16, 0x154, RZ ;  /* 0x00000154101b7824 */ /* 0x000fe200078e02ff */
[----:B-1----:R-:W-:-:S02]  /*ae670*/  IADD3 R4, P5, R11, R2, RZ ;  /* 0x000000020b047210 */ /* 0x002fc40007fbe0ff */
[-C--:B------:R-:W-:Y:S01]  /*ae680*/  LEA.HI.X.SX32 R7, R19, R3.reuse, 0x1, P6 ;  /* 0x0000000313077211 */ /* 0x080fe200030f0eff */
[C---:B------:R-:W-:Y:S01]  /*ae690*/  IMAD R11, R16.reuse, 0x2ac, RZ ;  /* 0x000002ac100b7824 */ /* 0x040fe200078e02ff */
[----:B------:R-:W-:Y:S01]  /*ae6a0*/  LEA.HI.X.SX32 R5, R27, R3, 0x1, P5 ;  /* 0x000000031b057211 */ /* 0x000fe200028f0eff */
[C---:B------:R-:W-:Y:S02]  /*ae6b0*/  IMAD R19, R16.reuse, 0x155, RZ ;  /* 0x0000015510137824 */ /* 0x040fe400078e02ff */
[----:B------:R0:W-:Y:S02]  /*ae6c0*/  STL.64 [R1+0xca0], R6 ;  /* 0x000ca00601007387 */ /* 0x0001e40000100a00 */
[----:B------:R1:W-:Y:S02]  /*ae6d0*/  STL.64 [R1+0xc98], R4 ;  /* 0x000c980401007387 */ /* 0x0003e40000100a00 */
[C---:B------:R-:W-:Y:S02]  /*ae6e0*/  IMAD R27, R16.reuse, 0x156, RZ ;  /* 0x00000156101b7824 */ /* 0x040fe400078e02ff */
[----:B------:R-:W-:Y:S01]  /*ae6f0*/  IMAD R18, R16, 0x157, RZ ;  /* 0x0000015710127824 */ /* 0x000fe200078e02ff */
[----:B0-----:R-:W-:-:S02]  /*ae700*/  IADD3 R6, P6, R26, R2, RZ ;  /* 0x000000021a067210 */ /* 0x001fc40007fde0ff */
        /* <DEDUP_REMOVED lines=13> */
[----:B------:R-:W-:-:S03]  /*ae7e0*/  LEA.HI.X.SX32 R5, R26, R3, 0x1, P5 ;  /* 0x000000031a057211 */ /* 0x000fc600028f0eff */
[----:B------:R0:W-:Y:S02]  /*ae7f0*/  STL.64 [R1+0xc80], R6 ;  /* 0x000c800601007387 */ /* 0x0001e40000100a00 */
[----:B------:R1:W-:Y:S02]  /*ae800*/  STL.64 [R1+0xc78], R4 ;  /* 0x000c780401007387 */ /* 0x0003e40000100a00 */
[C---:B------:R-:W-:Y:S02]  /*ae810*/  IMAD R26, R16.reuse, 0x2b6, RZ ;  /* 0x000002b6101a7824 */ /* 0x040fe400078e02ff */
[C---:B------:R-:W-:Y:S01]  /*ae820*/  IMAD R10, R16.reuse, 0x2b8, RZ ;  /* 0x000002b8100a7824 */ /* 0x040fe200078e02ff */
[-C--:B0-----:R-:W-:Y:S01]  /*ae830*/  IADD3 R6, P6, R19, R2.reuse, RZ ;  /* 0x0000000213067210 */ /* 0x081fe20007fde0ff */
[C---:B------:R-:W-:Y:S01]  /*ae840*/  IMAD R19, R16.reuse, 0x159, RZ ;  /* 0x0000015910137824 */ /* 0x040fe200078e02ff */
[----:B-1----:R-:W-:Y:S01]  /*ae850*/  IADD3 R4, P5, R27, R2, RZ ;  /* 0x000000021b047210 */ /* 0x002fe20007fbe0ff */
[----:B------:R-:W-:-:S03]  /*ae860*/  IMAD R27, R16, 0x15a, RZ ;  /* 0x0000015a101b7824 */ /* 0x000fc600078e02ff */
[-C--:B------:R-:W-:Y:S02]  /*ae870*/  LEA.HI.X.SX32 R7, R19, R3.reuse, 0x1, P6 ;  /* 0x0000000313077211 */ /* 0x080fe400030f0eff */
[----:B------:R-:W-:Y:S01]  /*ae880*/  LEA.HI.X.SX32 R5, R27, R3, 0x1, P5 ;  /* 0x000000031b057211 */ /* 0x000fe200028f0eff */
[C---:B------:R-:W-:Y:S02]  /*ae890*/  IMAD R18, R16.reuse, 0x15b, RZ ;  /* 0x0000015b10127824 */ /* 0x040fe400078e02ff */
[----:B------:R0:W-:Y:S02]  /*ae8a0*/  STL.64 [R1+0xc70], R6 ;  /* 0x000c700601007387 */ /* 0x0001e40000100a00 */
[----:B------:R1:W-:Y:S02]  /*ae8b0*/  STL.64 [R1+0xc68], R4 ;  /* 0x000c680401007387 */ /* 0x0003e40000100a00 */
[C---:B------:R-:W-:Y:S02]  /*ae8c0*/  IMAD R19, R16.reuse, 0x2ba, RZ ;  /* 0x000002ba10137824 */ /* 0x040fe400078e02ff */
[----:B------:R-:W-:Y:S01]  /*ae8d0*/  IMAD R27, R16, 0x2bc, RZ ;  /* 0x000002bc101b7824 */ /* 0x000fe200078e02ff */
[-C--:B0-----:R-:W-:Y:S01]  /*ae8e0*/  IADD3 R6, P6, R26, R2.reuse, RZ ;  /* 0x000000021a067210 */ /* 0x081fe20007fde0ff */
[----:B------:R-:W-:Y:S01]  /*ae8f0*/  IMAD R26, R16, 0x15c, RZ ;  /* 0x0000015c101a7824 */ /* 0x000fe200078e02ff */
[----:B-1----:R-:W-:-:S02]  /*ae900*/  IADD3 R4, P5, R10, R2, RZ ;  /* 0x000000020a047210 */ /* 0x002fc40007fbe0ff */
[-C--:B------:R-:W-:Y:S02]  /*ae910*/  LEA.HI.X.SX32 R7, R18, R3.reuse, 0x1, P6 ;  /* 0x0000000312077211 */ /* 0x080fe400030f0eff */
        /* <DEDUP_REMOVED lines=27> */
[-C--:B------:R-:W-:Y:S02]  /*aead0*/  LEA.HI.X.SX32 R7, R26, R3.reuse, 0x1, P6 ;  /* 0x000000031a077211 */ /* 0x080fe400030f0eff */
[----:B------:R-:W-:Y:S01]  /*aeae0*/  LEA.HI.X.SX32 R5, R19, R3, 0x1, P5 ;  /* 0x0000000313057211 */ /* 0x000fe200028f0eff */
[----:B------:R-:W-:-:S04]  /*aeaf0*/  IMAD R27, R16, 0x2c6, RZ ;  /* 0x000002c6101b7824 */ /* 0x000fc800078e02ff */
[----:B------:R-:W-:Y:S01]  /*aeb00*/  STL.64 [R1+0xc28], R4 ;  /* 0x000c280401007387 */ /* 0x000fe20000100a00 */
[----:B------:R0:W-:Y:S01]  /*aeb10*/  STL.64 [R1+0xc30], R6 ;  /* 0x000c300601007387 */ /* 0x0001e20000100a00 */
[----:B------:R-:W-:Y:S01]  /*aeb20*/  IADD3 R26, P6, R27, R2, RZ ;  /* 0x000000021b1a7210 */ /* 0x000fe20007fde0ff */
[----:B0-----:R-:W-:-:S05]  /*aeb30*/  IMAD R6, R16, 0x163, RZ ;  /* 0x0000016310067824 */ /* 0x001fca00078e02ff */
[----:B------:R-:W-:-:S05]  /*aeb40*/  LEA.HI.X.SX32 R27, R6, R3, 0x1, P6 ;  /* 0x00000003061b7211 */ /* 0x000fca00030f0eff */
[----:B------:R0:W-:Y:S04]  /*aeb50*/  STL.64 [R1+0xc20], R26 ;  /* 0x000c201a01007387 */ /* 0x0001e80000100a00 */
[----:B0-----:R-:W2:Y:S01]  /*aeb60*/  LDL.LU.64 R26, [R1+0x2638] ;  /* 0x00263800011a7983 */ /* 0x001ea20000300a00 */
[C---:B------:R-:W-:Y:S02]  /*aeb70*/  IMAD R29, R16.reuse, 0x2c8, RZ ;  /* 0x000002c8101d7824 */ /* 0x040fe400078e02ff */
[C---:B------:R-:W-:Y:S02]  /*aeb80*/  IMAD R18, R16.reuse, 0x164, RZ ;  /* 0x0000016410127824 */ /* 0x040fe400078e02ff */
[C---:B------:R-:W-:Y:S01]  /*aeb90*/  IMAD R7, R16.reuse, 0x2ca, RZ ;  /* 0x000002ca10077824 */ /* 0x040fe200078e02ff */
[----:B------:R-:W-:Y:S01]  /*aeba0*/  IADD3 R4, P5, R29, R2, RZ ;  /* 0x000000021d047210 */ /* 0x000fe20007fbe0ff */
[----:B------:R-:W-:-:S03]  /*aebb0*/  IMAD R19, R16, 0x2cc, RZ ;  /* 0x000002cc10137824 */ /* 0x000fc600078e02ff */
[-C--:B------:R-:W-:Y:S02]  /*aebc0*/  LEA.HI.X.SX32 R5, R18, R3.reuse, 0x1, P5 ;  /* 0x0000000312057211 */ /* 0x080fe400028f0eff */
[-C--:B------:R-:W-:Y:S01]  /*aebd0*/  IADD3 R6, P6, R7, R2.reuse, RZ ;  /* 0x0000000207067210 */ /* 0x080fe20007fde0ff */
[C---:B------:R-:W-:Y:S02]  /*aebe0*/  IMAD R7, R16.reuse, 0x165, RZ ;  /* 0x0000016510077824 */ /* 0x040fe400078e02ff */
[----:B------:R0:W-:Y:S03]  /*aebf0*/  STL.64 [R1+0xc18], R4 ;  /* 0x000c180401007387 */ /* 0x0001e60000100a00 */
[-C--:B------:R-:W-:Y:S01]  /*aec00*/  LEA.HI.X.SX32 R7, R7, R3.reuse, 0x1, P6 ;  /* 0x0000000307077211 */ /* 0x080fe200030f0eff */
[C---:B------:R-:W-:Y:S02]  /*aec10*/  IMAD R18, R16.reuse, 0x2ce, RZ ;  /* 0x000002ce10127824 */ /* 0x040fe400078e02ff */
[C---:B------:R-:W-:Y:S01]  /*aec20*/  IMAD R28, R16.reuse, 0x2d0, RZ ;  /* 0x000002d0101c7824 */ /* 0x040fe200078e02ff */
[----:B0-----:R-:W-:Y:S01]  /*aec30*/  IADD3 R4, P5, R19, R2, RZ ;  /* 0x0000000213047210 */ /* 0x001fe20007fbe0ff */
[C---:B------:R-:W-:Y:S01]  /*aec40*/  IMAD R19, R16.reuse, 0x166, RZ ;  /* 0x0000016610137824 */ /* 0x040fe200078e02ff */
[----:B------:R0:W-:Y:S04]  /*aec50*/  STL.64 [R1+0xc10], R6 ;  /* 0x000c100601007387 */ /* 0x0001e80000100a00 */
[----:B------:R-:W-:Y:S01]  /*aec60*/  LEA.HI.X.SX32 R5, R19, R3, 0x1, P5 ;  /* 0x0000000313057211 */ /* 0x000fe200028f0eff */
[----:B------:R-:W-:-:S04]  /*aec70*/  IMAD R19, R16, 0x168, RZ ;  /* 0x0000016810137824 */ /* 0x000fc800078e02ff */
[----:B------:R1:W-:Y:S01]  /*aec80*/  STL.64 [R1+0xc08], R4 ;  /* 0x000c080401007387 */ /* 0x0003e20000100a00 */
[----:B0-----:R-:W-:Y:S01]  /*aec90*/  IMAD R7, R16, 0x167, RZ ;  /* 0x0000016710077824 */ /* 0x001fe200078e02ff */
[----:B------:R-:W-:Y:S01]  /*aeca0*/  IADD3 R6, P6, R18, R2, RZ ;  /* 0x0000000212067210 */ /* 0x000fe20007fde0ff */
[----:B------:R-:W-:-:S03]  /*aecb0*/  IMAD R18, R16, 0x2d2, RZ ;  /* 0x000002d210127824 */ /* 0x000fc600078e02ff */
[----:B------:R-:W-:Y:S02]  /*aecc0*/  LEA.HI.X.SX32 R7, R7, R3, 0x1, P6 ;  /* 0x0000000307077211 */ /* 0x000fe400030f0eff */
[----:B-1----:R-:W-:-:S04]  /*aecd0*/  IADD3 R4, P5, R28, R2, RZ ;  /* 0x000000021c047210 */ /* 0x002fc80007fbe0ff */
[----:B------:R-:W-:Y:S01]  /*aece0*/  LEA.HI.X.SX32 R5, R19, R3, 0x1, P5 ;  /* 0x0000000313057211 */ /* 0x000fe200028f0eff */
[----:B------:R0:W-:Y:S04]  /*aecf0*/  STL.64 [R1+0xc00], R6 ;  /* 0x000c000601007387 */ /* 0x0001e80000100a00 */
[----:B------:R-:W-:Y:S01]  /*aed00*/  STL.64 [R1+0xbf8], R4 ;  /* 0x000bf80401007387 */ /* 0x000fe20000100a00 */
[----:B------:R-:W-:Y:S01]  /*aed10*/  IMAD R19, R16, 0x2d6, RZ ;  /* 0x000002d610137824 */ /* 0x000fe200078e02ff */
[----:B0-----:R-:W-:Y:S01]  /*aed20*/  IADD3 R6, P6, R18, R2, RZ ;  /* 0x0000000212067210 */ /* 0x001fe20007fde0ff */
[C---:B------:R-:W-:Y:S02]  /*aed30*/  IMAD R18, R16.reuse, 0x169, RZ ;  /* 0x0000016910127824 */ /* 0x040fe400078e02ff */
[----:B------:R-:W-:-:S03]  /*aed40*/  IMAD R23, R16, 0x2d8, RZ ;  /* 0x000002d810177824 */ /* 0x000fc600078e02ff */
[----:B------:R-:W-:Y:S01]  /*aed50*/  LEA.HI.X.SX32 R7, R18, R3, 0x1, P6 ;  /* 0x0000000312077211 */ /* 0x000fe200030f0eff */
[----:B------:R-:W-:-:S04]  /*aed60*/  IMAD R18, R16, 0x16b, RZ ;  /* 0x0000016b10127824 */ /* 0x000fc800078e02ff */
[----:B------:R0:W-:Y:S02]  /*aed70*/  STL.64 [R1+0xbf0], R6 ;  /* 0x000bf00601007387 */ /* 0x0001e40000100a00 */
[----:B0-----:R-:W-:-:S04]  /*aed80*/  IADD3 R6, P6, R19, R2, RZ ;  /* 0x0000000213067210 */ /* 0x001fc80007fde0ff */
[----:B------:R-:W-:Y:S01]  /*aed90*/  LEA.HI.X.SX32 R7, R18, R3, 0x1, P6 ;  /* 0x0000000312077211 */ /* 0x000fe200030f0eff */
[C---:B------:R-:W-:Y:S02]  /*aeda0*/  IMAD R19, R16.reuse, 0x2da, RZ ;  /* 0x000002da10137824 */ /* 0x040fe400078e02ff */
[C---:B------:R-:W-:Y:S02]  /*aedb0*/  IMAD R18, R16.reuse, 0x16d, RZ ;  /* 0x0000016d10127824 */ /* 0x040fe400078e02ff */
[C---:B------:R-:W-:Y:S01]  /*aedc0*/  IMAD R22, R16.reuse, 0x2e0, RZ ;  /* 0x000002e010167824 */ /* 0x040fe200078e02ff */
[----:B--2---:R-:W-:Y:S01]  /*aedd0*/  IADD3 R4, P5, R27, R2, RZ ;  /* 0x000000021b047210 */ /* 0x004fe20007fbe0ff */
[----:B------:R-:W-:-:S05]  /*aede0*/  IMAD R27, R16, 0x16a, RZ ;  /* 0x0000016a101b7824 */ /* 0x000fca00078e02ff */
[----:B------:R-:W-:Y:S01]  /*aedf0*/  LEA.HI.X.SX32 R5, R27, R3, 0x1, P5 ;  /* 0x000000031b057211 */ /* 0x000fe200028f0eff */
[----:B------:R-:W-:-:S04]  /*aee00*/  IMAD R27, R16, 0x16c, RZ ;  /* 0x0000016c101b7824 */ /* 0x000fc800078e02ff */
[----:B------:R0:W-:Y:S01]  /*aee10*/  STL.64 [R1+0xbe8], R4 ;  /* 0x000be80401007387 */ /* 0x0001e20000100a00 */
[----:B------:R1:W-:Y:S01]  /*aee20*/  STL.64 [R1+0xbe0], R6 ;  /* 0x000be00601007387 */ /* 0x0003e20000100a00 */
[----:B0-----:R-:W-:-:S04]  /*aee30*/  IADD3 R4, P5, R23, R2, RZ ;  /* 0x0000000217047210 */ /* 0x001fc80007fbe0ff */
[----:B------:R-:W-:Y:S02]  /*aee40*/  LEA.HI.X.SX32 R5, R27, R3, 0x1, P5 ;  /* 0x000000031b057211 */ /* 0x000fe400028f0eff */
[----:B-1----:R-:W-:-:S03]  /*aee50*/  IADD3 R6, P6, R19, R2, RZ ;  /* 0x0000000213067210 */ /* 0x002fc60007fde0ff */
[----:B------:R0:W-:Y:S01]  /*aee60*/  STL.64 [R1+0xbd8], R4 ;  /* 0x000bd80401007387 */ /* 0x0001e20000100a00 */
[----:B------:R-:W-:Y:S01]  /*aee70*/  LEA.HI.X.SX32 R7, R18, R3, 0x1, P6 ;  /* 0x0000000312077211 */ /* 0x000fe200030f0eff */
[----:B------:R-:W-:Y:S01]  /*aee80*/  IMAD R19, R16, 0x2de, RZ ;  /* 0x000002de10137824 */ /* 0x000fe200078e02ff */
[----:B0-----:R-:W-:Y:S01]  /*aee90*/  IADD3 R4, P5, R26, R2, RZ ;  /* 0x000000021a047210 */ /* 0x001fe20007fbe0ff */
[----:B------:R-:W-:-:S05]  /*aeea0*/  IMAD R26, R16, 0x16e, RZ ;  /* 0x0000016e101a7824 */ /* 0x000fca00078e02ff */
[----:B------:R-:W-:Y:S02]  /*aeeb0*/  LEA.HI.X.SX32 R5, R26, R3, 0x1, P5 ;  /* 0x000000031a057211 */ /* 0x000fe400028f0eff */
[----:B------:R-:W-:-:S03]  /*aeec0*/  IADD3 R18, P6, R19, R2, RZ ;  /* 0x0000000213127210 */ /* 0x000fc60007fde0ff */
[----:B------:R-:W-:Y:S01]  /*aeed0*/  STL.64 [R1+0xbc8], R4 ;  /* 0x000bc80401007387 */ /* 0x000fe20000100a00 */
[----:B------:R0:W-:Y:S02]  /*aeee0*/  STL.64 [R1+0xbd0], R6 ;  /* 0x000bd00601007387 */ /* 0x0001e40000100a00 */
[C---:B------:R-:W-:Y:S02]  /*aeef0*/  IMAD R23, R16.reuse, 0x32c, RZ ;  /* 0x0000032c10177824 */ /* 0x040fe400078e02ff */
[----:B0-----:R-:W-:Y:S01]  /*aef00*/  IMAD R6, R16, 0x16f, RZ ;  /* 0x0000016f10067824 */ /* 0x001fe200078e02ff */
[----:B------:R-:W-:Y:S01]  /*aef10*/  IADD3 R4, P5, R22, R2, RZ ;  /* 0x0000000216047210 */ /* 0x000fe20007fbe0ff */
[----:B------:R-:W-:-:S03]  /*aef20*/  IMAD R22, R16, 0x330, RZ ;  /* 0x0000033010167824 */ /* 0x000fc600078e02ff */
[----:B------:R-:W-:Y:S02]  /*aef30*/  LEA.HI.X.SX32 R19, R6, R3, 0x1, P6 ;  /* 0x0000000306137211 */ /* 0x000fe400030f0eff */
[----:B------:R-:W-:Y:S03]  /*aef40*/  STL.64 [R1+0x2610], R22 ;  /* 0x0026101601007387 */ /* 0x000fe60000100a00 */
[----:B------:R0:W-:Y:S02]  /*aef50*/  STL.64 [R1+0xbc0], R18 ;  /* 0x000bc01201007387 */ /* 0x0001e40000100a00 */
[----:B0-----:R-:W2:Y:S01]  /*aef60*/  LDL.LU.64 R18, [R1+0x2630] ;  /* 0x0026300001127983 */ /* 0x001ea20000300a00 */
[C---:B------:R-:W-:Y:S02]  /*aef70*/  IMAD R26, R16.reuse, 0x170, RZ ;  /* 0x00000170101a7824 */ /* 0x040fe400078e02ff */
[----:B------:R-:W-:-:S02]  /*aef80*/  IMAD R7, R16, 0x2e2, RZ ;  /* 0x000002e210077824 */ /* 0x000fc400078e02ff */
[----:B------:R-:W-:Y:S01]  /*aef90*/  IMAD R9, R16, 0x2e4, RZ ;  /* 0x000002e410097824 */ /* 0x000fe200078e02ff */
[-C--:B------:R-:W-:Y:S01]  /*aefa0*/  LEA.HI.X.SX32 R5, R26, R3.reuse, 0x1, P5 ;  /* 0x000000031a057211 */ /* 0x080fe200028f0eff */
[C---:B------:R-:W-:Y:S01]  /*aefb0*/  IMAD R6, R16.reuse, 0x171, RZ ;  /* 0x0000017110067824 */ /* 0x040fe200078e02ff */
[-C--:B------:R-:W-:Y:S01]  /*aefc0*/  IADD3 R22, P6, R7, R2.reuse, RZ ;  /* 0x0000000207167210 */ /* 0x080fe20007fde0ff */
[----:B------:R-:W-:Y:S02]  /*aefd0*/  IMAD R26, R16, 0x172, RZ ;  /* 0x00000172101a7824 */ /* 0x000fe400078e02ff */
[----:B------:R0:W-:Y:S01]  /*aefe0*/  STL.64 [R1+0xbb8], R4 ;  /* 0x000bb80401007387 */ /* 0x0001e20000100a00 */
[----:B------:R-:W-:Y:S01]  /*aeff0*/  LEA.HI.X.SX32 R23, R6, R3, 0x1, P6 ;  /* 0x0000000306177211 */ /* 0x000fe200030f0eff */
[----:B------:R-:W-:Y:S01]  /*af000*/  IMAD R7, R16, 0x2e6, RZ ;  /* 0x000002e610077824 */ /* 0x000fe200078e02ff */
[----:B0-----:R-:W-:-:S04]  /*af010*/  IADD3 R4, P5, R9, R2, RZ ;  /* 0x0000000209047210 */ /* 0x001fc80007fbe0ff */
[----:B------:R-:W-:Y:S01]  /*af020*/  LEA.HI.X.SX32 R5, R26, R3, 0x1, P5 ;  /* 0x000000031a057211 */ /* 0x000fe200028f0eff */
[----:B------:R-:W-:Y:S01]  /*af030*/  STL.64 [R1+0xbb0], R22 ;  /* 0x000bb01601007387 */ /* 0x000fe20000100a00 */
[----:B------:R-:W-:-:S03]  /*af040*/  IADD3 R6, P6, R7, R2, RZ ;  /* 0x0000000207067210 */ /* 0x000fc60007fde0ff */
[----:B------:R0:W-:Y:S01]  /*af050*/  STL.64 [R1+0xba8], R4 ;  /* 0x000ba80401007387 */ /* 0x0001e20000100a00 */
[C---:B------:R-:W-:Y:S02]  /*af060*/  IMAD R26, R16.reuse, 0x174, RZ ;  /* 0x00000174101a7824 */ /* 0x040fe400078e02ff */
[C---:B------:R-:W-:Y:S02]  /*af070*/  IMAD R8, R16.reuse, 0x2ec, RZ ;  /* 0x000002ec10087824 */ /* 0x040fe400078e02ff */
[C---:B0-----:R-:W-:Y:S02]  /*af080*/  IMAD R4, R16.reuse, 0x173, RZ ;  /* 0x0000017310047824 */ /* 0x041fe400078e02ff */
[----:B------:R-:W-:-:S03]  /*af090*/  IMAD R5, R16, 0x2ea, RZ ;  /* 0x000002ea10057824 */ /* 0x000fc600078e02ff */
[----:B------:R-:W-:Y:S02]  /*af0a0*/  LEA.HI.X.SX32 R7, R4, R3, 0x1, P6 ;  /* 0x0000000304077211 */ /* 0x000fe400030f0eff */
[----:B------:R-:W-:Y:S02]  /*af0b0*/  IADD3 R4, P6, R5, R2, RZ ;  /* 0x0000000205047210 */ /* 0x000fe40007fde0ff */
[C---:B------:R-:W-:Y:S01]  /*af0c0*/  IMAD R5, R16.reuse, 0x175, RZ ;  /* 0x0000017510057824 */ /* 0x040fe200078e02ff */
[----:B------:R0:W-:Y:S01]  /*af0d0*/  STL.64 [R1+0xba0], R6 ;  /* 0x000ba00601007387 */ /* 0x0001e20000100a00 */
[----:B------:R-:W-:-:S03]  /*af0e0*/  IMAD R9, R16, 0x332, RZ ;  /* 0x0000033210097824 */ /* 0x000fc600078e02ff */
[----:B------:R-:W-:Y:S01]  /*af0f0*/  LEA.HI.X.SX32 R5, R5, R3, 0x1, P6 ;  /* 0x0000000305057211 */ /* 0x000fe200030f0eff */
[----:B0-----:R-:W3:Y:S01]  /*af100*/  LDL.LU.64 R6, [R1+0x2628] ;  /* 0x0026280001067983 */ /* 0x001ee20000300a00 */
[----:B--2---:R-:W-:-:S04]  /*af110*/  IADD3 R22, P5, R19, R2, RZ ;  /* 0x0000000213167210 */ /* 0x004fc80007fbe0ff */
[----:B------:R-:W-:-:S05]  /*af120*/  LEA.HI.X.SX32 R23, R26, R3, 0x1, P5 ;  /* 0x000000031a177211 */ /* 0x000fca00028f0eff */
[----:B------:R0:W-:Y:S02]  /*af130*/  STL.64 [R1+0xb98], R22 ;  /* 0x000b981601007387 */ /* 0x0001e40000100a00 */
[----:B0-----:R-:W-:Y:S01]  /*af140*/  IADD3 R22, P5, R8, R2, RZ ;  /* 0x0000000208167210 */ /* 0x001fe20007fbe0ff */
[----:B------:R-:W-:-:S05]  /*af150*/  IMAD R8, R16, 0x336, RZ ;  /* 0x0000033610087824 */ /* 0x000fca00078e02ff */
[----:B------:R-:W-:Y:S01]  /*af160*/  STL [R1+0x2608], R8 ;  /* 0x0026080801007387 */ /* 0x000fe20000100800 */
[----:B------:R-:W-:Y:S02]  /*af170*/  STL [R1+0x260c], R9 ;  /* 0x00260c0901007387 */ /* 0x000fe40000100800 */
[----:B------:R0:W-:Y:S02]  /*af180*/  STL.64 [R1+0xb90], R4 ;  /* 0x000b900401007387 */ /* 0x0001e40000100a00 */
[----:B0-----:R-:W2:Y:S01]  /*af190*/  LDL.LU.64 R4, [R1+0x2620] ;  /* 0x0026200001047983 */ /* 0x001ea20000300a00 */
[C---:B------:R-:W-:Y:S02]  /*af1a0*/  IMAD R23, R16.reuse, 0x2ee, RZ ;  /* 0x000002ee10177824 */ /* 0x040fe400078e02ff */
[----:B------:R-:W-:-:S03]  /*af1b0*/  IMAD R26, R16, 0x176, RZ ;  /* 0x00000176101a7824 */ /* 0x000fc600078e02ff */
[----:B------:R-:W-:Y:S02]  /*af1c0*/  IADD3 R8, P6, R23, R2, RZ ;  /* 0x0000000217087210 */ /* 0x000fe40007fde0ff */
[-C--:B------:R-:W-:Y:S02]  /*af1d0*/  LEA.HI.X.SX32 R23, R26, R3.reuse, 0x1, P5 ;  /* 0x000000031a177211 */ /* 0x080fe400028f0eff */
[C---:B------:R-:W-:Y:S02]  /*af1e0*/  IMAD R9, R16.reuse, 0x177, RZ ;  /* 0x0000017710097824 */ /* 0x040fe400078e02ff */
[C---:B------:R-:W-:Y:S01]  /*af1f0*/  IMAD R19, R16.reuse, 0x334, RZ ;  /* 0x0000033410137824 */ /* 0x040fe200078e02ff */
[----:B------:R0:W-:Y:S02]  /*af200*/  STL.64 [R1+0xb88], R22 ;  /* 0x000b881601007387 */ /* 0x0001e40000100a00 */
[----:B------:R-:W-:Y:S01]  /*af210*/  LEA.HI.X.SX32 R9, R9, R3, 0x1, P6 ;  /* 0x0000000309097211 */ /* 0x000fe200030f0eff */
[----:B------:R-:W-:-:S02]  /*af220*/  IMAD R25, R16, 0x2f2, RZ ;  /* 0x000002f210197824 */ /* 0x000fc400078e02ff */
[----:B------:R-:W-:Y:S01]  /*af230*/  IMAD R26, R16, 0x178, RZ ;  /* 0x00000178101a7824 */ /* 0x000fe200078e02ff */
[----:B0-----:R-:W-:Y:S01]  /*af240*/  IADD3 R22, P5, R18, R2, RZ ;  /* 0x0000000212167210 */ /* 0x001fe20007fbe0ff */
[C---:B------:R-:W-:Y:S02]  /*af250*/  IMAD R18, R16.reuse, 0x338, RZ ;  /* 0x0000033810127824 */ /* 0x040fe400078e02ff */
[----:B------:R-:W-:-:S03]  /*af260*/  IMAD R15, R16, 0x2f4, RZ ;  /* 0x000002f4100f7824 */ /* 0x000fc600078e02ff */
[----:B------:R-:W-:Y:S01]  /*af270*/  STL.64 [R1+0x2618], R18 ;  /* 0x0026181201007387 */ /* 0x000fe20000100a00 */
[----:B------:R0:W-:Y:S01]  /*af280*/  STL.64 [R1+0xb80], R8 ;  /* 0x000b800801007387 */ /* 0x0001e20000100a00 */
[----:B------:R-:W-:Y:S02]  /*af290*/  LEA.HI.X.SX32 R23, R26, R3, 0x1, P5 ;  /* 0x000000031a177211 */ /* 0x000fe400028f0eff */
[-C--:B0-----:R-:W-:Y:S01]  /*af2a0*/  IADD3 R8, P6, R25, R2.reuse, RZ ;  /* 0x0000000219087210 */ /* 0x081fe20007fde0ff */
[C---:B------:R-:W-:Y:S01]  /*af2b0*/  IMAD R25, R16.reuse, 0x179, RZ ;  /* 0x0000017910197824 */ /* 0x040fe200078e02ff */
[----:B------:R-:W-:Y:S01]  /*af2c0*/  IADD3 R18, P5, R15, R2, RZ ;  /* 0x000000020f127210 */ /* 0x000fe20007fbe0ff */
[----:B------:R-:W-:-:S03]  /*af2d0*/  IMAD R15, R16, 0x17a, RZ ;  /* 0x0000017a100f7824 */ /* 0x000fc600078e02ff */
[-C--:B------:R-:W-:Y:S01]  /*af2e0*/  LEA.HI.X.SX32 R9, R25, R3.reuse, 0x1, P6 ;  /* 0x0000000319097211 */ /* 0x080fe200030f0eff */
[----:B------:R0:W-:Y:S01]  /*af2f0*/  STL.64 [R1+0xb78], R22 ;  /* 0x000b781601007387 */ /* 0x0001e20000100a00 */
[----:B------:R-:W-:Y:S01]  /*af300*/  LEA.HI.X.SX32 R19, R15, R3, 0x1, P5 ;  /* 0x000000030f137211 */ /* 0x000fe200028f0eff */
[C---:B------:R-:W-:Y:S02]  /*af310*/  IMAD R25, R16.reuse, 0x17c, RZ ;  /* 0x0000017c10197824 */ /* 0x040fe400078e02ff */
[----:B------:R-:W-:Y:S01]  /*af320*/  STL.64 [R1+0xde8], R8 ;  /* 0x000de80801007387 */ /* 0x000fe20000100a00 */
[----:B0-----:R-:W-:-:S03]  /*af330*/  IMAD R23, R16, 0x17b, RZ ;  /* 0x0000017b10177824 */ /* 0x001fc600078e02ff */
[----:B------:R0:W-:Y:S01]  /*af340*/  STL.64 [R1+0xde0], R18 ;  /* 0x000de01201007387 */ /* 0x0001e20000100a00 */
        /* <DEDUP_REMOVED lines=10> */
[C---:B0-----:R-:W-:Y:S02]  /*af3f0*/  IMAD R19, R16.reuse, 0x18f, RZ ;  /* 0x0000018f10137824 */ /* 0x041fe400078e02ff */
[----:B------:R-:W-:Y:S01]  /*af400*/  IMAD R29, R16, 0x324, RZ ;  /* 0x00000324101d7824 */ /* 0x000fe200078e02ff */
[-C--:B--2---:R-:W-:Y:S01]  /*af410*/  IADD3 R8, P6, R4, R2.reuse, RZ ;  /* 0x0000000204087210 */ /* 0x084fe20007fde0ff */
[----:B------:R-:W-:-:S03]  /*af420*/  IADD3 R4, P5, R5, R2, RZ ;  /* 0x0000000205047210 */ /* 0x000fc60007fbe0ff */
[-C--:B------:R-:W-:Y:S02]  /*af430*/  LEA.HI.X.SX32 R9, R23, R3.reuse, 0x1, P6 ;  /* 0x0000000317097211 */ /* 0x080fe400030f0eff */
[----:B------:R-:W-:Y:S01]  /*af440*/  LEA.HI.X.SX32 R5, R25, R3, 0x1, P5 ;  /* 0x0000000319057211 */ /* 0x000fe200028f0eff */
[----:B------:R-:W-:Y:S02]  /*af450*/  IMAD R23, R16, 0x17e, RZ ;  /* 0x0000017e10177824 */ /* 0x000fe400078e02ff */
[----:B------:R3:W-:Y:S02]  /*af460*/  STL.64 [R1+0xdd8], R8 ;  /* 0x000dd80801007387 */ /* 0x0007e40000100a00 */
[----:B------:R0:W-:Y:S01]  /*af470*/  STL.64 [R1+0xdf0], R4 ;  /* 0x000df00401007387 */ /* 0x0001e20000100a00 */
[-C--:B---3--:R-:W-:Y:S02]  /*af480*/  IADD3 R8, P6, R6, R2.reuse, RZ ;  /* 0x0000000206087210 */ /* 0x088fe40007fde0ff */
[----:B0-----:R-:W-:-:S02]  /*af490*/  IADD3 R4, P5, R7, R2, RZ ;  /* 0x0000000207047210 */ /* 0x001fc40007fbe0ff */
[-C--:B------:R-:W-:Y:S02]  /*af4a0*/  LEA.HI.X.SX32 R9, R22, R3.reuse, 0x1, P6 ;  /* 0x0000000316097211 */ /* 0x080fe400030f0eff */
[----:B------:R-:W-:Y:S01]  /*af4b0*/  LEA.HI.X.SX32 R5, R23, R3, 0x1, P5 ;  /* 0x0000000317057211 */ /* 0x000fe200028f0eff */
[----:B------:R-:W-:-:S04]  /*af4c0*/  IADD3 R6, P6, R17, R2, RZ ;  /* 0x0000000211067210 */ /* 0x000fc80007fde0ff */
[----:B------:R-:W-:Y:S01]  /*af4d0*/  STL.64 [R1+0xe00], R4 ;  /* 0x000e000401007387 */ /* 0x000fe20000100a00 */
[----:B------:R0:W-:Y:S02]  /*af4e0*/  STL.64 [R1+0xe08], R8 ;  /* 0x000e080801007387 */ /* 0x0001e40000100a00 */
[C---:B------:R-:W-:Y:S02]  /*af4f0*/  IMAD R23, R16.reuse, 0x180, RZ ;  /* 0x0000018010177824 */ /* 0x040fe400078e02ff */
[C---:B------:R-:W-:Y:S02]  /*af500*/  IMAD R22, R16.reuse, 0x302, RZ ;  /* 0x0000030210167824 */ /* 0x040fe400078e02ff */
[----:B0-----:R-:W-:Y:S01]  /*af510*/  IMAD R8, R16, 0x17f, RZ ;  /* 0x0000017f10087824 */ /* 0x001fe200078e02ff */
[----:B------:R-:W-:-:S04]  /*af520*/  IADD3 R4, P5, R13, R2, RZ ;  /* 0x000000020d047210 */ /* 0x000fc80007fbe0ff */
        /* <DEDUP_REMOVED lines=55> */
[----:B------:R-:W-:-:S03]  /*af8a0*/  LEA.HI.X.SX32 R5, R23, R3, 0x1, P5 ;  /* 0x0000000317057211 */ /* 0x000fc600028f0eff */
[----:B------:R0:W-:Y:S02]  /*af8b0*/  STL.64 [R1+0xe58], R6 ;  /* 0x000e580601007387 */ /* 0x0001e40000100a00 */
[----:B------:R1:W-:Y:S02]  /*af8c0*/  STL.64 [R1+0xe70], R4 ;  /* 0x000e700401007387 */ /* 0x0003e40000100a00 */
[C---:B------:R-:W-:Y:S02]  /*af8d0*/  IMAD R9, R16.reuse, 0x18d, RZ ;  /* 0x0000018d10097824 */ /* 0x040fe400078e02ff */
[C---:B------:R-:W-:Y:S02]  /*af8e0*/  IMAD R8, R16.reuse, 0x31e, RZ ;  /* 0x0000031e10087824 */ /* 0x040fe400078e02ff */
[----:B------:R-:W-:Y:S01]  /*af8f0*/  IMAD R23, R16, 0x320, RZ ;  /* 0x0000032010177824 */ /* 0x000fe200078e02ff */
[-C--:B0-----:R-:W-:Y:S01]  /*af900*/  IADD3 R6, P6, R22, R2.reuse, RZ ;  /* 0x0000000216067210 */ /* 0x081fe20007fde0ff */
[----:B------:R-:W-:Y:S01]  /*af910*/  IMAD R22, R16, 0x18e, RZ ;  /* 0x0000018e10167824 */ /* 0x000fe200078e02ff */
[----:B-1----:R-:W-:-:S02]  /*af920*/  IADD3 R4, P5, R10, R2, RZ ;  /* 0x000000020a047210 */ /* 0x002fc40007fbe0ff */
[-C--:B------:R-:W-:Y:S02]  /*af930*/  LEA.HI.X.SX32 R7, R9, R3.reuse, 0x1, P6 ;  /* 0x0000000309077211 */ /* 0x080fe400030f0eff */
[-C--:B------:R-:W-:Y:S01]  /*af940*/  LEA.HI.X.SX32 R5, R22, R3.reuse, 0x1, P5 ;  /* 0x0000000316057211 */ /* 0x080fe200028f0eff */
[-C--:B------:R-:W-:Y:S02]  /*af950*/  IADD3 R8, P6, R8, R2.reuse, RZ ;  /* 0x0000000208087210 */ /* 0x080fe40007fde0ff */
[----:B------:R-:W-:Y:S02]  /*af960*/  IMAD R22, R16, 0x322, RZ ;  /* 0x0000032210167824 */ /* 0x000fe400078e02ff */
[----:B------:R0:W-:Y:S01]  /*af970*/  STL.64 [R1+0xe80], R4 ;  /* 0x000e800401007387 */ /* 0x0001e20000100a00 */
[----:B------:R-:W-:Y:S01]  /*af980*/  LEA.HI.X.SX32 R9, R19, R3, 0x1, P6 ;  /* 0x0000000313097211 */ /* 0x000fe200030f0eff */
[----:B------:R-:W-:Y:S01]  /*af990*/  STL.64 [R1+0xe88], R6 ;  /* 0x000e880601007387 */ /* 0x000fe20000100a00 */
[----:B------:R-:W-:Y:S01]  /*af9a0*/  IADD3 R18, P6, R22, R2, RZ ;  /* 0x0000000216127210 */ /* 0x000fe20007fde0ff */
[----:B------:R-:W-:-:S02]  /*af9b0*/  IMAD R22, R16, 0x191, RZ ;  /* 0x0000019110167824 */ /* 0x000fc400078e02ff */
[----:B------:R1:W-:Y:S01]  /*af9c0*/  STL.64 [R1+0xe78], R8 ;  /* 0x000e780801007387 */ /* 0x0003e20000100a00 */
[----:B0-----:R-:W-:Y:S01]  /*af9d0*/  IADD3 R4, P5, R23, R2, RZ ;  /* 0x0000000217047210 */ /* 0x001fe20007fbe0ff */
[----:B------:R-:W-:-:S05]  /*af9e0*/  IMAD R23, R16, 0x190, RZ ;  /* 0x0000019010177824 */ /* 0x000fca00078e02ff */
[-C--:B------:R-:W-:Y:S01]  /*af9f0*/  LEA.HI.X.SX32 R5, R23, R3.reuse, 0x1, P5 ;  /* 0x0000000317057211 */ /* 0x080fe200028f0eff */
[-C--:B-1----:R-:W-:Y:S02]  /*afa00*/  IADD3 R8, P5, R29, R2.reuse, RZ ;  /* 0x000000021d087210 */ /* 0x082fe40007fbe0ff */
[----:B------:R-:W-:Y:S01]  /*afa10*/  IMAD R29, R16, 0x192, RZ ;  /* 0x00000192101d7824 */ /* 0x000fe200078e02ff */
[-C--:B------:R-:W-:Y:S01]  /*afa20*/  LEA.HI.X.SX32 R19, R22, R3.reuse, 0x1, P6 ;  /* 0x0000000316137211 */ /* 0x080fe200030f0eff */
[C---:B------:R-:W-:Y:S01]  /*afa30*/  IMAD R23, R16.reuse, 0x326, RZ ;  /* 0x0000032610177824 */ /* 0x040fe200078e02ff */
[----:B------:R-:W-:Y:S02]  /*afa40*/  STL.64 [R1+0xe90], R4 ;  /* 0x000e900401007387 */ /* 0x000fe40000100a00 */
[----:B------:R-:W-:Y:S01]  /*afa50*/  LEA.HI.X.SX32 R9, R29, R3, 0x1, P5 ;  /* 0x000000031d097211 */ /* 0x000fe200028f0eff */
[----:B------:R0:W-:Y:S01]  /*afa60*/  STL.64 [R1+0xea8], R18 ;  /* 0x000ea81201007387 */ /* 0x0001e20000100a00 */
[----:B------:R-:W-:Y:S01]  /*afa70*/  IADD3 R22, P6, R23, R2, RZ ;  /* 0x0000000217167210 */ /* 0x000fe20007fde0ff */
[----:B0-----:R-:W2:Y:S02]  /*afa80*/  LDL.LU.64 R18, [R1+0x2618] ;  /* 0x0026180001127983 */ /* 0x001ea40000300a00 */
[----:B------:R0:W-:Y:S02]  /*afa90*/  STL.64 [R1+0xea0], R8 ;  /* 0x000ea00801007387 */ /* 0x0001e40000100a00 */
[----:B0-----:R-:W-:-:S05]  /*afaa0*/  IMAD R9, R16, 0x193, RZ ;  /* 0x0000019310097824 */ /* 0x001fca00078e02ff */
[----:B------:R-:W-:-:S05]  /*afab0*/  LEA.HI.X.SX32 R23, R9, R3, 0x1, P6 ;  /* 0x0000000309177211 */ /* 0x000fca00030f0eff */
[----:B------:R0:W-:Y:S04]  /*afac0*/  STL.64 [R1+0xe98], R22 ;  /* 0x000e981601007387 */ /* 0x0001e80000100a00 */
[----:B0-----:R-:W3:Y:S01]  /*afad0*/  LDL.LU.64 R22, [R1+0x2610] ;  /* 0x0026100001167983 */ /* 0x001ee20000300a00 */
[C---:B------:R-:W-:Y:S02]  /*afae0*/  IMAD R28, R16.reuse, 0x328, RZ ;  /* 0x00000328101c7824 */ /* 0x040fe400078e02ff */
[C---:B------:R-:W-:Y:S02]  /*afaf0*/  IMAD R8, R16.reuse, 0x32a, RZ ;  /* 0x0000032a10087824 */ /* 0x040fe400078e02ff */
[C---:B------:R-:W-:Y:S02]  /*afb00*/  IMAD R7, R16.reuse, 0x194, RZ ;  /* 0x0000019410077824 */ /* 0x040fe400078e02ff */
[----:B------:R-:W-:Y:S01]  /*afb10*/  IMAD R17, R16, 0x195, RZ ;  /* 0x0000019510117824 */ /* 0x000fe200078e02ff */
[----:B------:R-:W-:-:S02]  /*afb20*/  IADD3 R28, P5, R28, R2, RZ ;  /* 0x000000021c1c7210 */ /* 0x000fc40007fbe0ff */
[----:B------:R-:W-:Y:S01]  /*afb30*/  IADD3 R8, P6, R8, R2, RZ ;  /* 0x0000000208087210 */ /* 0x000fe20007fde0ff */
[----:B------:R-:W-:Y:S01]  /*afb40*/  IMAD R27, R16, 0x32e, RZ ;  /* 0x0000032e101b7824 */ /* 0x000fe200078e02ff */
[-C--:B------:R-:W-:Y:S02]  /*afb50*/  LEA.HI.X.SX32 R29, R7, R3.reuse, 0x1, P5 ;  /* 0x00000003071d7211 */ /* 0x080fe400028f0eff */
[----:B------:R-:W-:-:S03]  /*afb60*/  LEA.HI.X.SX32 R9, R17, R3, 0x1, P6 ;  /* 0x0000000311097211 */ /* 0x000fc600030f0eff */
[----:B------:R-:W-:Y:S02]  /*afb70*/  STL.64 [R1+0xeb0], R28 ;  /* 0x000eb01c01007387 */ /* 0x000fe40000100a00 */
[----:B------:R0:W-:Y:S02]  /*afb80*/  STL.64 [R1+0xec8], R8 ;  /* 0x000ec80801007387 */ /* 0x0001e40000100a00 */
[----:B0-----:R-:W-:Y:S01]  /*afb90*/  IADD3 R8, P6, R27, R2, RZ ;  /* 0x000000021b087210 */ /* 0x001fe20007fde0ff */
[----:B------:R-:W-:-:S05]  /*afba0*/  IMAD R27, R16, 0x197, RZ ;  /* 0x00000197101b7824 */ /* 0x000fca00078e02ff */
[----:B------:R-:W-:Y:S02]  /*afbb0*/  LEA.HI.X.SX32 R9, R27, R3, 0x1, P6 ;  /* 0x000000031b097211 */ /* 0x000fe400030f0eff */
[----:B---3--:R-:W-:Y:S01]  /*afbc0*/  IADD3 R28, P5, R23, R2, RZ ;  /* 0x00000002171c7210 */ /* 0x008fe20007fbe0ff */
[----:B------:R-:W-:-:S05]  /*afbd0*/  IMAD R23, R16, 0x196, RZ ;  /* 0x0000019610177824 */ /* 0x000fca00078e02ff */
[----:B------:R-:W-:-:S05]  /*afbe0*/  LEA.HI.X.SX32 R29, R23, R3, 0x1, P5 ;  /* 0x00000003171d7211 */ /* 0x000fca00028f0eff */
[----:B------:R-:W-:Y:S01]  /*afbf0*/  STL.64 [R1+0xec0], R28 ;  /* 0x000ec01c01007387 */ /* 0x000fe20000100a00 */
[----:B------:R0:W-:Y:S03]  /*afc00*/  STL.64 [R1+0xeb8], R8 ;  /* 0x000eb80801007387 */ /* 0x0001e60000100a00 */
[----:B0-----:R-:W3:Y:S01]  /*afc10*/  LDL.LU R9, [R1+0x260c] ;  /* 0x00260c0001097983 */ /* 0x001ee20000300800 */
[----:B------:R-:W-:Y:S01]  /*afc20*/  IMAD R28, R16, 0x198, RZ ;  /* 0x00000198101c7824 */ /* 0x000fe200078e02ff */
[----:B------:R-:W-:Y:S01]  /*afc30*/  IADD3 R22, P5, R22, R2, RZ ;  /* 0x0000000216167210 */ /* 0x000fe20007fbe0ff */
[----:B------:R-:W-:-:S03]  /*afc40*/  IMAD R27, R16, 0x199, RZ ;  /* 0x00000199101b7824 */ /* 0x000fc600078e02ff */
[----:B------:R-:W-:-:S05]  /*afc50*/  LEA.HI.X.SX32 R23, R28, R3, 0x1, P5 ;  /* 0x000000031c177211 */ /* 0x000fca00028f0eff */
[----:B------:R-:W-:Y:S01]  /*afc60*/  STL.64 [R1+0xed0], R22 ;  /* 0x000ed01601007387 */ /* 0x000fe20000100a00 */
[----:B---3--:R-:W-:-:S04]  /*afc70*/  IADD3 R8, P6, R9, R2, RZ ;  /* 0x0000000209087210 */ /* 0x008fc80007fde0ff */
[----:B------:R-:W-:-:S05]  /*afc80*/  LEA.HI.X.SX32 R9, R27, R3, 0x1, P6 ;  /* 0x000000031b097211 */ /* 0x000fca00030f0eff */
[----:B------:R0:W-:Y:S04]  /*afc90*/  STL.64 [R1+0xee8], R8 ;  /* 0x000ee80801007387 */ /* 0x0001e80000100a00 */
[----:B0-----:R-:W3:Y:S01]  /*afca0*/  LDL.LU R8, [R1+0x2608] ;  /* 0x0026080001087983 */ /* 0x001ee20000300800 */
[C---:B------:R-:W-:Y:S01]  /*afcb0*/  IMAD R28, R16.reuse, 0x19a, RZ ;  /* 0x0000019a101c7824 */ /* 0x040fe200078e02ff */
[----:B--2---:R-:W-:Y:S01]  /*afcc0*/  IADD3 R22, P5, R19, R2, RZ ;  /* 0x0000000213167210 */ /* 0x004fe20007fbe0ff */
[----:B------:R-:W-:-:S03]  /*afcd0*/  IMAD R27, R16, 0x19b, RZ ;  /* 0x0000019b101b7824 */ /* 0x000fc600078e02ff */
[----:B------:R-:W-:-:S05]  /*afce0*/  LEA.HI.X.SX32 R23, R28, R3, 0x1, P5 ;  /* 0x000000031c177211 */ /* 0x000fca00028f0eff */
[----:B------:R0:W-:Y:S01]  /*afcf0*/  STL.64 [R1+0xee0], R22 ;  /* 0x000ee01601007387 */ /* 0x0001e20000100a00 */
[C---:B------:R-:W-:Y:S02]  /*afd00*/  IMAD R26, R16.reuse, 0x33a, RZ ;  /* 0x0000033a101a7824 */ /* 0x040fe400078e02ff */
[C---:B------:R-:W-:Y:S02]  /*afd10*/  IMAD R28, R16.reuse, 0x19c, RZ ;  /* 0x0000019c101c7824 */ /* 0x040fe400078e02ff */
[C---:B------:R-:W-:Y:S02]  /*afd20*/  IMAD R29, R16.reuse, 0x19d, RZ ;  /* 0x0000019d101d7824 */ /* 0x040fe400078e02ff */
[----:B------:R-:W-:Y:S01]  /*afd30*/  IMAD R15, R16, 0x33c, RZ ;  /* 0x0000033c100f7824 */ /* 0x000fe200078e02ff */
[----:B0-----:R-:W-:-:S04]  /*afd40*/  IADD3 R22, P5, R18, R2, RZ ;  /* 0x0000000212167210 */ /* 0x001fc80007fbe0ff */
[----:B------:R-:W-:Y:S01]  /*afd50*/  LEA.HI.X.SX32 R23, R28, R3, 0x1, P5 ;  /* 0x000000031c177211 */ /* 0x000fe200028f0eff */
[C---:B------:R-:W-:Y:S02]  /*afd60*/  IMAD R25, R16.reuse, 0x33e, RZ ;  /* 0x0000033e10197824 */ /* 0x040fe400078e02ff */
[C---:B------:R-:W-:Y:S02]  /*afd70*/  IMAD R28, R16.reuse, 0x19e, RZ ;  /* 0x0000019e101c7824 */ /* 0x040fe400078e02ff */
[----:B------:R-:W-:Y:S01]  /*afd80*/  IMAD R13, R16, 0x340, RZ ;  /* 0x00000340100d7824 */ /* 0x000fe200078e02ff */
[----:B---3--:R-:W-:-:S04]  /*afd90*/  IADD3 R8, P6, R8, R2, RZ ;  /* 0x0000000208087210 */ /* 0x008fc80007fde0ff */
[----:B------:R-:W-:-:S05]  /*afda0*/  LEA.HI.X.SX32 R9, R27, R3, 0x1, P6 ;  /* 0x000000031b097211 */ /* 0x000fca00030f0eff */
[----:B------:R0:W-:Y:S04]  /*afdb0*/  STL.64 [R1+0xed8], R8 ;  /* 0x000ed80801007387 */ /* 0x0001e80000100a00 */
[----:B0-----:R-:W2:Y:S01]  /*afdc0*/  LDL.LU.64 R8, [R1+0x2600] ;  /* 0x0026000001087983 */ /* 0x001ea20000300a00 */
[----:B------:R-:W-:Y:S01]  /*afdd0*/  IADD3 R26, P6, R26, R2, RZ ;  /* 0x000000021a1a7210 */ /* 0x000fe20007fde0ff */
[----:B------:R0:W-:Y:S03]  /*afde0*/  STL.64 [R1+0xef0], R22 ;  /* 0x000ef01601007387 */ /* 0x0001e60000100a00 */
[----:B------:R-:W-:-:S05]  /*afdf0*/  LEA.HI.X.SX32 R27, R29, R3, 0x1, P6 ;  /* 0x000000031d1b7211 */ /* 0x000fca00030f0eff */
[----:B------:R1:W-:Y:S01]  /*afe00*/  STL.64 [R1+0xf08], R26 ;  /* 0x000f081a01007387 */ /* 0x0003e20000100a00 */
[----:B0-----:R-:W-:-:S04]  /*afe10*/  IADD3 R22, P5, R15, R2, RZ ;  /* 0x000000020f167210 */ /* 0x001fc80007fbe0ff */
[-C--:B------:R-:W-:Y:S02]  /*afe20*/  LEA.HI.X.SX32 R23, R28, R3.reuse, 0x1, P5 ;  /* 0x000000031c177211 */ /* 0x080fe400028f0eff */
[-C--:B-1----:R-:W-:Y:S01]  /*afe30*/  IADD3 R26, P6, R25, R2.reuse, RZ ;  /* 0x00000002191a7210 */ /* 0x082fe20007fde0ff */
[C---:B------:R-:W-:Y:S02]  /*afe40*/  IMAD R25, R16.reuse, 0x19f, RZ ;  /* 0x0000019f10197824 */ /* 0x040fe400078e02ff */
[----:B------:R0:W-:Y:S01]  /*afe50*/  STL.64 [R1+0xf00], R22 ;  /* 0x000f001601007387 */ /* 0x0001e20000100a00 */
[C---:B------:R-:W-:Y:S02]  /*afe60*/  IMAD R28, R16.reuse, 0x1a0, RZ ;  /* 0x000001a0101c7824 */ /* 0x040fe400078e02ff */
[C---:B------:R-:W-:Y:S01]  /*afe70*/  IMAD R24, R16.reuse, 0x342, RZ ;  /* 0x0000034210187824 */ /* 0x040fe200078e02ff */
[----:B------:R-:W-:Y:S01]  /*afe80*/  LEA.HI.X.SX32 R27, R25, R3, 0x1, P6 ;  /* 0x00000003191b7211 */ /* 0x000fe200030f0eff */
[----:B------:R-:W-:Y:S01]  /*afe90*/  IMAD R12, R16, 0x344, RZ ;  /* 0x00000344100c7824 */ /* 0x000fe200078e02ff */
[----:B0-----:R-:W-:-:S03]  /*afea0*/  IADD3 R22, P5, R13, R2, RZ ;  /* 0x000000020d167210 */ /* 0x001fc60007fbe0ff */
[----:B------:R0:W-:Y:S01]  /*afeb0*/  STL.64 [R1+0xef8], R26 ;  /* 0x000ef81a01007387 */ /* 0x0001e20000100a00 */
[----:B------:R-:W-:Y:S02]  /*afec0*/  IADD3 R24, P6, R24, R2, RZ ;  /* 0x0000000218187210 */ /* 0x000fe40007fde0ff */
[----:B------:R-:W-:Y:S01]  /*afed0*/  LEA.HI.X.SX32 R23, R28, R3, 0x1, P5 ;  /* 0x000000031c177211 */ /* 0x000fe200028f0eff */
[C---:B------:R-:W-:Y:S02]  /*afee0*/  IMAD R28, R16.reuse, 0x1a2, RZ ;  /* 0x000001a2101c7824 */ /* 0x040fe400078e02ff */
[C---:B------:R-:W-:Y:S02]  /*afef0*/  IMAD R21, R16.reuse, 0x346, RZ ;  /* 0x0000034610157824 */ /* 0x040fe400078e02ff */
[----:B------:R1:W-:Y:S01]  /*aff00*/  STL.64 [R1+0xf10], R22 ;  /* 0x000f101601007387 */ /* 0x0003e20000100a00 */
[----:B0-----:R-:W-:-:S05]  /*aff10*/  IMAD R26, R16, 0x1a1, RZ ;  /* 0x000001a1101a7824 */ /* 0x001fca00078e02ff */
[-C--:B------:R-:W-:Y:S02]  /*aff20*/  LEA.HI.X.SX32 R25, R26, R3.reuse, 0x1, P6 ;  /* 0x000000031a197211 */ /* 0x080fe400030f0eff */
[-C--:B-1----:R-:W-:Y:S01]  /*aff30*/  IADD3 R22, P5, R12, R2.reuse, RZ ;  /* 0x000000020c167210 */ /* 0x082fe20007fbe0ff */
[----:B------:R-:W-:Y:S02]  /*aff40*/  IMAD R14, R16, 0x348, RZ ;  /* 0x00000348100e7824 */ /* 0x000fe400078e02ff */
[----:B------:R0:W-:Y:S01]  /*aff50*/  STL.64 [R1+0xf28], R24 ;  /* 0x000f281801007387 */ /* 0x0001e20000100a00 */
[----:B------:R-:W-:Y:S01]  /*aff60*/  LEA.HI.X.SX32 R23, R28, R3, 0x1, P5 ;  /* 0x000000031c177211 */ /* 0x000fe200028f0eff */
[C---:B------:R-:W-:Y:S02]  /*aff70*/  IMAD R28, R16.reuse, 0x1a3, RZ ;  /* 0x000001a3101c7824 */ /* 0x040fe400078e02ff */
[C---:B------:R-:W-:Y:S02]  /*aff80*/  IMAD R20, R16.reuse, 0x34a, RZ ;  /* 0x0000034a10147824 */ /* 0x040fe400078e02ff */
[----:B------:R-:W-:Y:S01]  /*aff90*/  IMAD R26, R16, 0x1a4, RZ ;  /* 0x000001a4101a7824 */ /* 0x000fe200078e02ff */
[----:B------:R1:W-:Y:S01]  /*affa0*/  STL.64 [R1+0xf20], R22 ;  /* 0x000f201601007387 */ /* 0x0003e20000100a00 */
[----:B0-----:R-:W-:-:S04]  /*affb0*/  IADD3 R24, P6, R21, R2, RZ ;  /* 0x0000000215187210 */ /* 0x001fc80007fde0ff */
[-C--:B------:R-:W-:Y:S01]  /*affc0*/  LEA.HI.X.SX32 R25, R28, R3.reuse, 0x1, P6 ;  /* 0x000000031c197211 */ /* 0x080fe200030f0eff */
[----:B------:R-:W-:Y:S01]  /*affd0*/  IMAD R28, R16, 0x1a5, RZ ;  /* 0x000001a5101c7824 */ /* 0x000fe200078e02ff */
[-C--:B------:R-:W-:Y:S02]  /*affe0*/  IADD3 R20, P6, R20, R2.reuse, RZ ;  /* 0x0000000214147210 */ /* 0x080fe40007fde0ff */
[----:B-1----:R-:W-:Y:S01]  /*afff0*/  IADD3 R22, P5, R14, R2, RZ ;  /* 0x000000020e167210 */ /* 0x002fe20007fbe0ff */
[C---:B------:R-:W-:Y:S02]  /*b0000*/  IMAD R11, R16.reuse, 0x34c, RZ ;  /* 0x0000034c100b7824 */ /* 0x040fe400078e02ff */
[----:B------:R-:W-:Y:S01]  /*b0010*/  IMAD R10, R16, 0x34e, RZ ;  /* 0x0000034e100a7824 */ /* 0x000fe200078e02ff */
[-C--:B------:R-:W-:Y:S02]  /*b0020*/  LEA.HI.X.SX32 R21, R28, R3.reuse, 0x1, P6 ;  /* 0x000000031c157211 */ /* 0x080fe400030f0eff */
[----:B------:R-:W-:Y:S01]  /*b0030*/  LEA.HI.X.SX32 R23, R26, R3, 0x1, P5 ;  /* 0x000000031a177211 */ /* 0x000fe200028f0eff */
[----:B------:R-:W-:Y:S01]  /*b0040*/  STL.64 [R1+0xf18], R24 ;  /* 0x000f181801007387 */ /* 0x000fe20000100a00 */
[----:B------:R-:W-:-:S03]  /*b0050*/  IMAD R26, R16, 0x1a7, RZ ;  /* 0x000001a7101a7824 */ /* 0x000fc600078e02ff */
[----:B------:R0:W-:Y:S01]  /*b0060*/  STL.64 [R1+0xf30], R22 ;  /* 0x000f301601007387 */ /* 0x0001e20000100a00 */
[----:B------:R1:W-:Y:S02]  /*b0070*/  STL.64 [R1+0xf48], R20 ;  /* 0x000f481401007387 */ /* 0x0003e40000100a00 */
[C---:B------:R-:W-:Y:S02]  /*b0080*/  IMAD R6, R16.reuse, 0x350, RZ ;  /* 0x0000035010067824 */ /* 0x040fe400078e02ff */
[----:B------:R-:W-:Y:S01]  /*b0090*/  IMAD R4, R16, 0x352, RZ ;  /* 0x0000035210047824 */ /* 0x000fe200078e02ff */
[-C--:B0-----:R-:W-:Y:S02]  /*b00a0*/  IADD3 R22, P5, R11, R2.reuse, RZ ;  /* 0x000000020b167210 */ /* 0x081fe40007fbe0ff */
[----:B-1----:R-:W-:-:S04]  /*b00b0*/  IADD3 R20, P6, R10, R2, RZ ;  /* 0x000000020a147210 */ /* 0x002fc80007fde0ff */
[----:B------:R-:W-:Y:S01]  /*b00c0*/  LEA.HI.X.SX32 R21, R26, R3, 0x1, P6 ;  /* 0x000000031a157211 */ /* 0x000fe200030f0eff */
        /* <DEDUP_REMOVED lines=11> */
[----:B------:R-:W-:Y:S01]  /*b0180*/  IMAD R11, R16, 0x366, RZ ;  /* 0x00000366100b7824 */ /* 0x000fe200078e02ff */
[----:B--2---:R-:W-:-:S05]  /*b0190*/  LEA.HI.X.SX32 R23, R8, R3, 0x1, P5 ;  /* 0x0000000308177211 */ /* 0x004fca00028f0eff */
[----:B------:R0:W-:Y:S01]  /*b01a0*/  STL.64 [R1+0xf40], R22 ;  /* 0x000f401601007387 */ /* 0x0001e20000100a00 */
[----:B------:R1:W-:Y:S01]  /*b01b0*/  STL.64 [R1+0xf38], R20 ;  /* 0x000f381401007387 */ /* 0x0003e20000100a00 */
[-C--:B0-----:R-:W-:Y:S02]  /*b01c0*/  IADD3 R22, P5, R6, R2.reuse, RZ ;  /* 0x0000000206167210 */ /* 0x081fe40007fbe0ff */
[-C--:B-1----:R-:W-:Y:S02]  /*b01d0*/  IADD3 R20, P6, R4, R2.reuse, RZ ;  /* 0x0000000204147210 */ /* 0x082fe40007fde0ff */
[-C--:B------:R-:W-:Y:S02]  /*b01e0*/  LEA.HI.X.SX32 R23, R28, R3.reuse, 0x1, P5 ;  /* 0x000000031c177211 */ /* 0x080fe400028f0eff */
[-C--:B------:R-:W-:Y:S01]  /*b01f0*/  LEA.HI.X.SX32 R21, R26, R3.reuse, 0x1, P6 ;  /* 0x000000031a157211 */ /* 0x080fe200030f0eff */
[C---:B------:R-:W-:Y:S01]  /*b0200*/  IMAD R28, R16.reuse, 0x1aa, RZ ;  /* 0x000001aa101c7824 */ /* 0x040fe200078e02ff */
[-C--:B------:R-:W-:Y:S01]  /*b0210*/  IADD3 R4, P5, R5, R2.reuse, RZ ;  /* 0x0000000205047210 */ /* 0x080fe20007fbe0ff */
[----:B------:R-:W-:Y:S01]  /*b0220*/  IMAD R26, R16, 0x1ab, RZ ;  /* 0x000001ab101a7824 */ /* 0x000fe200078e02ff */
[----:B------:R-:W-:Y:S01]  /*b0230*/  STL.64 [R1+0xf50], R22 ;  /* 0x000f501601007387 */ /* 0x000fe20000100a00 */
[----:B------:R0:W-:Y:S01]  /*b0240*/  STL.64 [R1+0xf70], R20 ;  /* 0x000f701401007387 */ /* 0x0001e20000100a00 */
[----:B------:R-:W-:Y:S01]  /*b0250*/  LEA.HI.X.SX32 R5, R28, R3, 0x1, P5 ;  /* 0x000000031c057211 */ /* 0x000fe200028f0eff */
[----:B------:R-:W-:Y:S01]  /*b0260*/  IMAD R28, R16, 0x1ac, RZ ;  /* 0x000001ac101c7824 */ /* 0x000fe200078e02ff */
[----:B0-----:R-:W-:-:S03]  /*b0270*/  IADD3 R20, P6, R7, R2, RZ ;  /* 0x0000000207147210 */ /* 0x001fc60007fde0ff */
[----:B------:R0:W-:Y:S01]  /*b0280*/  STL.64 [R1+0xf68], R4 ;  /* 0x000f680401007387 */ /* 0x0001e20000100a00 */
[----:B------:R-:W-:Y:S01]  /*b0290*/  LEA.HI.X.SX32 R21, R26, R3, 0x1, P6 ;  /* 0x000000031a157211 */ /* 0x000fe200030f0eff */
[----:B------:R-:W-:-:S04]  /*b02a0*/  IMAD R26, R16, 0x1ad, RZ ;  /* 0x000001ad101a7824 */ /* 0x000fc800078e02ff */
[----:B------:R1:W-:Y:S01]  /*b02b0*/  STL.64 [R1+0xf60], R20 ;  /* 0x000f601401007387 */ /* 0x0003e20000100a00 */
[----:B0-----:R-:W-:-:S04]  /*b02c0*/  IADD3 R4, P5, R17, R2, RZ ;  /* 0x0000000211047210 */ /* 0x001fc80007fbe0ff */
[-C--:B------:R-:W-:Y:S01]  /*b02d0*/  LEA.HI.X.SX32 R5, R28, R3.reuse, 0x1, P5 ;  /* 0x000000031c057211 */ /* 0x080fe200028f0eff */
[----:B------:R-:W-:Y:S01]  /*b02e0*/  IMAD R28, R16, 0x1ae, RZ ;  /* 0x000001ae101c7824 */ /* 0x000fe200078e02ff */
[-C--:B-1----:R-:W-:Y:S02]  /*b02f0*/  IADD3 R20, P6, R19, R2.reuse, RZ ;  /* 0x0000000213147210 */ /* 0x082fe40007fde0ff */
[-C--:B------:R-:W-:Y:S02]  /*b0300*/  IADD3 R18, P5, R18, R2.reuse, RZ ;  /* 0x0000000212127210 */ /* 0x080fe40007fbe0ff */
[-C--:B------:R-:W-:Y:S01]  /*b0310*/  LEA.HI.X.SX32 R21, R26, R3.reuse, 0x1, P6 ;  /* 0x000000031a157211 */ /* 0x080fe200030f0eff */
[----:B------:R-:W-:Y:S01]  /*b0320*/  STL.64 [R1+0xf90], R4 ;  /* 0x000f900401007387 */ /* 0x000fe20000100a00 */
[----:B------:R-:W-:Y:S01]  /*b0330*/  LEA.HI.X.SX32 R19, R28, R3, 0x1, P5 ;  /* 0x000000031c137211 */ /* 0x000fe200028f0eff */
[C---:B------:R-:W-:Y:S02]  /*b0340*/  IMAD R28, R16.reuse, 0x1af, RZ ;  /* 0x000001af101c7824 */ /* 0x040fe400078e02ff */
[----:B------:R0:W-:Y:S02]  /*b0350*/  STL.64 [R1+0xfd0], R20 ;  /* 0x000fd01401007387 */ /* 0x0001e40000100a00 */
[----:B------:R1:W-:Y:S02]  /*b0360*/  STL.64 [R1+0xfc8], R18 ;  /* 0x000fc81201007387 */ /* 0x0003e40000100a00 */
[----:B------:R-:W-:Y:S01]  /*b0370*/  IMAD R26, R16, 0x1b0, RZ ;  /* 0x000001b0101a7824 */ /* 0x000fe200078e02ff */
[----:B0-----:R-:W-:-:S02]  /*b0380*/  IADD3 R20, P6, R15, R2, RZ ;  /* 0x000000020f147210 */ /* 0x001fc40007fde0ff */
[-C--:B-1----:R-:W-:Y:S02]  /*b0390*/  IADD3 R18, P5, R13, R2.reuse, RZ ;  /* 0x000000020d127210 */ /* 0x082fe40007fbe0ff */
[-C--:B------:R-:W-:Y:S01]  /*b03a0*/  LEA.HI.X.SX32 R21, R28, R3.reuse, 0x1, P6 ;  /* 0x000000031c157211 */ /* 0x080fe200030f0eff */
[----:B------:R-:W-:Y:S01]  /*b03b0*/  IMAD R28, R16, 0x1b1, RZ ;  /* 0x000001b1101c7824 */ /* 0x000fe200078e02ff */
[-C--:B------:R-:W-:Y:S02]  /*b03c0*/  IADD3 R12, P6, R12, R2.reuse, RZ ;  /* 0x000000020c0c7210 */ /* 0x080fe40007fde0ff */
[-C--:B------:R-:W-:Y:S01]  /*b03d0*/  LEA.HI.X.SX32 R19, R26, R3.reuse, 0x1, P5 ;  /* 0x000000031a137211 */ /* 0x080fe200028f0eff */
[-C--:B------:R-:W-:Y:S01]  /*b03e0*/  IADD3 R14, P5, R14, R2.reuse, RZ ;  /* 0x000000020e0e7210 */ /* 0x080fe20007fbe0ff */
[-C--:B------:R-:W-:Y:S01]  /*b03f0*/  LEA.HI.X.SX32 R13, R28, R3.reuse, 0x1, P6 ;  /* 0x000000031c0d7211 */ /* 0x080fe200030f0eff */
[----:B------:R-:W-:Y:S02]  /*b0400*/  STL.64 [R1+0xfc0], R20 ;  /* 0x000fc01401007387 */ /* 0x000fe40000100a00 */
[----:B------:R-:W-:Y:S01]  /*b0410*/  STL.64 [R1+0xff0], R18 ;  /* 0x000ff01201007387 */ /* 0x000fe20000100a00 */
[----:B------:R-:W-:Y:S01]  /*b0420*/  LEA.HI.X.SX32 R15, R9, R3, 0x1, P5 ;  /* 0x00000003090f7211 */ /* 0x000fe200028f0eff */
[----:B------:R-:W-:Y:S01]  /*b0430*/  IMAD R26, R16, 0x1b3, RZ ;  /* 0x000001b3101a7824 */ /* 0x000fe200078e02ff */
[----:B------:R0:W-:Y:S03]  /*b0440*/  STL.64 [R1+0x1008], R12 ;  /* 0x0010080c01007387 */ /* 0x0001e60000100a00 */
[----:B------:R1:W-:Y:S01]  /*b0450*/  STL.64 [R1+0x1000], R14 ;  /* 0x0010000e01007387 */ /* 0x0003e20000100a00 */
[----:B0-----:R-:W-:-:S04]  /*b0460*/  IADD3 R12, P6, R11, R2, RZ ;  /* 0x000000020b0c7210 */ /* 0x001fc80007fde0ff */
[----:B------:R-:W-:Y:S02]  /*b0470*/  LEA.HI.X.SX32 R13, R26, R3, 0x1, P6 ;  /* 0x000000031a0d7211 */ /* 0x000fe400030f0eff */
[----:B------:R-:W2:Y:S01]  /*b0480*/  LDL.LU R26, [R1+0xf58] ;  /* 0x000f5800011a7983 */ /* 0x000ea20000300800 */
[C---:B------:R-:W-:Y:S02]  /*b0490*/  IMAD R8, R16.reuse, 0x368, RZ ;  /* 0x0000036810087824 */ /* 0x040fe400078e02ff */
[----:B------:R-:W-:-:S03]  /*b04a0*/  IMAD R28, R16, 0x1b4, RZ ;  /* 0x000001b4101c7824 */ /* 0x000fc600078e02ff */
[-C--:B------:R-:W-:Y:S01]  /*b04b0*/  IADD3 R8, P5, R8, R2.reuse, RZ ;  /* 0x0000000208087210 */ /* 0x080fe20007fbe0ff */
[C---:B------:R-:W-:Y:S02]  /*b04c0*/  IMAD R10, R16.reuse, 0x36a, RZ ;  /* 0x0000036a100a7824 */ /* 0x040fe400078e02ff */
[----:B------:R-:W-:Y:S01]  /*b04d0*/  IMAD R6, R16, 0x36c, RZ ;  /* 0x0000036c10067824 */ /* 0x000fe200078e02ff */
[-C--:B------:R-:W-:Y:S01]  /*b04e0*/  LEA.HI.X.SX32 R9, R28, R3.reuse, 0x1, P5 ;  /* 0x000000031c097211 */ /* 0x080fe200028f0eff */
[----:B------:R-:W-:Y:S01]  /*b04f0*/  STL.64 [R1+0xff8], R12 ;  /* 0x000ff80c01007387 */ /* 0x000fe20000100a00 */
[----:B------:R-:W-:Y:S01]  /*b0500*/  IMAD R23, R16, 0x1b5, RZ ;  /* 0x000001b510177824 */ /* 0x000fe200078e02ff */
[-C--:B------:R-:W-:Y:S01]  /*b0510*/  IADD3 R10, P6, R10, R2.reuse, RZ ;  /* 0x000000020a0a7210 */ /* 0x080fe20007fde0ff */
[C---:B------:R-:W-:Y:S01]  /*b0520*/  IMAD R28, R16.reuse, 0x1b6, RZ ;  /* 0x000001b6101c7824 */ /* 0x040fe200078e02ff */
[----:B------:R0:W-:Y:S01]  /*b0530*/  STL.64 [R1+0x1020], R8 ;  /* 0x0010200801007387 */ /* 0x0001e20000100a00 */
[----:B------:R-:W-:Y:S01]  /*b0540*/  IMAD R5, R16, 0x370, RZ ;  /* 0x0000037010057824 */ /* 0x000fe200078e02ff */
[----:B------:R-:W-:Y:S01]  /*b0550*/  LEA.HI.X.SX32 R11, R23, R3, 0x1, P6 ;  /* 0x00000003170b7211 */ /* 0x000fe200030f0eff */
[----:B-1----:R-:W3:Y:S01]  /*b0560*/  LDL.LU R14, [R1+0x25c] ;  /* 0x00025c00010e7983 */ /* 0x002ee20000300800 */
[----:B0-----:R-:W-:-:S04]  /*b0570*/  IADD3 R8, P5, R6, R2, RZ ;  /* 0x0000000206087210 */ /* 0x001fc80007fbe0ff */
[----:B------:R-:W-:Y:S01]  /*b0580*/  LEA.HI.X.SX32 R9, R28, R3, 0x1, P5 ;  /* 0x000000031c097211 */ /* 0x000fe200028f0eff */
[----:B------:R-:W-:Y:S01]  /*b0590*/  STL.64 [R1+0x1068], R10 ;  /* 0x0010680a01007387 */ /* 0x000fe20000100a00 */
[C---:B------:R-:W-:Y:S02]  /*b05a0*/  IMAD R28, R16.reuse, 0x1b8, RZ ;  /* 0x000001b8101c7824 */ /* 0x040fe400078e02ff */
[C---:B------:R-:W-:Y:S01]  /*b05b0*/  IMAD R4, R16.reuse, 0x36e, RZ ;  /* 0x0000036e10047824 */ /* 0x040fe200078e02ff */
[----:B------:R0:W-:Y:S01]  /*b05c0*/  STL.64 [R1+0x1060], R8 ;  /* 0x0010600801007387 */ /* 0x0001e20000100a00 */
[C---:B------:R-:W-:Y:S02]  /*b05d0*/  IMAD R23, R16.reuse, 0x1b7, RZ ;  /* 0x000001b710177824 */ /* 0x040fe400078e02ff */
[----:B------:R-:W-:Y:S01]  /*b05e0*/  IMAD R17, R16, 0x372, RZ ;  /* 0x0000037210117824 */ /* 0x000fe200078e02ff */
[-C--:B0-----:R-:W-:Y:S02]  /*b05f0*/  IADD3 R8, P5, R5, R2.reuse, RZ ;  /* 0x0000000205087210 */ /* 0x081fe40007fbe0ff */
[----:B------:R-:W-:-:S02]  /*b0600*/  IADD3 R10, P6, R4, R2, RZ ;  /* 0x00000002040a7210 */ /* 0x000fc40007fde0ff */
[-C--:B------:R-:W-:Y:S02]  /*b0610*/  LEA.HI.X.SX32 R9, R28, R3.reuse, 0x1, P5 ;  /* 0x000000031c097211 */ /* 0x080fe400028f0eff */
[----:B------:R-:W-:Y:S01]  /*b0620*/  LEA.HI.X.SX32 R11, R23, R3, 0x1, P6 ;  /* 0x00000003170b7211 */ /* 0x000fe200030f0eff */
[C---:B------:R-:W-:Y:S01]  /*b0630*/  IMAD R7, R16.reuse, 0x374, RZ ;  /* 0x0000037410077824 */ /* 0x040fe200078e02ff */
[----:B------:R-:W-:Y:S01]  /*b0640*/  IADD3 R12, P6, R17, R2, RZ ;  /* 0x00000002110c7210 */ /* 0x000fe20007fde0ff */
[----:B------:R0:W-:Y:S02]  /*b0650*/  STL.64 [R1+0x1108], R8 ;  /* 0x0011080801007387 */ /* 0x0001e40000100a00 */
[----:B------:R1:W-:Y:S02]  /*b0660*/  STL.64 [R1+0x1058], R10 ;  /* 0x0010580a01007387 */ /* 0x0003e40000100a00 */
[C---:B------:R-:W-:Y:S02]  /*b0670*/  IMAD R28, R16.reuse, 0x1ba, RZ ;  /* 0x000001ba101c7824 */ /* 0x040fe400078e02ff */
[----:B------:R-:W-:-:S02]  /*b0680*/  IMAD R6, R16, 0x376, RZ ;  /* 0x0000037610067824 */ /* 0x000fc400078e02ff */
[----:B0-----:R-:W-:Y:S01]  /*b0690*/  IMAD R8, R16, 0x1b9, RZ ;  /* 0x000001b910087824 */ /* 0x001fe200078e02ff */
[----:B------:R-:W3:Y:S01]  /*b06a0*/  LDL.LU R9, [R1+0xf7c] ;  /* 0x000f7c0001097983 */ /* 0x000ee20000300800 */
[-C--:B-1----:R-:W-:Y:S01]  /*b06b0*/  IADD3 R10, P5, R7, R2.reuse, RZ ;  /* 0x00000002070a7210 */ /* 0x082fe20007fbe0ff */
[----:B------:R-:W4:Y:S02]  /*b06c0*/  LDL.LU R21, [R1+0xf80] ;  /* 0x000f800001157983 */ /* 0x000f240000300800 */
[----:B------:R-:W5:Y:S01]  /*b06d0*/  LDL.LU R19, [R1+0xf84] ;  /* 0x000f840001137983 */ /* 0x000f620000300800 */
[-C--:B------:R-:W-:Y:S01]  /*b06e0*/  LEA.HI.X.SX32 R13, R8, R3.reuse, 0x1, P6 ;  /* 0x00000003080d7211 */ /* 0x080fe200030f0eff */
[----:B------:R-:W5:Y:S01]  /*b06f0*/  LDL.LU R18, [R1+0xf88] ;  /* 0x000f880001127983 */ /* 0x000f620000300800 */
[----:B------:R-:W5:Y:S01]  /*b0700*/  LDL.LU R8, [R1+0xf8c] ;  /* 0x000f8c0001087983 */ /* 0x000f620000300800 */
[----:B------:R-:W-:Y:S01]  /*b0710*/  LEA.HI.X.SX32 R11, R28, R3, 0x1, P5 ;  /* 0x000000031c0b7211 */ /* 0x000fe200028f0eff */
[C---:B------:R-:W-:Y:S01]  /*b0720*/  IMAD R4, R16.reuse, 0x378, RZ ;  /* 0x0000037810047824 */ /* 0x040fe200078e02ff */
[----:B------:R0:W-:Y:S01]  /*b0730*/  STL.64 [R1+0x1130], R12 ;  /* 0x0011300c01007387 */ /* 0x0001e20000100a00 */
[----:B------:R-:W-:Y:S01]  /*b0740*/  IMAD R27, R16, 0x1bb, RZ ;  /* 0x000001bb101b7824 */ /* 0x000fe200078e02ff */
[----:B------:R-:W-:Y:S01]  /*b0750*/  IADD3 R6, P6, R6, R2, RZ ;  /* 0x0000000206067210 */ /* 0x000fe20007fde0ff */
[----:B------:R-:W-:-:S02]  /*b0760*/  IMAD R23, R16, 0x1bc, RZ ;  /* 0x000001bc10177824 */ /* 0x000fc400078e02ff */
[----:B------:R-:W-:Y:S01]  /*b0770*/  IMAD R5, R16, 0x37a, RZ ;  /* 0x0000037a10057824 */ /* 0x000fe200078e02ff */
[----:B------:R-:W-:Y:S01]  /*b0780*/  LEA.HI.X.SX32 R7, R27, R3, 0x1, P6 ;  /* 0x000000031b077211 */ /* 0x000fe200030f0eff */
[----:B0-----:R-:W5:Y:S01]  /*b0790*/  LDL.LU R12, [R1+0xf98] ;  /* 0x000f9800010c7983 */ /* 0x001f620000300800 */
[----:B------:R-:W5:Y:S02]  /*b07a0*/  LDL.LU R15, [R1+0xf9c] ;  /* 0x000f9c00010f7983 */ /* 0x000f640000300800 */
[----:B------:R-:W5:Y:S02]  /*b07b0*/  LDL.LU R13, [R1+0xfa0] ;  /* 0x000fa000010d7983 */ /* 0x000f640000300800 */
[----:B------:R0:W-:Y:S01]  /*b07c0*/  STL.64 [R1+0x1128], R10 ;  /* 0x0011280a01007387 */ /* 0x0001e20000100a00 */
[----:B------:R-:W5:Y:S01]  /*b07d0*/  LDL.LU R28, [R1+0xf78] ;  /* 0x000f7800011c7983 */ /* 0x000f620000300800 */
[----:B------:R1:W-:Y:S02]  /*b07e0*/  STL.64 [R1+0x1120], R6 ;  /* 0x0011200601007387 */ /* 0x0003e40000100a00 */
[----:B------:R-:W5:Y:S02]  /*b07f0*/  LDL.LU R29, [R1+0x1158] ;  /* 0x00115800011d7983 */ /* 0x000f640000300800 */
[----:B------:R-:W5:Y:S01]  /*b0800*/  LDL.LU R24, [R1+0x1160] ;  /* 0x0011600001187983 */ /* 0x000f620000300800 */
[----:B0-----:R-:W-:-:S04]  /*b0810*/  IADD3 R10, P5, R4, R2, RZ ;  /* 0x00000002040a7210 */ /* 0x001fc80007fbe0ff */
[----:B------:R-:W-:Y:S02]  /*b0820*/  LEA.HI.X.SX32 R11, R23, R3, 0x1, P5 ;  /* 0x00000003170b7211 */ /* 0x000fe400028f0eff */
[----:B-1----:R-:W-:-:S03]  /*b0830*/  IADD3 R6, P6, R5, R2, RZ ;  /* 0x0000000205067210 */ /* 0x002fc60007fde0ff */
[----:B------:R-:W-:Y:S01]  /*b0840*/  STL.64 [R1+0x1148], R10 ;  /* 0x0011480a01007387 */ /* 0x000fe20000100a00 */
[----:B------:R-:W5:Y:S02]  /*b0850*/  LDL.LU R25, [R1+0x1170] ;  /* 0x0011700001197983 */ /* 0x000f640000300800 */
[----:B------:R-:W5:Y:S01]  /*b0860*/  LDL.LU R27, [R1+0x1178] ;  /* 0x00117800011b7983 */ /* 0x000f620000300800 */
[----:B--2---:R-:W-:Y:S01]  /*b0870*/  FSETP.NEU.AND P5, PT, R26, RZ, PT ;  /* 0x000000ff1a00720b */ /* 0x004fe20003fad000 */
[----:B------:R-:W-:-:S05]  /*b0880*/  IMAD R26, R16, 0x1bd, RZ ;  /* 0x000001bd101a7824 */ /* 0x000fca00078e02ff */
[----:B------:R-:W-:Y:S02]  /*b0890*/  LEA.HI.X.SX32 R7, R26, R3, 0x1, P6 ;  /* 0x000000031a077211 */ /* 0x000fe400030f0eff */
[----:B------:R-:W2:Y:S01]  /*b08a0*/  LDL.LU R26, [R1+0x1184] ;  /* 0x00118400011a7983 */ /* 0x000ea20000300800 */
[----:B------:R-:W2:Y:S02]  /*b08b0*/  LDL.LU R22, [R1+0x1214] ;  /* 0x0012140001167983 */ /* 0x000ea40000300800 */
[----:B------:R-:W2:Y:S02]  /*b08c0*/  LDL.LU R20, [R1+0x121c] ;  /* 0x00121c0001147983 */ /* 0x000ea40000300800 */
[----:B------:R0:W-:Y:S01]  /*b08d0*/  STL.64 [R1+0x1190], R6 ;  /* 0x0011900601007387 */ /* 0x0001e20000100a00 */
[----:B------:R-:W2:Y:S01]  /*b08e0*/  LDL.LU R23, [R1+0x119c] ;  /* 0x00119c0001177983 */ /* 0x000ea20000300800 */
[C---:B------:R-:W-:Y:S02]  /*b08f0*/  IMAD R4, R16.reuse, 0x37c, RZ ;  /* 0x0000037c10047824 */ /* 0x040fe400078e02ff */
[----:B------:R-:W-:-:S03]  /*b0900*/  IMAD R5, R16, 0x37e, RZ ;  /* 0x0000037e10057824 */ /* 0x000fc600078e02ff */
[----:B0-----:R-:W-:Y:S01]  /*b0910*/  IADD3 R6, P6, R4, R2, RZ ;  /* 0x0000000204067210 */ /* 0x001fe20007fde0ff */
[C---:B---3--:R-:W-:Y:S02]  /*b0920*/  FMUL R9, R14.reuse, R9 ;  /* 0x000000090e097220 */ /* 0x048fe40000400000 */
[C---:B----4-:R-:W-:Y:S02]  /*b0930*/  FMUL R21, R14.reuse, R21 ;  /* 0x000000150e157220 */ /* 0x050fe40000400000 */
[C---:B-----5:R-:W-:Y:S02]  /*b0940*/  FMUL R19, R14.reuse, R19 ;  /* 0x000000130e137220 */ /* 0x060fe40000400000 */
[C---:B------:R-:W-:Y:S02]  /*b0950*/  FMUL R18, R14.reuse, R18 ;  /* 0x000000120e127220 */ /* 0x040fe40000400000 */
[C---:B------:R-:W-:Y:S01]  /*b0960*/  FMUL R8, R14.reuse, R8 ;  /* 0x000000080e087220 */ /* 0x040fe20000400000 */
[----:B------:R0:W-:Y:S01]  /*b0970*/  STL [R1+0x2570], R9 ;  /* 0x0025700901007387 */ /* 0x0001e20000100800 */
[----:B------:R-:W-:Y:S02]  /*b0980*/  STL [R1+0x2574], R21 ;  /* 0x0025741501007387 */ /* 0x000fe40000100800 */
[----:B------:R-:W-:Y:S02]  /*b0990*/  STL [R1+0x2578], R19 ;  /* 0x0025781301007387 */ /* 0x000fe40000100800 */
[----:B------:R-:W-:Y:S01]  /*b09a0*/  STL [R1+0x257c], R18 ;  /* 0x00257c1201007387 */ /* 0x000fe20000100800 */
[----:B------:R-:W-:Y:S01]  /*b09b0*/  STL [R1+0x2580], R8 ;  /* 0x0025800801007387 */ /* 0x000fe20000100800 */
[----:B------:R-:W-:-:S02]  /*b09c0*/  FMUL R11, R14, R12 ;  /* 0x0000000c0e0b7220 */ /* 0x000fc40000400000 */
[C---:B------:R-:W-:Y:S02]  /*b09d0*/  FMUL R15, R14.reuse, R15 ;  /* 0x0000000f0e0f7220 */ /* 0x040fe40000400000 */
[----:B------:R-:W-:Y:S02]  /*b09e0*/  FMUL R14, R14, R13 ;  /* 0x0000000d0e0e7220 */ /* 0x000fe40000400000 */
[C---:B------:R-:W-:Y:S01]  /*b09f0*/  IMAD R13, R16.reuse, 0x1be, RZ ;  /* 0x000001be100d7824 */ /* 0x040fe200078e02ff */
[----:B------:R-:W-:Y:S01]  /*b0a00*/  STL [R1+0x2584], R11 ;  /* 0x0025840b01007387 */ /* 0x000fe20000100800 */
[----:B------:R1:W-:Y:S02]  /*b0a10*/  STL [R1+0x2588], R15 ;  /* 0x0025880f01007387 */ /* 0x0003e40000100800 */
[----:B------:R-:W3:Y:S01]  /*b0a20*/  LDL.LU R10, [R1+0x260] ;  /* 0x00026000010a7983 */ /* 0x000ee20000300800 */
[----:B------:R-:W-:Y:S01]  /*b0a30*/  LEA.HI.X.SX32 R7, R13, R3, 0x1, P6 ;  /* 0x000000030d077211 */ /* 0x000fe200030f0eff */
[----:B------:R-:W-:Y:S01]  /*b0a40*/  STL [R1+0x258c], R14 ;  /* 0x00258c0e01007387 */ /* 0x000fe20000100800 */
[----:B0-----:R-:W-:Y:S01]  /*b0a50*/  IMAD R9, R16, 0x380, RZ ;  /* 0x0000038010097824 */ /* 0x001fe200078e02ff */
[----:B------:R-:W-:-:S02]  /*b0a60*/  IADD3 R12, P6, R5, R2, RZ ;  /* 0x00000002050c7210 */ /* 0x000fc40007fde0ff */
[----:B------:R2:W-:Y:S01]  /*b0a70*/  STL.64 [R1+0x1188], R6 ;  /* 0x0011880601007387 */ /* 0x0005e20000100a00 */
[----:B-1----:R-:W-:Y:S02]  /*b0a80*/  IMAD R15, R16, 0x1bf, RZ ;  /* 0x000001bf100f7824 */ /* 0x002fe400078e02ff */
[C---:B------:R-:W-:Y:S02]  /*b0a90*/  FMUL R8, R28.reuse, R24 ;  /* 0x000000181c087220 */ /* 0x040fe40000400000 */
[C---:B------:R-:W-:Y:S01]  /*b0aa0*/  FMUL R11, R28.reuse, R29 ;  /* 0x0000001d1c0b7220 */ /* 0x040fe20000400000 */
[----:B------:R-:W-:Y:S01]  /*b0ab0*/  LEA.HI.X.SX32 R13, R15, R3, 0x1, P6 ;  /* 0x000000030f0d7211 */ /* 0x000fe200030f0eff */
[C---:B------:R-:W-:Y:S02]  /*b0ac0*/  FMUL R17, R28.reuse, R27 ;  /* 0x0000001b1c117220 */ /* 0x040fe40000400000 */
[----:B------:R-:W3:Y:S01]  /*b0ad0*/  LDL.LU R27, [R1+0xfa4] ;  /* 0x000fa400011b7983 */ /* 0x000ee20000300800 */
[C---:B------:R-:W-:Y:S01]  /*b0ae0*/  FMUL R19, R28.reuse, R25 ;  /* 0x000000191c137220 */ /* 0x040fe20000400000 */
[----:B------:R-:W-:Y:S01]  /*b0af0*/  IADD3 R24, P6, R9, R2, RZ ;  /* 0x0000000209187210 */ /* 0x000fe20007fde0ff */
[----:B--2---:R-:W-:-:S02]  /*b0b00*/  FMUL R7, R28, R26 ;  /* 0x0000001a1c077220 */ /* 0x004fc40000400000 */
[C---:B------:R-:W-:Y:S01]  /*b0b10*/  FMUL R5, R28.reuse, R22 ;  /* 0x000000161c057220 */ /* 0x040fe20000400000 */
[----:B------:R-:W2:Y:S01]  /*b0b20*/  LDL.LU R26, [R1+0xfa8] ;  /* 0x000fa800011a7983 */ /* 0x000ea20000300800 */
[----:B------:R-:W-:Y:S02]  /*b0b30*/  FMUL R6, R28, R23 ;  /* 0x000000171c067220 */ /* 0x000fe40000400000 */
[----:B------:R-:W-:Y:S02]  /*b0b40*/  IMAD R23, R16, 0x1c0, RZ ;  /* 0x000001c010177824 */ /* 0x000fe400078e02ff */
[----:B------:R-:W-:Y:S02]  /*b0b50*/  FMUL R4, R28, R20 ;  /* 0x000000141c047220 */ /* 0x000fe40000400000 */
[----:B------:R-:W4:Y:S01]  /*b0b60*/  LDL.LU R28, [R1+0xfac] ;  /* 0x000fac00011c7983 */ /* 0x000f220000300800 */
[----:B------:R-:W5:Y:S02]  /*b0b70*/  LDL.LU R22, [R1+0xfb0] ;  /* 0x000fb00001167983 */ /* 0x000f640000300800 */
[----:B------:R-:W5:Y:S02]  /*b0b80*/  LDL.LU R21, [R1+0xfb4] ;  /* 0x000fb40001157983 */ /* 0x000f640000300800 */
[----:B------:R0:W-:Y:S01]  /*b0b90*/  STL.64 [R1+0x1180], R12 ;  /* 0x0011800c01007387 */ /* 0x0001e20000100a00 */
[----:B------:R-:W-:Y:S01]  /*b0ba0*/  LEA.HI.X.SX32 R25, R23, R3, 0x1, P6 ;  /* 0x0000000317197211 */ /* 0x000fe200030f0eff */
[----:B------:R-:W5:Y:S04]  /*b0bb0*/  LDL.LU R9, [R1+0xfb8] ;  /* 0x000fb80001097983 */ /* 0x000f680000300800 */
[----:B0-----:R-:W5:Y:S01]  /*b0bc0*/  LDL.LU R12, [R1+0xfd8] ;  /* 0x000fd800010c7983 */ /* 0x001f620000300800 */
[----:B------:R0:W-:Y:S03]  /*b0bd0*/  STL.64 [R1+0x11a8], R24 ;  /* 0x0011a81801007387 */ /* 0x0001e60000100a00 */
[----:B0-----:R-:W5:Y:S01]  /*b0be0*/  LDL.LU R24, [R1+0xfdc] ;  /* 0x000fdc0001187983 */ /* 0x001f620000300800 */
[----:B------:R-:W-:-:S02]  /*b0bf0*/  IMAD R14, R16, 0x382, RZ ;  /* 0x00000382100e7824 */ /* 0x000fc400078e02ff */
[----:B------:R-:W-:-:S03]  /*b0c00*/  IMAD R18, R16, 0x1c1, RZ ;  /* 0x000001c110127824 */ /* 0x000fc600078e02ff */
[----:B------:R-:W-:Y:S01]  /*b0c10*/  IADD3 R14, P6, R14, R2, RZ ;  /* 0x000000020e0e7210 */ /* 0x000fe20007fde0ff */
[----:B------:R-:W-:-:S03]  /*b0c20*/  IMAD R13, R16, 0x384, RZ ;  /* 0x00000384100d7824 */ /* 0x000fc600078e02ff */
[----:B------:R-:W-:Y:S01]  /*b0c30*/  LEA.HI.X.SX32 R15, R18, R3, 0x1, P6 ;  /* 0x00000003120f7211 */ /* 0x000fe200030f0eff */
[----:B------:R-:W-:-:S04]  /*b0c40*/  IMAD R20, R16, 0x1c2, RZ ;  /* 0x000001c210147824 */ /* 0x000fc800078e02ff */
[----:B------:R0:W-:Y:S01]  /*b0c50*/  STL.64 [R1+0x1208], R14 ;  /* 0x0012080e01007387 */ /* 0x0001e20000100a00 */
[----:B------:R-:W-:Y:S01]  /*b0c60*/  F2FP.PACK_AB R4, R5, R4 ;  /* 0x000000040504723e */ /* 0x000fe200000000ff */
[----:B------:R-:W-:Y:S01]  /*b0c70*/  F2FP.PACK_AB R5, R7, R6 ;  /* 0x000000060705723e */ /* 0x000fe200000000ff */
[----:B0-----:R-:W-:Y:S02]  /*b0c80*/  IADD3 R14, P6, R13, R2, RZ ;  /* 0x000000020d0e7210 */ /* 0x001fe40007fde0ff */
[----:B------:R-:W5:Y:S02]  /*b0c90*/  LDL.LU R13, [R1+0x26c] ;  /* 0x00026c00010d7983 */ /* 0x000f640000300800 */
[----:B------:R-:W-:Y:S02]  /*b0ca0*/  LEA.HI.X.SX32 R15, R20, R3, 0x1, P6 ;  /* 0x00000003140f7211 */ /* 0x000fe400030f0eff */
[----:B------:R-:W-:Y:S02]  /*b0cb0*/  F2FP.PACK_AB R6, R19, R17 ;  /* 0x000000111306723e */ /* 0x000fe400000000ff */
[----:B------:R-:W-:Y:S01]  /*b0cc0*/  F2FP.PACK_AB R7, R11, R8 ;  /* 0x000000080b07723e */ /* 0x000fe200000000ff */
[C---:B------:R-:W-:Y:S01]  /*b0cd0*/  IMAD R17, R16.reuse, 0x386, RZ ;  /* 0x0000038610117824 */ /* 0x040fe200078e02ff */
[----:B------:R0:W-:Y:S01]  /*b0ce0*/  STL.64 [R1+0x1200], R14 ;  /* 0x0012000e01007387 */ /* 0x0001e20000100a00 */
[----:B------:R-:W-:-:S03]  /*b0cf0*/  IMAD R23, R16, 0x1c3, RZ ;  /* 0x000001c310177824 */ /* 0x000fc600078e02ff */
[----:B0-----:R-:W-:-:S04]  /*b0d00*/  IADD3 R14, P6, R17, R2, RZ ;  /* 0x00000002110e7210 */ /* 0x001fc80007fde0ff */
[----:B------:R-:W-:Y:S01]  /*b0d10*/  LEA.HI.X.SX32 R15, R23, R3, 0x1, P6 ;  /* 0x00000003170f7211 */ /* 0x000fe200030f0eff */
[----:B---3--:R-:W-:-:S05]  /*b0d20*/  FMUL R20, R10, R27 ;  /* 0x0000001b0a147220 */ /* 0x008fca0000400000 */
[----:B------:R0:W-:Y:S01]  /*b0d30*/  STL [R1+0x2590], R20 ;  /* 0x0025901401007387 */ /* 0x0001e20000100800 */
[----:B------:R-:W3:Y:S02]  /*b0d40*/  LDL.LU R8, [R1+0x1010] ;  /* 0x0010100001087983 */ /* 0x000ee40000300800 */
[C---:B--2---:R-:W-:Y:S02]  /*b0d50*/  FMUL R27, R10.reuse, R26 ;  /* 0x0000001a0a1b7220 */ /* 0x044fe40000400000 */
[----:B------:R-:W2:Y:S03]  /*b0d60*/  LDL.LU R26, [R1+0x1014] ;  /* 0x00101400011a7983 */ /* 0x000ea60000300800 */
[----:B------:R-:W-:Y:S02]  /*b0d70*/  STL [R1+0x2594], R27 ;  /* 0x0025941b01007387 */ /* 0x000fe40000100800 */
[----:B----4-:R-:W-:-:S02]  /*b0d80*/  FMUL R29, R10, R28 ;  /* 0x0000001c0a1d7220 */ /* 0x010fc40000400000 */
[C---:B-----5:R-:W-:Y:S02]  /*b0d90*/  FMUL R22, R10.reuse, R22 ;  /* 0x000000160a167220 */ /* 0x060fe40000400000 */
[C---:B------:R-:W-:Y:S01]  /*b0da0*/  FMUL R21, R10.reuse, R21 ;  /* 0x000000150a157220 */ /* 0x040fe20000400000 */
[----:B------:R-:W4:Y:S01]  /*b0db0*/  LDL.LU R28, [R1+0x1018] ;  /* 0x00101800011c7983 */ /* 0x000f220000300800 */
[----:B------:R-:W-:Y:S02]  /*b0dc0*/  STL [R1+0x259c], R29 ;  /* 0x00259c1d01007387 */ /* 0x000fe40000100800 */
[C---:B------:R-:W-:Y:S02]  /*b0dd0*/  FMUL R9, R10.reuse, R9 ;  /* 0x000000090a097220 */ /* 0x040fe40000400000 */
[----:B------:R-:W5:Y:S01]  /*b0de0*/  LDL.LU R25, [R1+0x1050] ;  /* 0x0010500001197983 */ /* 0x000f620000300800 */
[----:B------:R-:W-:Y:S01]  /*b0df0*/  STL [R1+0x2598], R22 ;  /* 0x0025981601007387 */ /* 0x000fe20000100800 */
[----:B------:R-:W-:Y:S02]  /*b0e00*/  STL [R1+0x25a0], R21 ;  /* 0x0025a01501007387 */ /* 0x000fe40000100800 */
[----:B------:R-:W-:Y:S02]  /*b0e10*/  STL [R1+0x25a4], R9 ;  /* 0x0025a40901007387 */ /* 0x000fe40000100800 */
[----:B------:R-:W-:-:S02]  /*b0e20*/  FMUL R18, R10, R12 ;  /* 0x0000000c0a127220 */ /* 0x000fc40000400000 */
[----:B------:R-:W4:Y:S03]  /*b0e30*/  LDL.LU R12, [R1+0x1070] ;  /* 0x00107000010c7983 */ /* 0x000f260000300800 */
[----:B------:R-:W-:Y:S02]  /*b0e40*/  STL [R1+0x25a8], R18 ;  /* 0x0025a81201007387 */ /* 0x000fe40000100800 */
[----:B------:R-:W-:Y:S02]  /*b0e50*/  FMUL R19, R10, R24 ;  /* 0x000000180a137220 */ /* 0x000fe40000400000 */
[----:B------:R-:W5:Y:S01]  /*b0e60*/  LDL.LU R10, [R1+0x1078] ;  /* 0x00107800010a7983 */ /* 0x000f620000300800 */
[----:B0-----:R-:W5:Y:S02]  /*b0e70*/  LDL.LU R20, [R1+0x1080] ;  /* 0x0010800001147983 */ /* 0x001f640000300800 */
[----:B------:R-:W-:Y:S02]  /*b0e80*/  STL [R1+0x25ac], R19 ;  /* 0x0025ac1301007387 */ /* 0x000fe40000100800 */
[----:B------:R0:W-:Y:S01]  /*b0e90*/  STL.64 [R1+0x11f8], R14 ;  /* 0x0011f80e01007387 */ /* 0x0001e20000100a00 */
[----:B------:R-:W5:Y:S01]  /*b0ea0*/  LDL.LU R24, [R1+0x1110] ;  /* 0x0011100001187983 */ /* 0x000f620000300800 */
[----:B------:R-:W5:Y:S02]  /*b0eb0*/  LDL.LU R23, [R1+0x270] ;  /* 0x0002700001177983 */ /* 0x000f640000300800 */
[----:B------:R-:W-:-:S05]  /*b0ec0*/  IMAD R11, R16, 0x388, RZ ;  /* 0x00000388100b7824 */ /* 0x000fca00078e02ff */
[----:B0-----:R-:W-:Y:S01]  /*b0ed0*/  IADD3 R14, P6, R11, R2, RZ ;  /* 0x000000020b0e7210 */ /* 0x001fe20007fde0ff */
[----:B------:R-:W-:-:S05]  /*b0ee0*/  IMAD R11, R16, 0x1c4, RZ ;  /* 0x000001c4100b7824 */ /* 0x000fca00078e02ff */
[----:B------:R-:W-:Y:S01]  /*b0ef0*/  LEA.HI.X.SX32 R15, R11, R3, 0x1, P6 ;  /* 0x000000030b0f7211 */ /* 0x000fe200030f0eff */
[C---:B---3--:R-:W-:Y:S02]  /*b0f00*/  FMUL R11, R13.reuse, R8 ;  /* 0x000000080d0b7220 */ /* 0x048fe40000400000 */
[C---:B--2---:R-:W-:Y:S02]  /*b0f10*/  FMUL R8, R13.reuse, R26 ;  /* 0x0000001a0d087220 */ /* 0x044fe40000400000 */
[C---:B----4-:R-:W-:Y:S01]  /*b0f20*/  FMUL R12, R13.reuse, R12 ;  /* 0x0000000c0d0c7220 */ /* 0x050fe20000400000 */
[----:B-----5:R-:W-:Y:S01]  /*b0f30*/  STL [R1+0x25f8], R23 ;  /* 0x0025f81701007387 */ /* 0x020fe20000100800 */
[----:B------:R-:W-:Y:S02]  /*b0f40*/  STL [R1+0x25b0], R11 ;  /* 0x0025b00b01007387 */ /* 0x000fe40000100800 */
[----:B------:R0:W-:Y:S02]  /*b0f50*/  STL.64 [R1+0x1228], R14 ;  /* 0x0012280e01007387 */ /* 0x0001e40000100a00 */
[----:B------:R-:W2:Y:S01]  /*b0f60*/  LDL.LU R29, [R1+0x101c] ;  /* 0x00101c00011d7983 */ /* 0x000ea20000300800 */
[----:B------:R-:W-:Y:S01]  /*b0f70*/  STL [R1+0x25b4], R8 ;  /* 0x0025b40801007387 */ /* 0x000fe20000100800 */
[----:B------:R-:W3:Y:S02]  /*b0f80*/  LDL.LU R26, [R1+0x1054] ;  /* 0x00105400011a7983 */ /* 0x000ee40000300800 */
[----:B------:R-:W-:-:S02]  /*b0f90*/  FMUL R10, R13, R10 ;  /* 0x0000000a0d0a7220 */ /* 0x000fc40000400000 */
[C---:B0-----:R-:W-:Y:S02]  /*b0fa0*/  FMUL R14, R13.reuse, R28 ;  /* 0x0000001c0d0e7220 */ /* 0x041fe40000400000 */
[C---:B------:R-:W-:Y:S01]  /*b0fb0*/  FMUL R15, R13.reuse, R25 ;  /* 0x000000190d0f7220 */ /* 0x040fe20000400000 */
[----:B------:R-:W4:Y:S01]  /*b0fc0*/  LDL.LU R28, [R1+0x27c] ;  /* 0x00027c00011c7983 */ /* 0x000f220000300800 */
[----:B------:R-:W5:Y:S02]  /*b0fd0*/  LDL.LU R9, [R1+0x1074] ;  /* 0x0010740001097983 */ /* 0x000f640000300800 */
[----:B------:R-:W2:Y:S02]  /*b0fe0*/  LDL.LU R21, [R1+0x107c] ;  /* 0x00107c0001157983 */ /* 0x000ea40000300800 */
[----:B------:R-:W2:Y:S01]  /*b0ff0*/  LDL.LU R19, [R1+0x1104] ;  /* 0x0011040001137983 */ /* 0x000ea20000300800 */
[----:B------:R-:W2:Y:S01]  /*b1000*/  LDL.LU R18, [R1+0x1114] ;  /* 0x0011140001127983 */ /* 0x000ea20000300800 */
[----:B------:R0:W-:Y:S02]  /*b1010*/  STL.64 [R1+0x25b8], R14 ;  /* 0x0025b80e01007387 */ /* 0x0001e40000100a00 */
[----:B------:R-:W2:Y:S02]  /*b1020*/  LDL.LU R11, [R1+0x1118] ;  /* 0x00111800010b7983 */ /* 0x000ea40000300800 */
[----:B------:R-:W2:Y:S01]  /*b1030*/  LDL.LU R25, [R1+0x111c] ;  /* 0x00111c0001197983 */ /* 0x000ea20000300800 */
[----:B------:R-:W-:Y:S01]  /*b1040*/  STL [R1+0x25c0], R12 ;  /* 0x0025c00c01007387 */ /* 0x000fe20000100800 */
[----:B------:R-:W-:Y:S03]  /*b1050*/  STL [R1+0x25c4], R10 ;  /* 0x0025c40a01007387 */ /* 0x000fe60000100800 */
[----:B0-----:R-:W2:Y:S01]  /*b1060*/  LDL.LU R14, [R1+0x1138] ;  /* 0x00113800010e7983 */ /* 0x001ea20000300800 */
[----:B------:R-:W2:Y:S02]  /*b1070*/  LDL.LU R15, [R1+0x113c] ;  /* 0x00113c00010f7983 */ /* 0x000ea40000300800 */
[----:B------:R-:W-:Y:S01]  /*b1080*/  IMAD R17, R16, 0x38a, RZ ;  /* 0x0000038a10117824 */ /* 0x000fe200078e02ff */
[----:B------:R0:W-:Y:S01]  /*b1090*/  STS.128 [R0+0xc80], R4 ;  /* 0x000c800400007388 */ /* 0x0001e20000000c00 */
[----:B------:R-:W-:-:S03]  /*b10a0*/  FMUL R27, R13, R20 ;  /* 0x000000140d1b7220 */ /* 0x000fc60000400000 */
[----:B------:R-:W-:Y:S01]  /*b10b0*/  IADD3 R22, P6, R17, R2, RZ ;  /* 0x0000000211167210 */ /* 0x000fe20007fde0ff */
[----:B------:R-:W-:Y:S02]  /*b10c0*/  FMUL R20, R13, R24 ;  /* 0x000000180d147220 */ /* 0x000fe40000400000 */
[----:B0-----:R-:W-:-:S05]  /*b10d0*/  IMAD R6, R16, 0x1c5, RZ ;  /* 0x000001c510067824 */ /* 0x001fca00078e02ff */
[----:B------:R-:W-:Y:S01]  /*b10e0*/  LEA.HI.X.SX32 R23, R6, R3, 0x1, P6 ;  /* 0x0000000306177211 */ /* 0x000fe200030f0eff */
[----:B--2---:R-:W-:Y:S01]  /*b10f0*/  STL.64 [R1+0x25f0], R14 ;  /* 0x0025f00e01007387 */ /* 0x004fe20000100a00 */
[----:B------:R-:W-:Y:S02]  /*b1100*/  STL [R1+0x25c8], R27 ;  /* 0x0025c81b01007387 */ /* 0x000fe40000100800 */
[----:B------:R-:W4:Y:S02]  /*b1110*/  LDL.LU R13, [R1+0x1140] ;  /* 0x00114000010d7983 */ /* 0x000f240000300800 */
[----:B------:R-:W2:Y:S01]  /*b1120*/  LDL.LU R17, [R1+0x1144] ;  /* 0x0011440001117983 */ /* 0x000ea20000300800 */
[----:B------:R-:W2:Y:S01]  /*b1130*/  LDL.LU R7, [R1+0x1150] ;  /* 0x0011500001077983 */ /* 0x000ea20000300800 */
[----:B------:R-:W-:Y:S02]  /*b1140*/  STL [R1+0x25cc], R20 ;  /* 0x0025cc1401007387 */ /* 0x000fe40000100800 */
[----:B------:R0:W-:Y:S02]  /*b1150*/  STL.64 [R1+0x11f0], R22 ;  /* 0x0011f01601007387 */ /* 0x0001e40000100a00 */
[----:B0-----:R-:W2:Y:S01]  /*b1160*/  LDL.LU R23, [R1+0x25f8] ;  /* 0x0025f80001177983 */ /* 0x001ea20000300800 */
[----:B------:R-:W-:-:S02]  /*b1170*/  IMAD R5, R16, 0x38c, RZ ;  /* 0x0000038c10057824 */ /* 0x000fc400078e02ff */
[----:B------:R-:W4:Y:S02]  /*b1180*/  LDL.LU R27, [R1+0x1168] ;  /* 0x00116800011b7983 */ /* 0x000f240000300800 */
[----:B------:R-:W4:Y:S01]  /*b1190*/  LDL.LU R24, [R1+0x116c] ;  /* 0x00116c0001187983 */ /* 0x000f220000300800 */
[----:B------:R-:W-:-:S04]  /*b11a0*/  IADD3 R14, P6, R5, R2, RZ ;  /* 0x00000002050e7210 */ /* 0x000fc80007fde0ff */
[----:B------:R-:W-:Y:S01]  /*b11b0*/  MOV R8, R14 ;  /* 0x0000000e00087202 */ /* 0x000fe20000000f00 */
[C---:B--2---:R-:W-:Y:S02]  /*b11c0*/  FMUL R29, R23.reuse, R29 ;  /* 0x0000001d171d7220 */ /* 0x044fe40000400000 */
[C---:B---3--:R-:W-:Y:S02]  /*b11d0*/  FMUL R26, R23.reuse, R26 ;  /* 0x0000001a171a7220 */ /* 0x048fe40000400000 */
[----:B-----5:R-:W-:Y:S01]  /*b11e0*/  FMUL R9, R23, R9 ;  /* 0x0000000917097220 */ /* 0x020fe20000400000 */
[----:B------:R-:W-:Y:S01]  /*b11f0*/  STL [R1+0x25d0], R29 ;  /* 0x0025d01d01007387 */ /* 0x000fe20000100800 */
[----:B------:R-:W-:Y:S02]  /*b1200*/  STL [R1+0x11e8], R14 ;  /* 0x0011e80e01007387 */ /* 0x000fe40000100800 */
[----:B------:R-:W2:Y:S02]  /*b1210*/  LDL.LU R22, [R1+0x1154] ;  /* 0x0011540001167983 */ /* 0x000ea40000300800 */
[----:B------:R-:W-:Y:S01]  /*b1220*/  STL [R1+0x25d4], R26 ;  /* 0x0025d41a01007387 */ /* 0x000fe20000100800 */
[----:B------:R0:W-:Y:S02]  /*b1230*/  STL [R1+0x25d8], R9 ;  /* 0x0025d80901007387 */ /* 0x0001e40000100800 */
[----:B0-----:R-:W-:-:S02]  /*b1240*/  IMAD.MOV.U32 R9, RZ, RZ, R15 ;  /* 0x000000ffff097224 */ /* 0x001fc400078e000f */
[----:B------:R-:W3:Y:S01]  /*b1250*/  LDL.LU.64 R14, [R1+0x25f0] ;  /* 0x0025f000010e7983 */ /* 0x000ee20000300a00 */
[C---:B------:R-:W-:Y:S02]  /*b1260*/  FMUL R19, R23.reuse, R19 ;  /* 0x0000001317137220 */ /* 0x040fe40000400000 */
[----:B------:R-:W-:Y:S02]  /*b1270*/  FMUL R18, R23, R18 ;  /* 0x0000001217127220 */ /* 0x000fe40000400000 */
[----:B------:R-:W-:-:S03]  /*b1280*/  IMAD R12, R16, 0x1c6, RZ ;  /* 0x000001c6100c7824 */ /* 0x000fc600078e02ff */
[----:B------:R0:W-:Y:S01]  /*b1290*/  STL.64 [R1+0x25e0], R18 ;  /* 0x0025e01201007387 */ /* 0x0001e20000100a00 */
[----:B------:R-:W-:Y:S01]  /*b12a0*/  IMAD R4, R16, 0x38e, RZ ;  /* 0x0000038e10047824 */ /* 0x000fe200078e02ff */
[----:B0-----:R-:W-:Y:S01]  /*b12b0*/  MOV R19, R9 ;  /* 0x0000000900137202 */ /* 0x001fe20000000f00 */
[----:B------:R-:W-:Y:S01]  /*b12c0*/  LEA.HI.X.SX32 R19, R12, R3, 0x1, P6 ;  /* 0x000000030c137211 */ /* 0x000fe200030f0eff */
[----:B------:R-:W-:Y:S01]  /*b12d0*/  MOV R18, R8 ;  /* 0x0000000800127202 */ /* 0x000fe20000000f00 */
[C---:B------:R-:W-:Y:S02]  /*b12e0*/  FMUL R8, R23.reuse, R11 ;  /* 0x0000000b17087220 */ /* 0x040fe40000400000 */
[C---:B------:R-:W-:Y:S02]  /*b12f0*/  FMUL R11, R23.reuse, R25 ;  /* 0x00000019170b7220 */ /* 0x040fe40000400000 */
[----:B------:R-:W5:Y:S01]  /*b1300*/  LDL.LU R25, [R1+0xf5c] ;  /* 0x000f5c0001197983 */ /* 0x000f620000300800 */
[----:B------:R3:W-:Y:S01]  /*b1310*/  STL [R1+0x11ec], R19 ;  /* 0x0011ec1301007387 */ /* 0x0007e20000100800 */
[----:B------:R-:W-:Y:S01]  /*b1320*/  IADD3 R4, P6, R4, R2, RZ ;  /* 0x0000000204047210 */ /* 0x000fe20007fde0ff */
[----:B------:R-:W-:-:S02]  /*b1330*/  FMUL R21, R23, R21 ;  /* 0x0000001517157220 */ /* 0x000fc40000400000 */
[C---:B------:R-:W-:Y:S02]  /*b1340*/  IMAD R23, R16.reuse, 0x1c7, RZ ;  /* 0x000001c710177824 */ /* 0x040fe400078e02ff */
[----:B------:R-:W-:Y:S02]  /*b1350*/  IMAD R20, R16, 0x390, RZ ;  /* 0x0000039010147824 */ /* 0x000fe400078e02ff */
[C---:B----4-:R-:W-:Y:S02]  /*b1360*/  FMUL R13, R28.reuse, R13 ;  /* 0x0000000d1c0d7220 */ /* 0x050fe40000400000 */
[C---:B------:R-:W-:Y:S02]  /*b1370*/  FMUL R17, R28.reuse, R17 ;  /* 0x000000111c117220 */ /* 0x040fe40000400000 */
[C---:B------:R-:W-:Y:S02]  /*b1380*/  FMUL R7, R28.reuse, R7 ;  /* 0x000000071c077220 */ /* 0x040fe40000400000 */
[----:B--2---:R-:W-:-:S02]  /*b1390*/  FMUL R6, R28, R22 ;  /* 0x000000161c067220 */ /* 0x004fc40000400000 */
[C---:B---3--:R-:W-:Y:S02]  /*b13a0*/  FMUL R19, R28.reuse, R14 ;  /* 0x0000000e1c137220 */ /* 0x048fe40000400000 */
[----:B------:R-:W-:-:S05]  /*b13b0*/  FMUL R18, R28, R15 ;  /* 0x0000000f1c127220 */ /* 0x000fca0000400000 */
[----:B------:R0:W-:Y:S01]  /*b13c0*/  STL.64 [R1+0x25e8], R18 ;  /* 0x0025e81201007387 */ /* 0x0001e20000100a00 */
[----:B------:R1:W-:Y:S02]  /*b13d0*/  STL [R1+0x11e0], R4 ;  /* 0x0011e00401007387 */ /* 0x0003e40000100800 */
[----:B------:R-:W2:Y:S02]  /*b13e0*/  LDL.LU R10, [R1+0x115c] ;  /* 0x00115c00010a7983 */ /* 0x000ea40000300800 */
[----:B------:R-:W3:Y:S01]  /*b13f0*/  LDL.LU R12, [R1+0x1164] ;  /* 0x00116400010c7983 */ /* 0x000ee20000300800 */
[----:B------:R-:W5:Y:S01]  /*b1400*/  LDL.LU R14, [R1+0x1174] ;  /* 0x00117400010e7983 */ /* 0x000f620000300800 */
[----:B------:R-:W4:Y:S02]  /*b1410*/  LDL.LU R15, [R1+0x117c] ;  /* 0x00117c00010f7983 */ /* 0x000f240000300800 */
[----:B------:R-:W2:Y:S02]  /*b1420*/  LDL.LU R26, [R1+0x1198] ;  /* 0x00119800011a7983 */ /* 0x000ea40000300800 */
[----:B------:R-:W2:Y:S01]  /*b1430*/  LDL.LU R29, [R1+0x1210] ;  /* 0x00121000011d7983 */ /* 0x000ea20000300800 */
[----:B------:R-:W2:Y:S01]  /*b1440*/  LDL.LU R9, [R1+0x1218] ;  /* 0x0012180001097983 */ /* 0x000ea20000300800 */
[----:B0-----:R-:W-:Y:S01]  /*b1450*/  IMAD.MOV.U32 R18, RZ, RZ, R4 ;  /* 0x000000ffff127224 */ /* 0x001fe200078e0004 */
[----:B------:R-:W-:Y:S01]  /*b1460*/  MOV R19, R5 ;  /* 0x0000000500137202 */ /* 0x000fe20000000f00 */
[----:B------:R-:W-:-:S02]  /*b1470*/  FMUL R5, R28, R27 ;  /* 0x0000001b1c057220 */ /* 0x000fc40000400000 */
[----:B-1----:R-:W-:Y:S01]  /*b1480*/  FMUL R4, R28, R24 ;  /* 0x000000181c047220 */ /* 0x002fe20000400000 */
[-C--:B------:R-:W-:Y:S01]  /*b1490*/  LEA.HI.X.SX32 R19, R23, R3.reuse, 0x1, P6 ;  /* 0x0000000317137211 */ /* 0x080fe200030f0eff */
[----:B------:R-:W-:Y:S01]  /*b14a0*/  IMAD R28, R16, 0x1c8, RZ ;  /* 0x000001c8101c7824 */ /* 0x000fe200078e02ff */
[----:B------:R-:W-:Y:S01]  /*b14b0*/  IADD3 R18, P6, R20, R2, RZ ;  /* 0x0000000214127210 */ /* 0x000fe20007fde0ff */
[----:B------:R-:W3:Y:S02]  /*b14c0*/  LDL.LU R24, [R1+0x1230] ;  /* 0x0012300001187983 */ /* 0x000ee40000300800 */
[----:B------:R0:W-:Y:S02]  /*b14d0*/  STL [R1+0x11e4], R19 ;  /* 0x0011e41301007387 */ /* 0x0001e40000100800 */
[----:B0-----:R-:W-:-:S05]  /*b14e0*/  LEA.HI.X.SX32 R19, R28, R3, 0x1, P6 ;  /* 0x000000031c137211 */ /* 0x001fca00030f0eff */
[----:B------:R0:W-:Y:S04]  /*b14f0*/  STL.64 [R1+0x1220], R18 ;  /* 0x0012201201007387 */ /* 0x0001e80000100a00 */
[----:B0-----:R-:W3:Y:S01]  /*b1500*/  LDL.LU.64 R18, [R1+0x25e8] ;  /* 0x0025e80001127983 */ /* 0x001ee20000300a00 */
[----:B------:R-:W-:Y:S01]  /*b1510*/  F2FP.PACK_AB R4, R5, R4 ;  /* 0x000000040504723e */ /* 0x000fe200000000ff */
[----:B------:R-:W-:Y:S01]  /*b1520*/  F2FP.PACK_AB R5, R7, R6 ;  /* 0x000000060705723e */ /* 0x000fe200000000ff */
[----:B------:R-:W-:Y:S02]  /*b1530*/  F2FP.PACK_AB R6, R13, R17 ;  /* 0x000000110d06723e */ /* 0x000fe400000000ff */
[----:B------:R-:W3:Y:S01]  /*b1540*/  LDL.LU R13, [R1+0x10f4] ;  /* 0x0010f400010d7983 */ /* 0x000ee20000300800 */
[----:B------:R-:W3:Y:S02]  /*b1550*/  LDL.LU R28, [R1+0x1030] ;  /* 0x00103000011c7983 */ /* 0x000ee40000300800 */
[----:B------:R-:W-:-:S02]  /*b1560*/  IMAD R22, R16, 0x392, RZ ;  /* 0x0000039210167824 */ /* 0x000fc400078e02ff */
[----:B------:R-:W-:-:S03]  /*b1570*/  IMAD R27, R16, 0x1c9, RZ ;  /* 0x000001c9101b7824 */ /* 0x000fc600078e02ff */
[----:B------:R-:W-:Y:S01]  /*b1580*/  IADD3 R22, P6, R22, R2, RZ ;  /* 0x0000000216167210 */ /* 0x000fe20007fde0ff */
[----:B------:R-:W-:-:S03]  /*b1590*/  IMAD R20, R16, 0x394, RZ ;  /* 0x0000039410147824 */ /* 0x000fc600078e02ff */
[----:B------:R-:W-:Y:S01]  /*b15a0*/  LEA.HI.X.SX32 R23, R27, R3, 0x1, P6 ;  /* 0x000000031b177211 */ /* 0x000fe200030f0eff */
[----:B------:R-:W-:-:S04]  /*b15b0*/  IMAD R27, R16, 0x1ca, RZ ;  /* 0x000001ca101b7824 */ /* 0x000fc800078e02ff */
[----:B------:R0:W-:Y:S01]  /*b15c0*/  STL.64 [R1+0x1268], R22 ;  /* 0x0012681601007387 */ /* 0x0001e20000100a00 */
[----:B------:R-:W-:Y:S01]  /*b15d0*/  IMAD R17, R16, 0x396, RZ ;  /* 0x0000039610117824 */ /* 0x000fe200078e02ff */
[----:B0-----:R-:W-:-:S04]  /*b15e0*/  IADD3 R22, P6, R20, R2, RZ ;  /* 0x0000000214167210 */ /* 0x001fc80007fde0ff */
[----:B------:R-:W-:-:S05]  /*b15f0*/  LEA.HI.X.SX32 R23, R27, R3, 0x1, P6 ;  /* 0x000000031b177211 */ /* 0x000fca00030f0eff */
[----:B------:R0:W-:Y:S02]  /*b1600*/  STL.64 [R1+0x1260], R22 ;  /* 0x0012601601007387 */ /* 0x0001e40000100a00 */
[----:B0-----:R-:W-:Y:S01]  /*b1610*/  IADD3 R22, P6, R17, R2, RZ ;  /* 0x0000000211167210 */ /* 0x001fe20007fde0ff */
[C---:B-----5:R-:W-:Y:S02]  /*b1620*/  FMUL R20, R25.reuse, R14 ;  /* 0x0000000e19147220 */ /* 0x060fe40000400000 */
[C---:B----4-:R-:W-:Y:S01]  /*b1630*/  FMUL R27, R25.reuse, R15 ;  /* 0x0000000f191b7220 */ /* 0x050fe20000400000 */
[----:B------:R-:W4:Y:S01]  /*b1640*/  LDL.LU R14, [R1+0x10f8] ;  /* 0x0010f800010e7983 */ /* 0x000f220000300800 */
[----:B------:R-:W4:Y:S02]  /*b1650*/  LDL.LU R15, [R1+0x1038] ;  /* 0x00103800010f7983 */ /* 0x000f240000300800 */
[C---:B--2---:R-:W-:Y:S02]  /*b1660*/  FMUL R10, R25.reuse, R10 ;  /* 0x0000000a190a7220 */ /* 0x044fe40000400000 */
[----:B---3--:R-:W-:-:S02]  /*b1670*/  FMUL R12, R25, R12 ;  /* 0x0000000c190c7220 */ /* 0x008fc40000400000 */
[C---:B------:R-:W-:Y:S02]  /*b1680*/  FMUL R26, R25.reuse, R26 ;  /* 0x0000001a191a7220 */ /* 0x040fe40000400000 */
[C---:B------:R-:W-:Y:S02]  /*b1690*/  FMUL R29, R25.reuse, R29 ;  /* 0x0000001d191d7220 */ /* 0x040fe40000400000 */
[C---:B------:R-:W-:Y:S02]  /*b16a0*/  FMUL R9, R25.reuse, R9 ;  /* 0x0000000919097220 */ /* 0x040fe40000400000 */
[----:B------:R-:W-:Y:S01]  /*b16b0*/  FMUL R17, R25, R24 ;  /* 0x0000001819117220 */ /* 0x000fe20000400000 */
[----:B------:R-:W-:Y:S01]  /*b16c0*/  F2FP.PACK_AB R7, R19, R18 ;  /* 0x000000121307723e */ /* 0x000fe200000000ff */
[----:B------:R-:W-:-:S05]  /*b16d0*/  IMAD R19, R16, 0x1cb, RZ ;  /* 0x000001cb10137824 */ /* 0x000fca00078e02ff */
[----:B------:R-:W-:-:S05]  /*b16e0*/  LEA.HI.X.SX32 R23, R19, R3, 0x1, P6 ;  /* 0x0000000313177211 */ /* 0x000fca00030f0eff */
[----:B------:R0:W-:Y:S04]  /*b16f0*/  STL.64 [R1+0x1258], R22 ;  /* 0x0012581601007387 */ /* 0x0001e80000100a00 */
[----:B0-----:R-:W2:Y:S01]  /*b1700*/  LDL.LU R22, [R1+0x10f0] ;  /* 0x0010f00001167983 */ /* 0x001ea20000300800 */
[----:B------:R-:W2:Y:S02]  /*b1710*/  LDL.LU R23, [R1+0x1040] ;  /* 0x0010400001177983 */ /* 0x000ea40000300800 */
[C---:B------:R-:W-:Y:S02]  /*b1720*/  IMAD R18, R16.reuse, 0x398, RZ ;  /* 0x0000039810127824 */ /* 0x040fe400078e02ff */
[C---:B------:R-:W-:Y:S02]  /*b1730*/  IMAD R25, R16.reuse, 0x1cc, RZ ;  /* 0x000001cc10197824 */ /* 0x040fe400078e02ff */
[----:B------:R-:W-:Y:S01]  /*b1740*/  IMAD R24, R16, 0x39a, RZ ;  /* 0x0000039a10187824 */ /* 0x000fe200078e02ff */
[-C--:B------:R-:W-:Y:S01]  /*b1750*/  IADD3 R18, P6, R18, R2.reuse, RZ ;  /* 0x0000000212127210 */ /* 0x080fe20007fde0ff */
[----:B------:R0:W-:Y:S03]  /*b1760*/  STS.128 [R0+0xd00], R4 ;  /* 0x000d000400007388 */ /* 0x0001e60000000c00 */
[----:B------:R-:W-:Y:S01]  /*b1770*/  LEA.HI.X.SX32 R19, R25, R3, 0x1, P6 ;  /* 0x0000000319137211 */ /* 0x000fe200030f0eff */
[----:B------:R-:W-:-:S04]  /*b1780*/  IADD3 R24, P6, R24, R2, RZ ;  /* 0x0000000218187210 */ /* 0x000fc80007fde0ff */
[----:B------:R1:W-:Y:S01]  /*b1790*/  STL.64 [R1+0x1270], R18 ;  /* 0x0012701201007387 */ /* 0x0003e20000100a00 */
[C---:B0-----:R-:W-:Y:S02]  /*b17a0*/  IMAD R5, R16.reuse, 0x1cd, RZ ;  /* 0x000001cd10057824 */ /* 0x041fe400078e02ff */
[----:B------:R-:W-:Y:S01]  /*b17b0*/  IMAD R4, R16, 0x39c, RZ ;  /* 0x0000039c10047824 */ /* 0x000fe200078e02ff */
[----:B-1----:R-:W3:Y:S02]  /*b17c0*/  LDL.LU.64 R18, [R1+0x25e0] ;  /* 0x0025e00001127983 */ /* 0x002ee40000300a00 */
[----:B------:R-:W-:-:S05]  /*b17d0*/  LEA.HI.X.SX32 R25, R5, R3, 0x1, P6 ;  /* 0x0000000305197211 */ /* 0x000fca00030f0eff */
[----:B------:R0:W-:Y:S02]  /*b17e0*/  STL.64 [R1+0x1250], R24 ;  /* 0x0012501801007387 */ /* 0x0001e40000100a00 */
[----:B0-----:R-:W-:Y:S01]  /*b17f0*/  IADD3 R24, P6, R4, R2, RZ ;  /* 0x0000000204187210 */ /* 0x001fe20007fde0ff */
[----:B------:R-:W-:Y:S02]  /*b1800*/  FFMA R4, R28, 0.69314718246459960938, R13 ;  /* 0x3f3172181c047823 */ /* 0x000fe4000000000d */
[----:B------:R-:W5:Y:S03]  /*b1810*/  LDL.LU R13, [R1+0x10e8] ;  /* 0x0010e800010d7983 */ /* 0x000f660000300800 */
[----:B------:R0:W-:Y:S02]  /*b1820*/  STL [R1+0x270], R4 ;  /* 0x0002700401007387 */ /* 0x0001e40000100800 */
[----:B------:R-:W5:Y:S02]  /*b1830*/  LDL.LU R28, [R1+0x103c] ;  /* 0x00103c00011c7983 */ /* 0x000f640000300800 */
[----:B------:R-:W-:-:S02]  /*b1840*/  IMAD R5, R16, 0x1ce, RZ ;  /* 0x000001ce10057824 */ /* 0x000fc400078e02ff */
[----:B------:R-:W-:-:S03]  /*b1850*/  IMAD R6, R16, 0x39e, RZ ;  /* 0x0000039e10067824 */ /* 0x000fc600078e02ff */
[----:B------:R-:W-:-:S05]  /*b1860*/  LEA.HI.X.SX32 R25, R5, R3, 0x1, P6 ;  /* 0x0000000305197211 */ /* 0x000fca00030f0eff */
[----:B------:R1:W-:Y:S01]  /*b1870*/  STL.64 [R1+0x1248], R24 ;  /* 0x0012481801007387 */ /* 0x0003e20000100a00 */
[----:B------:R-:W-:Y:S01]  /*b1880*/  IMAD R7, R16, 0x3a0, RZ ;  /* 0x000003a010077824 */ /* 0x000fe200078e02ff */
[----:B0-----:R-:W-:Y:S02]  /*b1890*/  F2FP.PACK_AB R4, R9, R17 ;  /* 0x000000110904723e */ /* 0x001fe400000000ff */
[----:B------:R-:W-:Y:S01]  /*b18a0*/  F2FP.PACK_AB R5, R26, R29 ;  /* 0x0000001d1a05723e */ /* 0x000fe200000000ff */
[----:B------:R-:W3:Y:S01]  /*b18b0*/  LDL.LU R9, [R1+0x25d8] ;  /* 0x0025d80001097983 */ /* 0x000ee20000300800 */
[----:B------:R-:W3:Y:S02]  /*b18c0*/  LDL.LU R26, [R1+0x25d4] ;  /* 0x0025d400011a7983 */ /* 0x000ee40000300800 */
[----:B------:R-:W3:Y:S02]  /*b18d0*/  LDL.LU R29, [R1+0x25d0] ;  /* 0x0025d000011d7983 */ /* 0x000ee40000300800 */
[----:B-1----:R-:W-:Y:S01]  /*b18e0*/  IMAD R25, R16, 0x1cf, RZ ;  /* 0x000001cf10197824 */ /* 0x002fe200078e02ff */
[----:B------:R-:W-:-:S04]  /*b18f0*/  IADD3 R24, P6, R6, R2, RZ ;  /* 0x0000000206187210 */ /* 0x000fc80007fde0ff */
[----:B------:R-:W-:Y:S01]  /*b1900*/  LEA.HI.X.SX32 R25, R25, R3, 0x1, P6 ;  /* 0x0000000319197211 */ /* 0x000fe200030f0eff */
[----:B------:R-:W-:-:S04]  /*b1910*/  IMAD R17, R16, 0x1d0, RZ ;  /* 0x000001d010117824 */ /* 0x000fc800078e02ff */
[----:B------:R0:W-:Y:S01]  /*b1920*/  STL.64 [R1+0x1218], R24 ;  /* 0x0012181801007387 */ /* 0x0001e20000100a00 */
[----:B------:R-:W-:Y:S01]  /*b1930*/  IMAD R6, R16, 0x3a2, RZ ;  /* 0x000003a210067824 */ /* 0x000fe200078e02ff */
[----:B0-----:R-:W-:-:S04]  /*b1940*/  IADD3 R24, P6, R7, R2, RZ ;  /* 0x0000000207187210 */ /* 0x001fc80007fde0ff */
[----:B------:R-:W-:Y:S01]  /*b1950*/  LEA.HI.X.SX32 R25, R17, R3, 0x1, P6 ;  /* 0x0000000311197211 */ /* 0x000fe200030f0eff */
[C---:B------:R-:W-:Y:S02]  /*b1960*/  IMAD R17, R16.reuse, 0x3a6, RZ ;  /* 0x000003a610117824 */ /* 0x040fe400078e02ff */
[----:B----4-:R-:W-:Y:S02]  /*b1970*/  FFMA R7, R15, 0.69314718246459960938, R14 ;  /* 0x3f3172180f077823 */ /* 0x010fe4000000000e */
[C---:B------:R-:W-:Y:S02]  /*b1980*/  IMAD R15, R16.reuse, 0x1d1, RZ ;  /* 0x000001d1100f7824 */ /* 0x040fe400078e02ff */
[----:B------:R-:W-:Y:S01]  /*b1990*/  IMAD R14, R16, 0x3a4, RZ ;  /* 0x000003a4100e7824 */ /* 0x000fe200078e02ff */
[----:B------:R-:W-:Y:S01]  /*b19a0*/  STL [R1+0x274], R7 ;  /* 0x0002740701007387 */ /* 0x000fe20000100800 */
[----:B------:R0:W-:Y:S02]  /*b19b0*/  STL.64 [R1+0x1240], R24 ;  /* 0x0012401801007387 */ /* 0x0001e40000100a00 */
[----:B0-----:R-:W-:Y:S01]  /*b19c0*/  IADD3 R24, P6, R6, R2, RZ ;  /* 0x0000000206187210 */ /* 0x001fe20007fde0ff */
[----:B------:R-:W-:Y:S01]  /*b19d0*/  F2FP.PACK_AB R6, R20, R27 ;  /* 0x0000001b1406723e */ /* 0x000fe200000000ff */
[----:B------:R-:W-:Y:S01]  /*b19e0*/  F2FP.PACK_AB R7, R10, R12 ;  /* 0x0000000c0a07723e */ /* 0x000fe200000000ff */
[----:B------:R-:W4:Y:S01]  /*b19f0*/  LDL.LU R20, [R1+0x25cc] ;  /* 0x0025cc0001147983 */ /* 0x000f220000300800 */
[-C--:B------:R-:W-:Y:S01]  /*b1a00*/  LEA.HI.X.SX32 R25, R15, R3.reuse, 0x1, P6 ;  /* 0x000000030f197211 */ /* 0x080fe200030f0eff */
[----:B------:R-:W-:Y:S01]  /*b1a10*/  IMAD R15, R16, 0x1d2, RZ ;  /* 0x000001d2100f7824 */ /* 0x000fe200078e02ff */
[----:B------:R-:W-:Y:S01]  /*b1a20*/  IADD3 R14, P6, R14, R2, RZ ;  /* 0x000000020e0e7210 */ /* 0x000fe20007fde0ff */
[----:B------:R-:W4:Y:S01]  /*b1a30*/  LDL.LU R27, [R1+0x25c8] ;  /* 0x0025c800011b7983 */ /* 0x000f220000300800 */
[----:B------:R-:W3:Y:S02]  /*b1a40*/  LDL.LU R10, [R1+0x25c4] ;  /* 0x0025c400010a7983 */ /* 0x000ee40000300800 */
[----:B------:R-:W3:Y:S01]  /*b1a50*/  LDL.LU R12, [R1+0x25c0] ;  /* 0x0025c000010c7983 */ /* 0x000ee20000300800 */
[----:B------:R-:W-:Y:S01]  /*b1a60*/  LEA.HI.X.SX32 R15, R15, R3, 0x1, P6 ;  /* 0x000000030f0f7211 */ /* 0x000fe200030f0eff */
[----:B------:R0:W-:Y:S04]  /*b1a70*/  STL.64 [R1+0x1238], R24 ;  /* 0x0012381801007387 */ /* 0x0001e80000100a00 */
[----:B------:R-:W-:Y:S04]  /*b1a80*/  STS.128 [R0+0xd80], R4 ;  /* 0x000d800400007388 */ /* 0x000fe80000000c00 */
[----:B0-----:R-:W3:Y:S01]  /*b1a90*/  LDL.LU R24, [R1+0x10d8] ;  /* 0x0010d80001187983 */ /* 0x001ee20000300800 */
[----:B------:R-:W3:Y:S02]  /*b1aa0*/  LDL.LU R25, [R1+0x1048] ;  /* 0x0010480001197983 */ /* 0x000ee40000300800 */
[----:B--2---:R-:W-:-:S05]  /*b1ab0*/  FFMA R22, R23, 0.69314718246459960938, R22 ;  /* 0x3f31721817167823 */ /* 0x004fca0000000016 */
[----:B------:R-:W-:Y:S01]  /*b1ac0*/  STL [R1+0x278], R22 ;  /* 0x0002781601007387 */ /* 0x000fe20000100800 */
[----:B------:R0:W-:Y:S02]  /*b1ad0*/  STL.64 [R1+0x1230], R14 ;  /* 0x0012300e01007387 */ /* 0x0001e40000100a00 */
[----:B0-----:R-:W-:Y:S02]  /*b1ae0*/  IADD3 R14, P6, R17, R2, RZ ;  /* 0x00000002110e7210 */ /* 0x001fe40007fde0ff */
[----:B------:R-:W2:Y:S01]  /*b1af0*/  LDL.LU R17, [R1+0x1044] ;  /* 0x0010440001117983 */ /* 0x000ea20000300800 */
[----:B------:R-:W2:Y:S02]  /*b1b00*/  LDL.LU R7, [R1+0x10e0] ;  /* 0x0010e00001077983 */ /* 0x000ea40000300800 */
[----:B------:R-:W-:-:S05]  /*b1b10*/  IMAD R23, R16, 0x1d3, RZ ;  /* 0x000001d310177824 */ /* 0x000fca00078e02ff */
[----:B------:R-:W-:-:S05]  /*b1b20*/  LEA.HI.X.SX32 R15, R23, R3, 0x1, P6 ;  /* 0x00000003170f7211 */ /* 0x000fca00030f0eff */
[----:B------:R0:W-:Y:S04]  /*b1b30*/  STL.64 [R1+0x1210], R14 ;  /* 0x0012100e01007387 */ /* 0x0001e80000100a00 */
[----:B0-----:R-:W4:Y:S01]  /*b1b40*/  LDL.LU.64 R14, [R1+0x25b8] ;  /* 0x0025b800010e7983 */ /* 0x001f220000300a00 */
[----:B-----5:R-:W-:-:S03]  /*b1b50*/  FFMA R4, R28, 0.69314718246459960938, R13 ;  /* 0x3f3172181c047823 */ /* 0x020fc6000000000d */
[----:B------:R-:W5:Y:S02]  /*b1b60*/  LDL.LU R13, [R1+0x10d4] ;  /* 0x0010d400010d7983 */ /* 0x000f640000300800 */
[----:B------:R0:W-:Y:S02]  /*b1b70*/  STL [R1+0x27c], R4 ;  /* 0x00027c0401007387 */ /* 0x0001e40000100800 */
[----:B------:R-:W5:Y:S02]  /*b1b80*/  LDL.LU R28, [R1+0x104c] ;  /* 0x00104c00011c7983 */ /* 0x000f640000300800 */
[C---:B------:R-:W-:Y:S02]  /*b1b90*/  IMAD R22, R16.reuse, 0x3a8, RZ ;  /* 0x000003a810167824 */ /* 0x040fe400078e02ff */
[----:B------:R-:W-:-:S03]  /*b1ba0*/  IMAD R23, R16, 0x1d4, RZ ;  /* 0x000001d410177824 */ /* 0x000fc600078e02ff */
[----:B------:R-:W-:Y:S01]  /*b1bb0*/  IADD3 R22, P6, R22, R2, RZ ;  /* 0x0000000216167210 */ /* 0x000fe20007fde0ff */
[----:B------:R-:W-:-:S03]  /*b1bc0*/  IMAD R5, R16, 0x3aa, RZ ;  /* 0x000003aa10057824 */ /* 0x000fc600078e02ff */
[----:B------:R-:W-:Y:S01]  /*b1bd0*/  LEA.HI.X.SX32 R23, R23, R3, 0x1, P6 ;  /* 0x0000000317177211 */ /* 0x000fe200030f0eff */
[----:B------:R-:W-:-:S04]  /*b1be0*/  IMAD R6, R16, 0x1d5, RZ ;  /* 0x000001d510067824 */ /* 0x000fc800078e02ff */
[----:B------:R1:W-:Y:S01]  /*b1bf0*/  STL.64 [R1+0x11d8], R22 ;  /* 0x0011d81601007387 */ /* 0x0003e20000100a00 */
[----:B0-----:R-:W-:Y:S01]  /*b1c00*/  IMAD R4, R16, 0x3ac, RZ ;  /* 0x000003ac10047824 */ /* 0x001fe200078e02ff */
[----:B-1----:R-:W-:-:S04]  /*b1c10*/  IADD3 R22, P6, R5, R2, RZ ;  /* 0x0000000205167210 */ /* 0x002fc80007fde0ff */
[----:B------:R-:W-:Y:S01]  /*b1c20*/  LEA.HI.X.SX32 R23, R6, R3, 0x1, P6 ;  /* 0x0000000306177211 */ /* 0x000fe200030f0eff */
[----:B------:R-:W-:-:S04]  /*b1c30*/  IMAD R6, R16, 0x1d6, RZ ;  /* 0x000001d610067824 */ /* 0x000fc800078e02ff */
[----:B------:R0:W-:Y:S01]  /*b1c40*/  STL.64 [R1+0x11d0], R22 ;  /* 0x0011d01601007387 */ /* 0x0001e20000100a00 */
[----:B------:R-:W-:Y:S01]  /*b1c50*/  IMAD R5, R16, 0x3ae, RZ ;  /* 0x000003ae10057824 */ /* 0x000fe200078e02ff */
[----:B0-----:R-:W-:-:S04]  /*b1c60*/  IADD3 R22, P6, R4, R2, RZ ;  /* 0x0000000204167210 */ /* 0x001fc80007fde0ff */
[----:B------:R-:W-:Y:S01]  /*b1c70*/  LEA.HI.X.SX32 R23, R6, R3, 0x1, P6 ;  /* 0x0000000306177211 */ /* 0x000fe200030f0eff */
[C---:B------:R-:W-:Y:S02]  /*b1c80*/  IMAD R6, R16.reuse, 0x3b2, RZ ;  /* 0x000003b210067824 */ /* 0x040fe400078e02ff */
[----:B--2---:R-:W-:Y:S02]  /*b1c90*/  FFMA R4, R17, 0.69314718246459960938, R7 ;  /* 0x3f31721811047823 */ /* 0x004fe40000000007 */
[----:B------:R-:W-:-:S03]  /*b1ca0*/  IMAD R17, R16, 0x1d7, RZ ;  /* 0x000001d710117824 */ /* 0x000fc600078e02ff */
[----:B------:R-:W-:Y:S01]  /*b1cb0*/  STL [R1+0x260], R4 ;  /* 0x0002600401007387 */ /* 0x000fe20000100800 */
[----:B------:R0:W-:Y:S02]  /*b1cc0*/  STL.64 [R1+0x11c8], R22 ;  /* 0x0011c81601007387 */ /* 0x0001e40000100a00 */
[----:B------:R-:W-:Y:S01]  /*b1cd0*/  IMAD R7, R16, 0x3b0, RZ ;  /* 0x000003b010077824 */ /* 0x000fe200078e02ff */
[----:B0-----:R-:W-:Y:S02]  /*b1ce0*/  IADD3 R22, P6, R5, R2, RZ ;  /* 0x0000000205167210 */ /* 0x001fe40007fde0ff */
[----:B------:R-:W-:Y:S01]  /*b1cf0*/  F2FP.PACK_AB R4, R8, R11 ;  /* 0x0000000b0804723e */ /* 0x000fe200000000ff */
[----:B---3--:R-:W-:Y:S01]  /*b1d00*/  F2FP.PACK_AB R5, R19, R18 ;  /* 0x000000121305723e */ /* 0x008fe200000000ff */
[----:B------:R-:W2:Y:S01]  /*b1d10*/  LDL.LU R8, [R1+0x25b4] ;  /* 0x0025b40001087983 */ /* 0x000ea20000300800 */
[----:B------:R-:W-:Y:S01]  /*b1d20*/  LEA.HI.X.SX32 R23, R17, R3, 0x1, P6 ;  /* 0x0000000311177211 */ /* 0x000fe200030f0eff */
[----:B------:R-:W2:Y:S02]  /*b1d30*/  LDL.LU R11, [R1+0x25b0] ;  /* 0x0025b000010b7983 */ /* 0x000ea40000300800 */
[----:B------:R-:W3:Y:S01]  /*b1d40*/  LDL.LU R19, [R1+0x25ac] ;  /* 0x0025ac0001137983 */ /* 0x000ee20000300800 */
[----:B------:R-:W3:Y:S01]  /*b1d50*/  LDL.LU R18, [R1+0x25a8] ;  /* 0x0025a80001127983 */ /* 0x000ee20000300800 */
[----:B------:R0:W-:Y:S02]  /*b1d60*/  STL.64 [R1+0x11a0], R22 ;  /* 0x0011a01601007387 */ /* 0x0001e40000100a00 */
[----:B------:R-:W-:Y:S01]  /*b1d70*/  IMAD R17, R16, 0x1d8, RZ ;  /* 0x000001d810117824 */ /* 0x000fe200078e02ff */
[----:B0-----:R-:W-:Y:S01]  /*b1d80*/  IADD3 R22, P6, R7, R2, RZ ;  /* 0x0000000207167210 */ /* 0x001fe20007fde0ff */
[----:B------:R-:W-:-:S03]  /*b1d90*/  FFMA R7, R25, 0.69314718246459960938, R24 ;  /* 0x3f31721819077823 */ /* 0x000fc60000000018 */
[----:B------:R-:W-:Y:S01]  /*b1da0*/  LEA.HI.X.SX32 R23, R17, R3, 0x1, P6 ;  /* 0x0000000311177211 */ /* 0x000fe200030f0eff */
[C---:B------:R-:W-:Y:S01]  /*b1db0*/  IMAD R25, R16.reuse, 0x1d9, RZ ;  /* 0x000001d910197824 */ /* 0x040fe200078e02ff */
[----:B------:R-:W-:Y:S03]  /*b1dc0*/  STL [R1+0x264], R7 ;  /* 0x0002640701007387 */ /* 0x000fe60000100800 */
[----:B------:R0:W-:Y:S02]  /*b1dd0*/  STL.64 [R1+0x11c0], R22 ;  /* 0x0011c01601007387 */ /* 0x0001e40000100a00 */
[----:B------:R-:W-:Y:S02]  /*b1de0*/  IMAD R24, R16, 0x3b4, RZ ;  /* 0x000003b410187824 */ /* 0x000fe400078e02ff */
[----:B-----5:R-:W-:Y:S01]  /*b1df0*/  FFMA R13, R28, 0.69314718246459960938, R13 ;  /* 0x3f3172181c0d7823 */ /* 0x020fe2000000000d */
[----:B0-----:R-:W-:Y:S01]  /*b1e00*/  IADD3 R22, P6, R6, R2, RZ ;  /* 0x0000000206167210 */ /* 0x001fe20007fde0ff */
[----:B------:R-:W-:Y:S01]  /*b1e10*/  F2FP.PACK_AB R6, R9, R21 ;  /* 0x000000150906723e */ /* 0x000fe200000000ff */
[----:B------:R-:W-:Y:S01]  /*b1e20*/  F2FP.PACK_AB R7, R29, R26 ;  /* 0x0000001a1d07723e */ /* 0x000fe200000000ff */
[----:B------:R-:W5:Y:S01]  /*b1e30*/  LDL.LU R9, [R1+0x25a4] ;  /* 0x0025a40001097983 */ /* 0x000f620000300800 */
[-C--:B------:R-:W-:Y:S01]  /*b1e40*/  LEA.HI.X.SX32 R23, R25, R3.reuse, 0x1, P6 ;  /* 0x0000000319177211 */ /* 0x080fe200030f0eff */
[----:B------:R-:W-:Y:S01]  /*b1e50*/  IMAD R25, R16, 0x1da, RZ ;  /* 0x000001da10197824 */ /* 0x000fe200078e02ff */
[-C--:B------:R-:W-:Y:S01]  /*b1e60*/  IADD3 R24, P6, R24, R2.reuse, RZ ;  /* 0x0000000218187210 */ /* 0x080fe20007fde0ff */
[----:B------:R-:W5:Y:S01]  /*b1e70*/  LDL.LU R21, [R1+0x25a0] ;  /* 0x0025a00001157983 */ /* 0x000f620000300800 */
[----:B------:R-:W2:Y:S02]  /*b1e80*/  LDL.LU R29, [R1+0x259c] ;  /* 0x00259c00011d7983 */ /* 0x000ea40000300800 */
[----:B------:R0:W-:Y:S01]  /*b1e90*/  STL.64 [R1+0x11b8], R22 ;  /* 0x0011b81601007387 */ /* 0x0001e20000100a00 */
[----:B------:R-:W-:Y:S01]  /*b1ea0*/  LEA.HI.X.SX32 R25, R25, R3, 0x1, P6 ;  /* 0x0000000319197211 */ /* 0x000fe200030f0eff */
[----:B------:R-:W-:Y:S01]  /*b1eb0*/  IMAD R17, R16, 0x3b6, RZ ;  /* 0x000003b610117824 */ /* 0x000fe200078e02ff */
[----:B------:R-:W-:Y:S04]  /*b1ec0*/  STS.128 [R0+0xe00], R4 ;  /* 0x000e000400007388 */ /* 0x000fe80000000c00 */
[----:B0-----:R-:W2:Y:S01]  /*b1ed0*/  LDL.LU R22, [R1+0x2598] ;  /* 0x0025980001167983 */ /* 0x001ea20000300800 */
[----:B------:R-:W2:Y:S02]  /*b1ee0*/  LDL.LU R23, [R1+0x10c4] ;  /* 0x0010c40001177983 */ /* 0x000ea40000300800 */
[----:B------:R-:W2:Y:S02]  /*b1ef0*/  LDL.LU R26, [R1+0x12b4] ;  /* 0x0012b400011a7983 */ /* 0x000ea40000300800 */
[----:B------:R-:W-:Y:S01]  /*b1f00*/  STL [R1+0x268], R13 ;  /* 0x0002680d01007387 */ /* 0x000fe20000100800 */
[----:B------:R0:W-:Y:S02]  /*b1f10*/  STL.64 [R1+0x11b0], R24 ;  /* 0x0011b01801007387 */ /* 0x0001e40000100a00 */
[----:B0-----:R-:W-:-:S02]  /*b1f20*/  IADD3 R24, P6, R17, R2, RZ ;  /* 0x0000000211187210 */ /* 0x001fc40007fde0ff */
[----:B------:R-:W2:Y:S01]  /*b1f30*/  LDL.LU R17, [R1+0x12b0] ;  /* 0x0012b00001117983 */ /* 0x000ea20000300800 */
[----:B------:R-:W2:Y:S02]  /*b1f40*/  LDL.LU R4, [R1+0x10d0] ;  /* 0x0010d00001047983 */ /* 0x000ea40000300800 */
[----:B------:R-:W2:Y:S02]  /*b1f50*/  LDL.LU R6, [R1+0x12ac] ;  /* 0x0012ac0001067983 */ /* 0x000ea40000300800 */
[----:B------:R-:W3:Y:S02]  /*b1f60*/  LDL.LU R7, [R1+0x10c8] ;  /* 0x0010c80001077983 */ /* 0x000ee40000300800 */
[C---:B------:R-:W-:Y:S02]  /*b1f70*/  IMAD R28, R16.reuse, 0x1db, RZ ;  /* 0x000001db101c7824 */ /* 0x040fe400078e02ff */
[----:B------:R-:W-:-:S03]  /*b1f80*/  IMAD R13, R16, 0x3b8, RZ ;  /* 0x000003b8100d7824 */ /* 0x000fc600078e02ff */
[----:B------:R-:W-:-:S05]  /*b1f90*/  LEA.HI.X.SX32 R25, R28, R3, 0x1, P6 ;  /* 0x000000031c197211 */ /* 0x000fca00030f0eff */
[----:B------:R0:W-:Y:S02]  /*b1fa0*/  STL.64 [R1+0x1198], R24 ;  /* 0x0011981801007387 */ /* 0x0001e40000100a00 */
[----:B0-----:R-:W-:Y:S02]  /*b1fb0*/  IADD3 R24, P6, R13, R2, RZ ;  /* 0x000000020d187210 */ /* 0x001fe40007fde0ff */
[----:B------:R-:W3:Y:S01]  /*b1fc0*/  LDL.LU R13, [R1+0x10bc] ;  /* 0x0010bc00010d7983 */ /* 0x000ee20000300800 */
[----:B------:R-:W3:Y:S02]  /*b1fd0*/  LDL.LU R28, [R1+0x12bc] ;  /* 0x0012bc00011c7983 */ /* 0x000ee40000300800 */
[C---:B------:R-:W-:Y:S02]  /*b1fe0*/  IMAD R25, R16.reuse, 0x1dc, RZ ;  /* 0x000001dc10197824 */ /* 0x040fe400078e02ff */
[----:B------:R-:W-:-:S03]  /*b1ff0*/  IMAD R5, R16, 0x3ba, RZ ;  /* 0x000003ba10057824 */ /* 0x000fc600078e02ff */
[----:B------:R-:W-:Y:S01]  /*b2000*/  LEA.HI.X.SX32 R25, R25, R3, 0x1, P6 ;  /* 0x0000000319197211 */ /* 0x000fe200030f0eff */
[----:B--2---:R-:W-:Y:S02]  /*b2010*/  FFMA R4, R6, 0.69314718246459960938, R4 ;  /* 0x3f31721806047823 */ /* 0x004fe40000000004 */
[----:B------:R-:W-:-:S03]  /*b2020*/  IMAD R6, R16, 0x1dd, RZ ;  /* 0x000001dd10067824 */ /* 0x000fc600078e02ff */
[----:B------:R-:W-:Y:S01]  /*b2030*/  STL [R1+0x26c], R4 ;  /* 0x00026c0401007387 */ /* 0x000fe20000100800 */
[----:B------:R0:W-:Y:S02]  /*b2040*/  STL.64 [R1+0x1178], R24 ;  /* 0x0011781801007387 */ /* 0x0001e40000100a00 */
[----:B0-----:R-:W-:Y:S01]  /*b2050*/  IADD3 R24, P6, R5, R2, RZ ;  /* 0x0000000205187210 */ /* 0x001fe20007fde0ff */
[----:B------:R-:W-:-:S03]  /*b2060*/  IMAD R4, R16, 0x3bc, RZ ;  /* 0x000003bc10047824 */ /* 0x000fc600078e02ff */
[----:B------:R-:W-:Y:S01]  /*b2070*/  LEA.HI.X.SX32 R25, R6, R3, 0x1, P6 ;  /* 0x0000000306197211 */ /* 0x000fe200030f0eff */
[----:B------:R-:W-:-:S04]  /*b2080*/  IMAD R6, R16, 0x1de, RZ ;  /* 0x000001de10067824 */ /* 0x000fc800078e02ff */
[----:B------:R0:W-:Y:S01]  /*b2090*/  STL.64 [R1+0x1170], R24 ;  /* 0x0011701801007387 */ /* 0x0001e20000100a00 */
[----:B------:R-:W-:Y:S01]  /*b20a0*/  IMAD R5, R16, 0x3be, RZ ;  /* 0x000003be10057824 */ /* 0x000fe200078e02ff */
[----:B0-----:R-:W-:Y:S01]  /*b20b0*/  IADD3 R24, P6, R4, R2, RZ ;  /* 0x0000000204187210 */ /* 0x001fe20007fde0ff */
[----:B---3--:R-:W-:-:S03]  /*b20c0*/  FFMA R4, R17, 0.69314718246459960938, R7 ;  /* 0x3f31721811047823 */ /* 0x008fc60000000007 */
[----:B------:R-:W-:Y:S01]  /*b20d0*/  LEA.HI.X.SX32 R25, R6, R3, 0x1, P6 ;  /* 0x0000000306197211 */ /* 0x000fe200030f0eff */
[C---:B------:R-:W-:Y:S01]  /*b20e0*/  IMAD R17, R16.reuse, 0x1df, RZ ;  /* 0x000001df10117824 */ /* 0x040fe200078e02ff */
[----:B------:R-:W-:Y:S03]  /*b20f0*/  STL [R1+0x250], R4 ;  /* 0x0002500401007387 */ /* 0x000fe60000100800 */
[----:B------:R0:W-:Y:S02]  /*b2100*/  STL.64 [R1+0x1168], R24 ;  /* 0x0011681801007387 */ /* 0x0001e40000100a00 */
[----:B------:R-:W-:Y:S01]  /*b2110*/  IMAD R7, R16, 0x3c0, RZ ;  /* 0x000003c010077824 */ /* 0x000fe200078e02ff */
[----:B0-----:R-:W-:Y:S02]  /*b2120*/  IADD3 R24, P6, R5, R2, RZ ;  /* 0x0000000205187210 */ /* 0x001fe40007fde0ff */
[----:B----4-:R-:W-:-:S02]  /*b2130*/  F2FP.PACK_AB R4, R27, R20 ;  /* 0x000000141b04723e */ /* 0x010fc400000000ff */
[----:B------:R-:W2:Y:S01]  /*b2140*/  LDL.LU R27, [R1+0x2594] ;  /* 0x00259400011b7983 */ /* 0x000ea20000300800 */
[----:B------:R-:W-:Y:S01]  /*b2150*/  LEA.HI.X.SX32 R25, R17, R3, 0x1, P6 ;  /* 0x0000000311197211 */ /* 0x000fe200030f0eff */
[----:B------:R-:W2:Y:S02]  /*b2160*/  LDL.LU R20, [R1+0x2590] ;  /* 0x0025900001147983 */ /* 0x000ea40000300800 */
[C---:B------:R-:W-:Y:S02]  /*b2170*/  IMAD R17, R16.reuse, 0x1e0, RZ ;  /* 0x000001e010117824 */ /* 0x040fe400078e02ff */
[----:B------:R0:W-:Y:S01]  /*b2180*/  STL.64 [R1+0x1140], R24 ;  /* 0x0011401801007387 */ /* 0x0001e20000100a00 */
[----:B------:R-:W-:Y:S01]  /*b2190*/  IMAD R6, R16, 0x3c2, RZ ;  /* 0x000003c210067824 */ /* 0x000fe200078e02ff */
[----:B------:R-:W-:Y:S01]  /*b21a0*/  F2FP.PACK_AB R5, R12, R10 ;  /* 0x0000000a0c05723e */ /* 0x000fe200000000ff */
[----:B------:R-:W-:Y:S01]  /*b21b0*/  IMAD R12, R16, 0x1e1, RZ ;  /* 0x000001e1100c7824 */ /* 0x000fe200078e02ff */
[----:B0-----:R-:W-:Y:S01]  /*b21c0*/  IADD3 R24, P6, R7, R2, RZ ;  /* 0x0000000207187210 */ /* 0x001fe20007fde0ff */
[----:B------:R-:W-:-:S02]  /*b21d0*/  FFMA R7, R26, 0.69314718246459960938, R23 ;  /* 0x3f3172181a077823 */ /* 0x000fc40000000017 */
[----:B------:R-:W3:Y:S01]  /*b21e0*/  LDL.LU R23, [R1+0x10b4] ;  /* 0x0010b40001177983 */ /* 0x000ee20000300800 */
[----:B------:R-:W-:Y:S02]  /*b21f0*/  LEA.HI.X.SX32 R25, R17, R3, 0x1, P6 ;  /* 0x0000000311197211 */ /* 0x000fe400030f0eff */
[----:B------:R0:W-:Y:S02]  /*b2200*/  STL [R1+0x254], R7 ;  /* 0x0002540701007387 */ /* 0x0001e40000100800 */
[----:B------:R-:W3:Y:S01]  /*b2210*/  LDL.LU R26, [R1+0x12c0] ;  /* 0x0012c000011a7983 */ /* 0x000ee20000300800 */
[----:B------:R1:W-:Y:S01]  /*b2220*/  STL.64 [R1+0x1160], R24 ;  /* 0x0011601801007387 */ /* 0x0003e20000100a00 */
[----:B------:R-:W-:Y:S01]  /*b2230*/  IMAD R10, R16, 0x3c4, RZ ;  /* 0x000003c4100a7824 */ /* 0x000fe200078e02ff */
[----:B0-----:R-:W-:Y:S02]  /*b2240*/  F2FP.PACK_AB R7, R11, R8 ;  /* 0x000000080b07723e */ /* 0x001fe400000000ff */
[----:B-1----:R-:W-:Y:S01]  /*b2250*/  IADD3 R24, P6, R6, R2, RZ ;  /* 0x0000000206187210 */ /* 0x002fe20007fde0ff */
[----:B------:R-:W-:-:S02]  /*b2260*/  F2FP.PACK_AB R6, R14, R15 ;  /* 0x0000000f0e06723e */ /* 0x000fc400000000ff */
[----:B------:R-:W4:Y:S01]  /*b2270*/  LDL.LU R14, [R1+0x258c] ;  /* 0x00258c00010e7983 */ /* 0x000f220000300800 */
[----:B------:R-:W-:Y:S01]  /*b2280*/  LEA.HI.X.SX32 R25, R12, R3, 0x1, P6 ;  /* 0x000000030c197211 */ /* 0x000fe200030f0eff */
[----:B------:R-:W4:Y:S02]  /*b2290*/  LDL.LU R15, [R1+0x2588] ;  /* 0x00258800010f7983 */ /* 0x000f240000300800 */
[----:B------:R-:W2:Y:S01]  /*b22a0*/  LDL.LU R11, [R1+0x2584] ;  /* 0x00258400010b7983 */ /* 0x000ea20000300800 */
[----:B------:R-:W2:Y:S01]  /*b22b0*/  LDL.LU R8, [R1+0x2580] ;  /* 0x0025800001087983 */ /* 0x000ea20000300800 */
[----:B------:R0:W-:Y:S02]  /*b22c0*/  STL.64 [R1+0x1158], R24 ;  /* 0x0011581801007387 */ /* 0x0001e40000100a00 */
[----:B------:R-:W-:Y:S01]  /*b22d0*/  FFMA R12, R28, 0.69314718246459960938, R13 ;  /* 0x3f3172181c0c7823 */ /* 0x000fe2000000000d */
[----:B------:R-:W-:Y:S01]  /*b22e0*/  STS.128 [R0+0xe80], R4 ;  /* 0x000e800400007388 */ /* 0x000fe20000000c00 */
[----:B0-----:R-:W-:Y:S01]  /*b22f0*/  IMAD R25, R16, 0x1e2, RZ ;  /* 0x000001e210197824 */ /* 0x001fe200078e02ff */
[----:B------:R-:W-:-:S02]  /*b2300*/  IADD3 R24, P6, R10, R2, RZ ;  /* 0x000000020a187210 */ /* 0x000fc40007fde0ff */
[----:B------:R-:W2:Y:S02]  /*b2310*/  LDL.LU R10, [R1+0x10b0] ;  /* 0x0010b000010a7983 */ /* 0x000ea40000300800 */
[----:B------:R-:W-:Y:S01]  /*b2320*/  LEA.HI.X.SX32 R25, R25, R3, 0x1, P6 ;  /* 0x0000000319197211 */ /* 0x000fe200030f0eff */
[----:B------:R0:W-:Y:S02]  /*b2330*/  STL [R1+0x258], R12 ;  /* 0x0002580c01007387 */ /* 0x0001e40000100800 */
[----:B0-----:R-:W2:Y:S02]  /*b2340*/  LDL.LU R12, [R1+0x12c4] ;  /* 0x0012c400010c7983 */ /* 0x001ea40000300800 */
[----:B------:R0:W-:Y:S02]  /*b2350*/  STL.64 [R1+0x1150], R24 ;  /* 0x0011501801007387 */ /* 0x0001e40000100a00 */
[----:B------:R-:W2:Y:S02]  /*b2360*/  LDL.LU R6, [R1+0x10b8] ;  /* 0x0010b80001067983 */ /* 0x000ea40000300800 */
[----:B------:R-:W2:Y:S02]  /*b2370*/  LDL.LU R7, [R1+0x12b8] ;  /* 0x0012b80001077983 */ /* 0x000ea40000300800 */
[----:B------:R-:W-:-:S02]  /*b2380*/  IMAD R17, R16, 0x3c6, RZ ;  /* 0x000003c610117824 */ /* 0x000fc400078e02ff */
[C---:B------:R-:W-:Y:S02]  /*b2390*/  IMAD R28, R16.reuse, 0x1e3, RZ ;  /* 0x000001e3101c7824 */ /* 0x040fe400078e02ff */
[----:B------:R-:W-:Y:S01]  /*b23a0*/  IMAD R13, R16, 0x3c8, RZ ;  /* 0x000003c8100d7824 */ /* 0x000fe200078e02ff */
[----:B0-----:R-:W-:-:S04]  /*b23b0*/  IADD3 R24, P6, R17, R2, RZ ;  /* 0x0000000211187210 */ /* 0x001fc80007fde0ff */
        /* <DEDUP_REMOVED lines=8> */
[C---:B------:R-:W-:Y:S02]  /*b2440*/  IMAD R4, R16.reuse, 0x3cc, RZ ;  /* 0x000003cc10047824 */ /* 0x040fe400078e02ff */
[C---:B------:R-:W-:Y:S02]  /*b2450*/  IMAD R17, R16.reuse, 0x1e7, RZ ;  /* 0x000001e710117824 */ /* 0x040fe400078e02ff */
[----:B--2---:R-:W-:Y:S02]  /*b2460*/  FFMA R7, R7, 0.69314718246459960938, R6 ;  /* 0x3f31721807077823 */ /* 0x004fe40000000006 */
[----:B------:R-:W-:-:S03]  /*b2470*/  IMAD R6, R16, 0x1e5, RZ ;  /* 0x000001e510067824 */ /* 0x000fc600078e02ff */
[----:B------:R-:W-:Y:S01]  /*b2480*/  STL [R1+0x25c], R7 ;  /* 0x00025c0701007387 */ /* 0x000fe20000100800 */
[----:B------:R0:W-:Y:S02]  /*b2490*/  STL.64 [R1+0x1118], R24 ;  /* 0x0011181801007387 */ /* 0x0001e40000100a00 */
[----:B0-----:R-:W-:-:S04]  /*b24a0*/  IADD3 R24, P6, R5, R2, RZ ;  /* 0x0000000205187210 */ /* 0x001fc80007fde0ff */
[----:B------:R-:W-:-:S05]  /*b24b0*/  LEA.HI.X.SX32 R25, R6, R3, 0x1, P6 ;  /* 0x0000000306197211 */ /* 0x000fca00030f0eff */
[----:B------:R0:W-:Y:S02]  /*b24c0*/  STL.64 [R1+0x1110], R24 ;  /* 0x0011101801007387 */ /* 0x0001e40000100a00 */
[----:B0-----:R-:W-:Y:S01]  /*b24d0*/  IADD3 R24, P6, R4, R2, RZ ;  /* 0x0000000204187210 */ /* 0x001fe20007fde0ff */
[----:B---3--:R-:W-:Y:S02]  /*b24e0*/  FFMA R4, R26, 0.69314718246459960938, R23 ;  /* 0x3f3172181a047823 */ /* 0x008fe40000000017 */
[----:B------:R-:W2:Y:S03]  /*b24f0*/  LDL.LU R23, [R1+0x10a8] ;  /* 0x0010a80001177983 */ /* 0x000ea60000300800 */
[----:B------:R0:W-:Y:S02]  /*b2500*/  STL [R1+0x240], R4 ;  /* 0x0002400401007387 */ /* 0x0001e40000100800 */
[----:B------:R-:W2:Y:S02]  /*b2510*/  LDL.LU R26, [R1+0x12d8] ;  /* 0x0012d800011a7983 */ /* 0x000ea40000300800 */
[----:B------:R-:W-:-:S02]  /*b2520*/  IMAD R6, R16, 0x1e6, RZ ;  /* 0x000001e610067824 */ /* 0x000fc400078e02ff */
[----:B------:R-:W-:-:S03]  /*b2530*/  IMAD R5, R16, 0x3ce, RZ ;  /* 0x000003ce10057824 */ /* 0x000fc600078e02ff */
[----:B------:R-:W-:-:S05]  /*b2540*/  LEA.HI.X.SX32 R25, R6, R3, 0x1, P6 ;  /* 0x0000000306197211 */ /* 0x000fca00030f0eff */
[----:B------:R1:W-:Y:S01]  /*b2550*/  STL.64 [R1+0x10f0], R24 ;  /* 0x0010f01801007387 */ /* 0x0003e20000100a00 */
[----:B0-----:R-:W-:Y:S01]  /*b2560*/  F2FP.PACK_AB R4, R18, R19 ;  /* 0x000000131204723e */ /* 0x001fe200000000ff */
[C---:B------:R-:W-:Y:S02]  /*b2570*/  IMAD R7, R16.reuse, 0x3d0, RZ ;  /* 0x000003d010077824 */ /* 0x040fe400078e02ff */
[----:B------:R-:W3:Y:S01]  /*b2580*/  LDL.LU R18, [R1+0x257c] ;  /* 0x00257c0001127983 */ /* 0x000ee20000300800 */
[----:B------:R-:W3:Y:S01]  /*b2590*/  LDL.LU R19, [R1+0x2578] ;  /* 0x0025780001137983 */ /* 0x000ee20000300800 */
[----:B-1----:R-:W-:Y:S01]  /*b25a0*/  IADD3 R24, P6, R5, R2, RZ ;  /* 0x0000000205187210 */ /* 0x002fe20007fde0ff */
[----:B-----5:R-:W-:Y:S02]  /*b25b0*/  F2FP.PACK_AB R5, R21, R9 ;  /* 0x000000091505723e */ /* 0x020fe400000000ff */
[----:B------:R-:W5:Y:S01]  /*b25c0*/  LDL.LU R21, [R1+0x2574] ;  /* 0x0025740001157983 */ /* 0x000f620000300800 */
[----:B------:R-:W-:Y:S01]  /*b25d0*/  LEA.HI.X.SX32 R25, R17, R3, 0x1, P6 ;  /* 0x0000000311197211 */ /* 0x000fe200030f0eff */
[----:B------:R-:W5:Y:S02]  /*b25e0*/  LDL.LU R9, [R1+0x2570] ;  /* 0x0025700001097983 */ /* 0x000f640000300800 */
[----:B------:R-:W-:-:S02]  /*b25f0*/  IMAD R17, R16, 0x1e8, RZ ;  /* 0x000001e810117824 */ /* 0x000fc400078e02ff */
[----:B------:R0:W-:Y:S01]  /*b2600*/  STL.64 [R1+0x1078], R24 ;  /* 0x0010781801007387 */ /* 0x0001e20000100a00 */
[----:B------:R-:W-:Y:S01]  /*b2610*/  IMAD R6, R16, 0x3d2, RZ ;  /* 0x000003d210067824 */ /* 0x000fe200078e02ff */
[----:B0-----:R-:W-:Y:S01]  /*b2620*/  IADD3 R24, P6, R7, R2, RZ ;  /* 0x0000000207187210 */ /* 0x001fe20007fde0ff */
[----:B------:R-:W-:-:S03]  /*b2630*/  FFMA R7, R12, 0.69314718246459960938, R10 ;  /* 0x3f3172180c077823 */ /* 0x000fc6000000000a */
[----:B------:R-:W-:Y:S01]  /*b2640*/  LEA.HI.X.SX32 R25, R17, R3, 0x1, P6 ;  /* 0x0000000311197211 */ /* 0x000fe200030f0eff */
[C---:B------:R-:W-:Y:S01]  /*b2650*/  IMAD R12, R16.reuse, 0x1e9, RZ ;  /* 0x000001e9100c7824 */ /* 0x040fe200078e02ff */
[----:B------:R-:W-:Y:S03]  /*b2660*/  STL [R1+0x244], R7 ;  /* 0x0002440701007387 */ /* 0x000fe60000100800 */
[----:B------:R0:W-:Y:S02]  /*b2670*/  STL.64 [R1+0x10d0], R24 ;  /* 0x0010d01801007387 */ /* 0x0001e40000100a00 */
[----:B------:R-:W-:Y:S01]  /*b2680*/  IMAD R10, R16, 0x3d4, RZ ;  /* 0x000003d4100a7824 */ /* 0x000fe200078e02ff */
[----:B0-----:R-:W-:Y:S01]  /*b2690*/  IADD3 R24, P6, R6, R2, RZ ;  /* 0x0000000206187210 */ /* 0x001fe20007fde0ff */
[----:B------:R-:W-:Y:S01]  /*b26a0*/  F2FP.PACK_AB R6, R29, R22 ;  /* 0x000000161d06723e */ /* 0x000fe200000000ff */
[----:B------:R-:W-:Y:S01]  /*b26b0*/  F2FP.PACK_AB R7, R20, R27 ;  /* 0x0000001b1407723e */ /* 0x000fe200000000ff */
[----:B------:R-:W3:Y:S01]  /*b26c0*/  LDL.LU R29, [R1+0x256c] ;  /* 0x00256c00011d7983 */ /* 0x000ee20000300800 */
[----:B------:R-:W-:Y:S01]  /*b26d0*/  LEA.HI.X.SX32 R25, R12, R3, 0x1, P6 ;  /* 0x000000030c197211 */ /* 0x000fe200030f0eff */
[----:B------:R-:W3:Y:S02]  /*b26e0*/  LDL.LU R22, [R1+0x2568] ;  /* 0x0025680001167983 */ /* 0x000ee40000300800 */
[----:B------:R-:W3:Y:S01]  /*b26f0*/  LDL.LU R20, [R1+0x2564] ;  /* 0x0025640001147983 */ /* 0x000ee20000300800 */
[----:B------:R-:W3:Y:S01]  /*b2700*/  LDL.LU R27, [R1+0x2560] ;  /* 0x00256000011b7983 */ /* 0x000ee20000300800 */
[----:B------:R0:W-:Y:S02]  /*b2710*/  STL.64 [R1+0x10b8], R24 ;  /* 0x0010b81801007387 */ /* 0x0001e40000100a00 */
[----:B------:R-:W-:-:S02]  /*b2720*/  FFMA R12, R28, 0.69314718246459960938, R13 ;  /* 0x3f3172181c0c7823 */ /* 0x000fc4000000000d */
[C---:B------:R-:W-:Y:S02]  /*b2730*/  IMAD R17, R16.reuse, 0x3d6, RZ ;  /* 0x000003d610117824 */ /* 0x040fe400078e02ff */
[----:B0-----:R-:W-:Y:S01]  /*b2740*/  IMAD R25, R16, 0x1ea, RZ ;  /* 0x000001ea10197824 */ /* 0x001fe200078e02ff */
[-C--:B------:R-:W-:Y:S02]  /*b2750*/  IADD3 R24, P6, R10, R2.reuse, RZ ;  /* 0x000000020a187210 */ /* 0x080fe40007fde0ff */
[----:B------:R-:W3:Y:S02]  /*b2760*/  LDL.LU R10, [R1+0x10a0] ;  /* 0x0010a000010a7983 */ /* 0x000ee40000300800 */
[----:B------:R-:W-:Y:S01]  /*b2770*/  LEA.HI.X.SX32 R25, R25, R3, 0x1, P6 ;  /* 0x0000000319197211 */ /* 0x000fe200030f0eff */
[----:B------:R-:W-:Y:S01]  /*b2780*/  STL [R1+0x248], R12 ;  /* 0x0002480c01007387 */ /* 0x000fe20000100800 */
[----:B------:R-:W3:Y:S03]  /*b2790*/  LDL.LU R28, [R1+0x12e0] ;  /* 0x0012e000011c7983 */ /* 0x000ee60000300800 */
[----:B------:R0:W-:Y:S01]  /*b27a0*/  STL.64 [R1+0x10b0], R24 ;  /* 0x0010b01801007387 */ /* 0x0001e20000100a00 */
[----:B------:R1:W-:Y:S01]  /*b27b0*/  STS.128 [R0+0xf00], R4 ;  /* 0x000f000400007388 */ /* 0x0003e20000000c00 */
[----:B0-----:R-:W-:-:S03]  /*b27c0*/  IADD3 R24, P6, R17, R2, RZ ;  /* 0x0000000211187210 */ /* 0x001fc60007fde0ff */
[----:B------:R-:W3:Y:S01]  /*b27d0*/  LDL.LU R17, [R1+0x12dc] ;  /* 0x0012dc0001117983 */ /* 0x000ee20000300800 */
[----:B-1----:R-:W3:Y:S02]  /*b27e0*/  LDL.LU R7, [R1+0x10a4] ;  /* 0x0010a40001077983 */ /* 0x002ee40000300800 */
[----:B------:R-:W-:-:S05]  /*b27f0*/  IMAD R13, R16, 0x1eb, RZ ;  /* 0x000001eb100d7824 */ /* 0x000fca00078e02ff */
[----:B------:R-:W-:-:S05]  /*b2800*/  LEA.HI.X.SX32 R25, R13, R3, 0x1, P6 ;  /* 0x000000030d197211 */ /* 0x000fca00030f0eff */
[----:B------:R0:W-:Y:S04]  /*b2810*/  STL.64 [R1+0x1070], R24 ;  /* 0x0010701801007387 */ /* 0x0001e80000100a00 */
[----:B0-----:R-:W5:Y:S01]  /*b2820*/  LDL.LU.64 R24, [R1+0x2558] ;  /* 0x0025580001187983 */ /* 0x001f620000300a00 */
[----:B--2---:R-:W-:-:S03]  /*b2830*/  FFMA R4, R26, 0.69314718246459960938, R23 ;  /* 0x3f3172181a047823 */ /* 0x004fc60000000017 */
[----:B------:R-:W2:Y:S02]  /*b2840*/  LDL.LU R23, [R1+0x109c] ;  /* 0x00109c0001177983 */ /* 0x000ea40000300800 */
[----:B------:R0:W-:Y:S02]  /*b2850*/  STL [R1+0x24c], R4 ;  /* 0x00024c0401007387 */ /* 0x0001e40000100800 */
[----:B------:R-:W2:Y:S02]  /*b2860*/  LDL.LU R26, [R1+0x12ec] ;  /* 0x0012ec00011a7983 */ /* 0x000ea40000300800 */
        /* <DEDUP_REMOVED lines=16> */
[----:B---3--:R-:W-:Y:S02]  /*b2970*/  FFMA R4, R17, 0.69314718246459960938, R7 ;  /* 0x3f31721811047823 */ /* 0x008fe40000000007 */
[----:B------:R-:W-:-:S03]  /*b2980*/  IMAD R17, R16, 0x1ef, RZ ;  /* 0x000001ef10117824 */ /* 0x000fc600078e02ff */
[----:B------:R4:W-:Y:S01]  /*b2990*/  STL [R1+0x230], R4 ;  /* 0x0002300401007387 */ /* 0x0009e20000100800 */
[----:B------:R0:W-:Y:S02]  /*b29a0*/  STL.64 [R1+0x1040], R12 ;  /* 0x0010400c01007387 */ /* 0x0001e40000100a00 */
[----:B------:R-:W-:Y:S01]  /*b29b0*/  IMAD R7, R16, 0x3e0, RZ ;  /* 0x000003e010077824 */ /* 0x000fe200078e02ff */
[----:B----4-:R-:W-:Y:S02]  /*b29c0*/  F2FP.PACK_AB R4, R15, R14 ;  /* 0x0000000e0f04723e */ /* 0x010fe400000000ff */
[----:B------:R-:W3:Y:S01]  /*b29d0*/  LDL.LU R14, [R1+0x1098] ;  /* 0x00109800010e7983 */ /* 0x000ee20000300800 */
[----:B0-----:R-:W-:Y:S01]  /*b29e0*/  IADD3 R12, P6, R5, R2, RZ ;  /* 0x00000002050c7210 */ /* 0x001fe20007fde0ff */
[----:B------:R-:W3:Y:S03]  /*b29f0*/  LDL.LU R15, [R1+0x12e8] ;  /* 0x0012e800010f7983 */ /* 0x000ee60000300800 */
[----:B------:R-:W-:-:S02]  /*b2a00*/  LEA.HI.X.SX32 R13, R17, R3, 0x1, P6 ;  /* 0x00000003110d7211 */ /* 0x000fc400030f0eff */
[----:B------:R-:W-:Y:S01]  /*b2a10*/  F2FP.PACK_AB R5, R8, R11 ;  /* 0x0000000b0805723e */ /* 0x000fe200000000ff */
[C---:B------:R-:W-:Y:S01]  /*b2a20*/  IMAD R17, R16.reuse, 0x1f0, RZ ;  /* 0x000001f010117824 */ /* 0x040fe200078e02ff */
[----:B------:R-:W4:Y:S01]  /*b2a30*/  LDL.LU R8, [R1+0x2554] ;  /* 0x0025540001087983 */ /* 0x000f220000300800 */
[----:B------:R0:W-:Y:S02]  /*b2a40*/  STL.64 [R1+0x1018], R12 ;  /* 0x0010180c01007387 */ /* 0x0001e40000100a00 */
[----:B------:R-:W-:Y:S01]  /*b2a50*/  IMAD R11, R16, 0x1f1, RZ ;  /* 0x000001f1100b7824 */ /* 0x000fe200078e02ff */
[----:B0-----:R-:W-:Y:S01]  /*b2a60*/  IADD3 R12, P6, R7, R2, RZ ;  /* 0x00000002070c7210 */ /* 0x001fe20007fde0ff */
[----:B------:R-:W-:Y:S02]  /*b2a70*/  FFMA R7, R28, 0.69314718246459960938, R10 ;  /* 0x3f3172181c077823 */ /* 0x000fe4000000000a */
[----:B------:R-:W4:Y:S01]  /*b2a80*/  LDL.LU R28, [R1+0x180] ;  /* 0x00018000011c7983 */ /* 0x000f220000300800 */
[----:B------:R-:W-:-:S02]  /*b2a90*/  LEA.HI.X.SX32 R13, R17, R3, 0x1, P6 ;  /* 0x00000003110d7211 */ /* 0x000fc400030f0eff */
[----:B------:R-:W-:Y:S03]  /*b2aa0*/  STL [R1+0x234], R7 ;  /* 0x0002340701007387 */ /* 0x000fe60000100800 */
[----:B------:R0:W-:Y:S01]  /*b2ab0*/  STL.64 [R1+0x1038], R12 ;  /* 0x0010380c01007387 */ /* 0x0001e20000100a00 */
[----:B------:R-:W-:Y:S01]  /*b2ac0*/  IMAD R10, R16, 0x3e4, RZ ;  /* 0x000003e4100a7824 */ /* 0x000fe200078e02ff */
[----:B0-----:R-:W-:Y:S01]  /*b2ad0*/  IADD3 R12, P6, R6, R2, RZ ;  /* 0x00000002060c7210 */ /* 0x001fe20007fde0ff */
[----:B------:R-:W-:Y:S02]  /*b2ae0*/  F2FP.PACK_AB R6, R19, R18 ;  /* 0x000000121306723e */ /* 0x000fe400000000ff */
[----:B------:R-:W4:Y:S01]  /*b2af0*/  LDL.LU R18, [R1+0x1094] ;  /* 0x0010940001127983 */ /* 0x000f220000300800 */
[----:B------:R-:W4:Y:S01]  /*b2b00*/  LDL.LU R19, [R1+0x12e4] ;  /* 0x0012e40001137983 */ /* 0x000f220000300800 */
[----:B------:R-:W-:-:S02]  /*b2b10*/  LEA.HI.X.SX32 R13, R11, R3, 0x1, P6 ;  /* 0x000000030b0d7211 */ /* 0x000fc400030f0eff */
[----:B-----5:R-:W-:Y:S02]  /*b2b20*/  F2FP.PACK_AB R7, R9, R21 ;  /* 0x000000150907723e */ /* 0x020fe400000000ff */
[----:B------:R-:W5:Y:S01]  /*b2b30*/  LDL.LU R9, [R1+0x2550] ;  /* 0x0025500001097983 */ /* 0x000f620000300800 */
[----:B------:R0:W-:Y:S02]  /*b2b40*/  STL.64 [R1+0x1030], R12 ;  /* 0x0010300c01007387 */ /* 0x0001e40000100a00 */
[----:B------:R-:W5:Y:S01]  /*b2b50*/  LDL.LU R21, [R1+0x1090] ;  /* 0x0010900001157983 */ /* 0x000f620000300800 */
[----:B0-----:R-:W-:-:S04]  /*b2b60*/  IADD3 R12, P6, R10, R2, RZ ;  /* 0x000000020a0c7210 */ /* 0x001fc80007fde0ff */
[----:B------:R-:W-:Y:S01]  /*b2b70*/  LEA.HI.X.SX32 R13, R24, R3, 0x1, P6 ;  /* 0x00000003180d7211 */ /* 0x000fe200030f0eff */
[----:B--2---:R-:W-:Y:S02]  /*b2b80*/  FFMA R10, R26, 0.69314718246459960938, R23 ;  /* 0x3f3172181a0a7823 */ /* 0x004fe40000000017 */
[----:B------:R-:W2:Y:S03]  /*b2b90*/  LDL.LU R26, [R1+0x12cc] ;  /* 0x0012cc00011a7983 */ /* 0x000ea60000300800 */
[----:B------:R0:W-:Y:S02]  /*b2ba0*/  STL [R1+0x238], R10 ;  /* 0x0002380a01007387 */ /* 0x0001e40000100800 */
[----:B------:R-:W2:Y:S02]  /*b2bb0*/  LDL.LU R23, [R1+0x108c] ;  /* 0x00108c0001177983 */ /* 0x000ea40000300800 */
[----:B------:R-:W2:Y:S01]  /*b2bc0*/  LDL.LU R24, [R1+0x12c8] ;  /* 0x0012c80001187983 */ /* 0x000ea20000300800 */
[----:B------:R-:W-:Y:S01]  /*b2bd0*/  STS.128 [R0+0xf80], R4 ;  /* 0x000f800400007388 */ /* 0x000fe20000000c00 */
[----:B------:R-:W-:-:S02]  /*b2be0*/  IMAD R17, R16, 0x3e6, RZ ;  /* 0x000003e610117824 */ /* 0x000fc400078e02ff */
[----:B------:R-:W-:Y:S02]  /*b2bf0*/  BAR.SYNC.DEFER_BLOCKING 0x0 ;  /* 0x0000000000007b1d */ /* 0x000fe40000010000 */
[----:B------:R-:W-:-:S04]  /*b2c00*/  IMAD R11, R16, 0x1f3, RZ ;  /* 0x000001f3100b7824 */ /* 0x000fc800078e02ff */
[----:B------:R1:W-:Y:S01]  /*b2c10*/  STL.64 [R1+0x1028], R12 ;  /* 0x0010280c01007387 */ /* 0x0003e20000100a00 */
[C---:B0-----:R-:W-:Y:S01]  /*b2c20*/  IMAD R10, R16.reuse, 0x3e8, RZ ;  /* 0x000003e8100a7824 */ /* 0x041fe200078e02ff */
[----:B-1----:R-:W-:Y:S01]  /*b2c30*/  IADD3 R12, P6, R17, R2, RZ ;  /* 0x00000002110c7210 */ /* 0x002fe20007fde0ff */
[----:B------:R-:W-:-:S03]  /*b2c40*/  IMAD R0, R16, 0x3ea, RZ ;  /* 0x000003ea10007824 */ /* 0x000fc600078e02ff */
[----:B------:R-:W-:Y:S01]  /*b2c50*/  LEA.HI.X.SX32 R13, R11, R3, 0x1, P6 ;  /* 0x000000030b0d7211 */ /* 0x000fe200030f0eff */
[----:B------:R-:W-:Y:S02]  /*b2c60*/  IADD3 R6, P6, R10, R2, RZ ;  /* 0x000000020a067210 */ /* 0x000fe40007fde0ff */
[C---:B------:R-:W-:Y:S02]  /*b2c70*/  IMAD R5, R16.reuse, 0x1f5, RZ ;  /* 0x000001f510057824 */ /* 0x040fe400078e02ff */
[----:B------:R-:W-:Y:S01]  /*b2c80*/  STL.64 [R1+0x1010], R12 ;  /* 0x0010100c01007387 */ /* 0x000fe20000100a00 */
[----:B------:R-:W-:Y:S02]  /*b2c90*/  IMAD R4, R16, 0x3ec, RZ ;  /* 0x000003ec10047824 */ /* 0x000fe400078e02ff */
[----:B---3--:R-:W-:-:S05]  /*b2ca0*/  FFMA R7, R15, 0.69314718246459960938, R14 ;  /* 0x3f3172180f077823 */ /* 0x008fca000000000e */
[----:B------:R0:W-:Y:S02]  /*b2cb0*/  STL [R1+0x23c], R7 ;  /* 0x00023c0701007387 */ /* 0x0001e40000100800 */
[----:B0-----:R-:W-:Y:S01]  /*b2cc0*/  LEA.HI.X.SX32 R7, R27, R3, 0x1, P6 ;  /* 0x000000031b077211 */ /* 0x001fe200030f0eff */
[----:B------:R-:W-:-:S04]  /*b2cd0*/  IADD3 R10, P6, R0, R2, RZ ;  /* 0x00000002000a7210 */ /* 0x000fc80007fde0ff */
[----:B------:R-:W-:Y:S01]  /*b2ce0*/  LEA.HI.X.SX32 R11, R5, R3, 0x1, P6 ;  /* 0x00000003050b7211 */ /* 0x000fe200030f0eff */
[----:B------:R-:W-:Y:S04]  /*b2cf0*/  STL.64 [R1+0xfe8], R6 ;  /* 0x000fe80601007387 */ /* 0x000fe80000100a00 */
[----:B----4-:R0:W-:Y:S01]  /*b2d00*/  STG.E.U16 [R2.64], R28 ;  /* 0x0000001c02007986 */ /* 0x0101e2000c101506 */
[----:B------:R-:W-:Y:S01]  /*b2d10*/  PRMT R0, R28, 0x7632, R0 ;  /* 0x000076321c007816 */ /* 0x000fe20000000000 */
[----:B------:R-:W3:Y:S02]  /*b2d20*/  LDL.LU R27, [R1+0x1088] ;  /* 0x00108800011b7983 */ /* 0x000ee40000300800 */
[C---:B------:R-:W-:Y:S01]  /*b2d30*/  IMAD R5, R16.reuse, 0x1f7, RZ ;  /* 0x000001f710057824 */ /* 0x040fe200078e02ff */
[----:B0-----:R-:W3:Y:S01]  /*b2d40*/  LDL.LU R28, [R1+0x12d0] ;  /* 0x0012d000011c7983 */ /* 0x001ee20000300800 */
[----:B------:R0:W-:Y:S02]  /*b2d50*/  STL.64 [R1+0xfe0], R10 ;  /* 0x000fe00a01007387 */ /* 0x0001e40000100a00 */
[----:B------:R-:W-:-:S02]  /*b2d60*/  IMAD R6, R16, 0x3ee, RZ ;  /* 0x000003ee10067824 */ /* 0x000fc400078e02ff */
[----:B------:R-:W-:Y:S01]  /*b2d70*/  FFMA R7, R19, 0.69314718246459960938, R18 ;  /* 0x3f31721813077823 */ /* 0x000fe20000000012 */
[----:B0-----:R-:W-:Y:S01]  /*b2d80*/  IADD3 R10, P6, R4, R2, RZ ;  /* 0x00000002040a7210 */ /* 0x001fe20007fde0ff */
[----:B------:R-:W-:-:S03]  /*b2d90*/  IMAD R4, R16, 0x3f0, RZ ;  /* 0x000003f010047824 */ /* 0x000fc600078e02ff */
[-C--:B------:R-:W-:Y:S01]  /*b2da0*/  LEA.HI.X.SX32 R11, R20, R3.reuse, 0x1, P6 ;  /* 0x00000003140b7211 */ /* 0x080fe200030f0eff */
[-C--:B------:R-:W-:Y:S01]  /*b2db0*/  IADD3 R6, P6, R6, R2.reuse, RZ ;  /* 0x0000000206067210 */ /* 0x080fe20007fde0ff */
[----:B------:R0:W-:Y:S04]  /*b2dc0*/  STL [R1+0x220], R7 ;  /* 0x0002200701007387 */ /* 0x0001e80000100800 */
[----:B-----5:R1:W-:Y:S01]  /*b2dd0*/  STG.E.U16 [R8.64], R0 ;  /* 0x0000000008007986 */ /* 0x0203e2000c101506 */
[----:B------:R-:W-:Y:S01]  /*b2de0*/  STL.64 [R1+0xfd8], R10 ;  /* 0x000fd80a01007387 */ /* 0x000fe20000100a00 */
[----:B0-----:R-:W-:Y:S02]  /*b2df0*/  LEA.HI.X.SX32 R7, R5, R3, 0x1, P6 ;  /* 0x0000000305077211 */ /* 0x001fe400030f0eff */
[----:B-1----:R-:W-:Y:S01]  /*b2e00*/  IADD3 R8, P6, R4, R2, RZ ;  /* 0x0000000204087210 */ /* 0x002fe20007fde0ff */
[----:B------:R-:W-:-:S03]  /*b2e10*/  IMAD R0, R16, 0x3f2, RZ ;  /* 0x000003f210007824 */ /* 0x000fc600078e02ff */
[----:B------:R-:W-:Y:S01]  /*b2e20*/  LEA.HI.X.SX32 R9, R22, R3, 0x1, P6 ;  /* 0x0000000316097211 */ /* 0x000fe200030f0eff */
[----:B------:R0:W-:Y:S01]  /*b2e30*/  STL.64 [R1+0xfb8], R6 ;  /* 0x000fb80601007387 */ /* 0x0001e20000100a00 */
[C---:B------:R-:W-:Y:S02]  /*b2e40*/  IMAD R5, R16.reuse, 0x3f4, RZ ;  /* 0x000003f410057824 */ /* 0x040fe400078e02ff */
[----:B0-----:R-:W-:Y:S02]  /*b2e50*/  IMAD R6, R16, 0x1f9, RZ ;  /* 0x000001f910067824 */ /* 0x001fe400078e02ff */
[----:B--2---:R-:W-:-:S05]  /*b2e60*/  FFMA R4, R26, 0.69314718246459960938, R21 ;  /* 0x3f3172181a047823 */ /* 0x004fca0000000015 */
[----:B------:R-:W-:Y:S01]  /*b2e70*/  STL [R1+0x224], R4 ;  /* 0x0002240401007387 */ /* 0x000fe20000100800 */
[----:B------:R0:W-:Y:S02]  /*b2e80*/  STL.64 [R1+0xfb0], R8 ;  /* 0x000fb00801007387 */ /* 0x0001e40000100a00 */
[----:B------:R-:W-:Y:S01]  /*b2e90*/  FFMA R7, R24, 0.69314718246459960938, R23 ;  /* 0x3f31721818077823 */ /* 0x000fe20000000017 */
[----:B0-----:R-:W-:-:S04]  /*b2ea0*/  IADD3 R8, P6, R0, R2, RZ ;  /* 0x0000000200087210 */ /* 0x001fc80007fde0ff */
[----:B------:R-:W-:Y:S01]  /*b2eb0*/  LEA.HI.X.SX32 R9, R6, R3, 0x1, P6 ;  /* 0x0000000306097211 */ /* 0x000fe200030f0eff */
[----:B------:R-:W-:Y:S04]  /*b2ec0*/  STL [R1+0x228], R7 ;  /* 0x0002280701007387 */ /* 0x000fe80000100800 */
[----:B------:R0:W-:Y:S01]  /*b2ed0*/  STL.64 [R1+0xfa8], R8 ;  /* 0x000fa80801007387 */ /* 0x0001e20000100a00 */
[C---:B------:R-:W-:Y:S02]  /*b2ee0*/  IMAD R4, R16.reuse, 0x3f6, RZ ;  /* 0x000003f610047824 */ /* 0x040fe400078e02ff */
[----:B------:R-:W-:Y:S01]  /*b2ef0*/  IMAD R6, R16, 0x1fb, RZ ;  /* 0x000001fb10067824 */ /* 0x000fe200078e02ff */
[----:B0-----:R-:W-:-:S04]  /*b2f00*/  IADD3 R8, P6, R5, R2, RZ ;  /* 0x0000000205087210 */ /* 0x001fc80007fde0ff */
[----:B------:R-:W-:-:S05]  /*b2f10*/  LEA.HI.X.SX32 R9, R25, R3, 0x1, P6 ;  /* 0x0000000319097211 */ /* 0x000fca00030f0eff */
[----:B------:R0:W-:Y:S01]  /*b2f20*/  STL.64 [R1+0xf88], R8 ;  /* 0x000f880801007387 */ /* 0x0001e20000100a00 */
[----:B------:R-:W2:Y:S01]  /*b2f30*/  LDL.LU R17, [R1+0x12a8] ;  /* 0x0012a80001117983 */ /* 0x000ea20000300800 */
[----:B0-----:R-:W-:-:S04]  /*b2f40*/  IADD3 R8, P6, R4, R2, RZ ;  /* 0x0000000204087210 */ /* 0x001fc80007fde0ff */
[----:B------:R-:W-:Y:S02]  /*b2f50*/  LEA.HI.X.SX32 R9, R6, R3, 0x1, P6 ;  /* 0x0000000306097211 */ /* 0x000fe400030f0eff */
[----:B------:R-:W4:Y:S03]  /*b2f60*/  LDL.LU R6, [R1+0xb0] ;  /* 0x0000b00001067983 */ /* 0x000f260000300800 */
[----:B------:R-:W-:Y:S02]  /*b2f70*/  STL.64 [R1+0xf80], R8 ;  /* 0x000f800801007387 */ /* 0x000fe40000100a00 */
[----:B------:R-:W4:Y:S02]  /*b2f80*/  LDL.LU R7, [R1+0x50] ;  /* 0x0000500001077983 */ /* 0x000f240000300800 */
[----:B------:R-:W-:-:S05]  /*b2f90*/  IMAD R5, R16, 0x3f8, RZ ;  /* 0x000003f810057824 */ /* 0x000fca00078e02ff */
[----:B------:R-:W-:Y:S01]  /*b2fa0*/  IADD3 R14, P6, R5, R2, RZ ;  /* 0x00000002050e7210 */ /* 0x000fe20007fde0ff */
[----:B---3--:R-:W-:-:S05]  /*b2fb0*/  FFMA R5, R28, 0.69314718246459960938, R27 ;  /* 0x3f3172181c057823 */ /* 0x008fca000000001b */
[----:B------:R-:W-:Y:S04]  /*b2fc0*/  STL [R1+0x22c], R5 ;  /* 0x00022c0501007387 */ /* 0x000fe80000100800 */
[----:B----4-:R0:W-:Y:S04]  /*b2fd0*/  STL.64 [R1+0x2538], R6 ;  /* 0x0025380601007387 */ /* 0x0101e80000100a00 */
[----:B0-----:R-:W3:Y:S04]  /*b2fe0*/  LDL.LU.64 R6, [R1+0x998] ;  /* 0x0009980001067983 */ /* 0x001ee80000300a00 */
[----:B---3--:R-:W-:Y:S01]  /*b2ff0*/  STL.64 [R1+0x2540], R6 ;  /* 0x0025400601007387 */ /* 0x008fe20000100a00 */
[----:B------:R-:W3:Y:S03]  /*b3000*/  LDL.LU.64 R8, [R1+0x970] ;  /* 0x0009700001087983 */ /* 0x000ee60000300a00 */
[----:B---3--:R0:W-:Y:S04]  /*b3010*/  STL.64 [R1+0x2528], R8 ;  /* 0x0025280801007387 */ /* 0x0081e80000100a00 */
[----:B0-----:R-:W3:Y:S04]  /*b3020*/  LDL.LU.64 R8, [R1+0x988] ;  /* 0x0009880001087983 */ /* 0x001ee80000300a00 */
[----:B---3--:R0:W-:Y:S04]  /*b3030*/  STL.64 [R1+0x2530], R8 ;  /* 0x0025300801007387 */ /* 0x0081e80000100a00 */
[----:B0-----:R-:W3:Y:S04]  /*b3040*/  LDL.LU.64 R8, [R1+0x990] ;  /* 0x0009900001087983 */ /* 0x001ee80000300a00 */
[----:B------:R-:W0:Y:S01]  /*b3050*/  S2R R26, SR_TID.X ;  /* 0x00000000001a7919 */ /* 0x000e220000002100 */
[----:B------:R-:W-:Y:S01]  /*b3060*/  IMAD R4, R16, 0x3fa, RZ ;  /* 0x000003fa10047824 */ /* 0x000fe200078e02ff */
[----:B------:R-:W-:-:S02]  /*b3070*/  LEA.HI.X.SX32 R15, R29, R3, 0x1, P6 ;  /* 0x000000031d0f7211 */ /* 0x000fc400030f0eff */
[----:B---3--:R1:W-:Y:S04]  /*b3080*/  STL.64 [R1+0x2548], R8 ;  /* 0x0025480801007387 */ /* 0x0083e80000100a00 */
[----:B-1----:R-:W2:Y:S01]  /*b3090*/  LDL.LU R9, [R1+0x1084] ;  /* 0x0010840001097983 */ /* 0x002ea20000300800 */
[----:B0-----:R-:W-:Y:S01]  /*b30a0*/  SHF.L.U32 R0, R26, 0x4, RZ ;  /* 0x000000041a007819 */ /* 0x001fe200000006ff */
[----:B------:R-:W3:Y:S02]  /*b30b0*/  LDL.LU.64 R10, [R1+0x968] ;  /* 0x00096800010a7983 */ /* 0x000ee40000300a00 */
[----:B------:R-:W4:Y:S01]  /*b30c0*/  LDL.LU R18, [R1+0x170] ;  /* 0x0001700001127983 */ /* 0x000f220000300800 */
[----:B------:R-:W5:Y:S01]  /*b30d0*/  LDL.LU.64 R12, [R1+0x960] ;  /* 0x00096000010c7983 */ /* 0x000f620000300a00 */
[----:B------:R-:W3:Y:S02]  /*b30e0*/  LDL.LU R19, [R1+0x100] ;  /* 0x0001000001137983 */ /* 0x000ee40000300800 */
[----:B------:R-:W-:Y:S01]  /*b30f0*/  IMAD R5, R16, 0x1fd, RZ ;  /* 0x000001fd10057824 */ /* 0x000fe200078e02ff */
[----:B------:R-:W-:-:S02]  /*b3100*/  LOP3.LUT R0, R0, 0x70, RZ, 0xc0, !PT ;  /* 0x0000007000007812 */ /* 0x000fc400078ec0ff */
[----:B------:R-:W-:Y:S01]  /*b3110*/  LOP3.LUT R26, R26, 0xe0, RZ, 0xc0, !PT ;  /* 0x000000e01a1a7812 */ /* 0x000fe200078ec0ff */
[----:B------:R-:W3:Y:S01]  /*b3120*/  LDL.LU R28, [R1+0xa0] ;  /* 0x0000a000011c7983 */ /* 0x000ee20000300800 */
[----:B------:R-:W-:Y:S01]  /*b3130*/  IADD3 R6, P6, R4, R2, RZ ;  /* 0x0000000204067210 */ /* 0x000fe20007fde0ff */
[----:B------:R0:W-:Y:S02]  /*b3140*/  STL.64 [R1+0xfa0], R14 ;  /* 0x000fa00e01007387 */ /* 0x0001e40000100a00 */
[----:B------:R-:W-:Y:S01]  /*b3150*/  IMAD R0, R26, 0x4, R0 ;  /* 0x000000041a007824 */ /* 0x000fe200078e0200 */
[----:B------:R-:W-:Y:S01]  /*b3160*/  LEA.HI.X.SX32 R7, R5, R3, 0x1, P6 ;  /* 0x0000000305077211 */ /* 0x000fe200030f0eff */
[----:B0-----:R-:W3:Y:S01]  /*b3170*/  LDL.LU.64 R14, [R1+0x958] ;  /* 0x00095800010e7983 */ /* 0x001ee20000300a00 */
[----:B------:R-:W3:Y:S02]  /*b3180*/  LDL.LU.64 R20, [R1+0x950] ;  /* 0x0009500001147983 */ /* 0x000ee40000300a00 */
[----:B------:R-:W3:Y:S02]  /*b3190*/  LDL.LU.64 R22, [R1+0x948] ;  /* 0x0009480001167983 */ /* 0x000ee40000300a00 */
[----:B------:R-:W3:Y:S01]  /*b31a0*/  LDL.LU.64 R24, [R1+0x940] ;  /* 0x0009400001187983 */ /* 0x000ee20000300a00 */
[----:B------:R-:W3:Y:S01]  /*b31b0*/  LDL.LU.64 R26, [R1+0x938] ;  /* 0x00093800011a7983 */ /* 0x000ee20000300a00 */
[----:B------:R-:W3:Y:S02]  /*b31c0*/  LDL.LU R29, [R1+0x40] ;  /* 0x00004000011d7983 */ /* 0x000ee40000300800 */
[----:B------:R-:W-:-:S05]  /*b31d0*/  IMAD R4, R16, 0x3fc, RZ ;  /* 0x000003fc10047824 */ /* 0x000fca00078e02ff */
[----:B------:R-:W-:Y:S01]  /*b31e0*/  IADD3 R8, P6, R4, R2, RZ ;  /* 0x0000000204087210 */ /* 0x000fe20007fde0ff */
[----:B------:R-:W-:Y:S02]  /*b31f0*/  IMAD R4, R16, 0x3fe, RZ ;  /* 0x000003fe10047824 */ /* 0x000fe400078e02ff */
[----:B--2---:R-:W-:-:S05]  /*b3200*/  FFMA R17, R17, 0.69314718246459960938, R9 ;  /* 0x3f31721811117823 */ /* 0x004fca0000000009 */
[----:B------:R-:W-:Y:S01]  /*b3210*/  STL [R1+0x20c0], R17 ;  /* 0x0020c01101007387 */ /* 0x000fe20000100800 */
[----:B------:R0:W-:Y:S03]  /*b3220*/  STL.64 [R1+0xf98], R6 ;  /* 0x000f980601007387 */ /* 0x0001e60000100a00 */
[----:B0-----:R-:W0:Y:S01]  /*b3230*/  S2R R7, SR_TID.X ;  /* 0x0000000000077919 */ /* 0x001e220000002100 */
[C---:B------:R-:W-:Y:S02]  /*b3240*/  IMAD R6, R16.reuse, 0x1fe, RZ ;  /* 0x000001fe10067824 */ /* 0x040fe400078e02ff */
[----:B------:R-:W-:-:S03]  /*b3250*/  IMAD R16, R16, 0x1ff, RZ ;  /* 0x000001ff10107824 */ /* 0x000fc600078e02ff */
[----:B------:R-:W-:Y:S01]  /*b3260*/  LEA.HI.X.SX32 R9, R6, R3, 0x1, P6 ;  /* 0x0000000306097211 */ /* 0x000fe200030f0eff */
[----:B------:R-:W-:-:S04]  /*b3270*/  IADD3 R6, P6, R4, R2, RZ ;  /* 0x0000000204067210 */ /* 0x000fc80007fde0ff */
[----:B------:R1:W-:Y:S04]  /*b3280*/  STL.64 [R1+0xf78], R8 ;  /* 0x000f780801007387 */ /* 0x0003e80000100a00 */
[----:B-1----:R-:W2:Y:S01]  /*b3290*/  LDL.LU.64 R8, [R1+0x2548] ;  /* 0x0025480001087983 */ /* 0x002ea20000300a00 */
[----:B0-----:R-:W-:Y:S01]  /*b32a0*/  LOP3.LUT R17, R7, 0x18, RZ, 0xc0, !PT ;  /* 0x0000001807117812 */ /* 0x001fe200078ec0ff */
[----:B------:R-:W-:Y:S02]  /*b32b0*/  LEA.HI.X.SX32 R7, R16, R3, 0x1, P6 ;  /* 0x0000000310077211 */ /* 0x000fe400030f0eff */
[----:B------:R-:W2:Y:S03]  /*b32c0*/  LDL.LU.64 R4, [R1+0x978] ;  /* 0x0009780001047983 */ /* 0x000ea60000300a00 */
[----:B------:R0:W-:Y:S04]  /*b32d0*/  STL.64 [R1+0xf58], R6 ;  /* 0x000f580601007387 */ /* 0x0001e80000100a00 */
[----:B0-----:R-:W2:Y:S01]  /*b32e0*/  LDL.LU.64 R6, [R1+0x2540] ;  /* 0x0025400001067983 */ /* 0x001ea20000300a00 */
[----:B------:R-:W2:Y:S01]  /*b32f0*/  LDL.LU R3, [R1+0x110] ;  /* 0x0001100001037983 */ /* 0x000ea20000300800 */
[----:B------:R-:W-:-:S06]  /*b3300*/  LEA.HI R17, R17, R0, RZ, 0x1f ;  /* 0x0000000011117211 */ /* 0x000fcc00078ff8ff */
[----:B------:R-:W3:Y:S01]  /*b3310*/  LDL.LU.64 R16, [R1+0x980] ;  /* 0x0009800001107983 */ /* 0x000ee20000300a00 */
[----:B--2---:R-:W-:-:S03]  /*b3320*/  PRMT R2, R3, 0x7632, R2 ;  /* 0x0000763203027816 */ /* 0x004fc60000000002 */
[----:B------:R0:W-:Y:S04]  /*b3330*/  STG.E.U16 [R6.64], R3 ;  /* 0x0000000306007986 */ /* 0x0001e8000c101506 */
[----:B------:R1:W-:Y:S04]  /*b3340*/  STG.E.U16 [R8.64], R2 ;  /* 0x0000000208007986 */ /* 0x0003e8000c101506 */
[----:B0-----:R-:W2:Y:S04]  /*b3350*/  LDL.LU.64 R6, [R1+0x2538] ;  /* 0x0025380001067983 */ /* 0x001ea80000300a00 */
[----:B-1----:R-:W2:Y:S04]  /*b3360*/  LDL.LU.64 R8, [R1+0x2530] ;  /* 0x0025300001087983 */ /* 0x002ea80000300a00 */
[----:B--2---:R0:W-:Y:S04]  /*b3370*/  STG.E.U16 [R8.64], R6 ;  /* 0x0000000608007986 */ /* 0x0041e8000c101506 */
[----:B0-----:R-:W2:Y:S01]  /*b3380*/  LDL.LU.64 R8, [R1+0x2528] ;  /* 0x0025280001087983 */ /* 0x001ea20000300a00 */
[----:B------:R-:W-:-:S02]  /*b3390*/  PRMT R0, R6, 0x7632, R0 ;  /* 0x0000763206007816 */ /* 0x000fc40000000000 */
[----:B------:R-:W-:-:S03]  /*b33a0*/  PRMT R2, R7, 0x7632, R2 ;  /* 0x0000763207027816 */ /* 0x000fc60000000002 */
[----:B---3--:R4:W-:Y:S01]  /*b33b0*/  STG.E.U16 [R16.64], R0 ;  /* 0x0000000010007986 */ /* 0x0089e2000c101506 */
[----:B------:R-:W-:Y:S01]  /*b33c0*/  STG.E.U16 [R4.64], R7 ;  /* 0x0000000704007986 */ /* 0x000fe2000c101506 */
[----:B----4-:R-:W-:Y:S02]  /*b33d0*/  PRMT R0, R18, 0x7632, R0 ;  /* 0x0000763212007816 */ /* 0x010fe40000000000 */
[----:B--2---:R0:W-:Y:S01]  /*b33e0*/  STG.E.U16 [R8.64], R2 ;  /* 0x0000000208007986 */ /* 0x0041e2000c101506 */
[----:B------:R-:W-:Y:S02]  /*b33f0*/  STG.E.U16 [R10.64], R18 ;  /* 0x000000120a007986 */ /* 0x000fe4000c101506 */
[----:B-----5:R1:W-:Y:S02]  /*b3400*/  STG.E.U16 [R12.64], R0 ;  /* 0x000000000c007986 */ /* 0x0203e4000c101506 */
[----:B------:R-:W-:Y:S01]  /*b3410*/  STG.E.U16 [R14.64], R19 ;  /* 0x000000130e007986 */ /* 0x000fe2000c101506 */
[----:B0-----:R-:W-:-:S02]  /*b3420*/  PRMT R2, R19, 0x7632, R2 ;  /* 0x0000763213027816 */ /* 0x001fc40000000002 */
[----:B-1----:R-:W-:-:S03]  /*b3430*/  PRMT R0, R28, 0x7632, R0 ;  /* 0x000076321c007816 */ /* 0x002fc60000000000 */
[----:B------:R-:W-:Y:S01]  /*b3440*/  STG.E.U16 [R20.64], R2 ;  /* 0x0000000214007986 */ /* 0x000fe2000c101506 */
[----:B------:R-:W-:Y:S02]  /*b3450*/  STG.E.U16 [R22.64], R28 ;  /* 0x0000001c16007986 */ /* 0x000fe4000c101506 */
[----:B------:R-:W-:Y:S02]  /*b3460*/  STG.E.U16 [R24.64], R0 ;  /* 0x0000000018007986 */ /* 0x000fe4000c101506 */
[----:B------:R0:W-:Y:S02]  /*b3470*/  STG.E.U16 [R26.64], R29 ;  /* 0x0000001d1a007986 */ /* 0x0001e4000c101506 */
[----:B0-----:R-:W2:Y:S01]  /*b3480*/  LDL.LU.64 R26, [R1+0x930] ;  /* 0x00093000011a7983 */ /* 0x001ea20000300a00 */
[----:B------:R-:W3:Y:S03]  /*b3490*/  LDL.LU R3, [R1+0x150] ;  /* 0x0001500001037983 */ /* 0x000ee60000300800 */
[----:B---3--:R0:W-:Y:S04]  /*b34a0*/  STL [R1+0x24d0], R3 ;  /* 0x0024d00301007387 */ /* 0x0081e80000100800 */
[----:B0-----:R-:W3:Y:S04]  /*b34b0*/  LDL.LU R3, [R1+0x30] ;  /* 0x0000300001037983 */ /* 0x001ee80000300800 */
[----:B---3--:R0:W-:Y:S04]  /*b34c0*/  STL [R1+0x24e8], R3 ;  /* 0x0024e80301007387 */ /* 0x0081e80000100800 */
[----:B0-----:R-:W3:Y:S04]  /*b34d0*/  LDL.LU R3, [R1+0x90] ;  /* 0x0000900001037983 */ /* 0x001ee80000300800 */
[----:B---3--:R0:W-:Y:S04]  /*b34e0*/  STL [R1+0x2500], R3 ;  /* 0x0025000301007387 */ /* 0x0081e80000100800 */
[----:B0-----:R-:W3:Y:S04]  /*b34f0*/  LDL.LU R3, [R1+0xf0] ;  /* 0x0000f00001037983 */ /* 0x001ee80000300800 */
[----:B---3--:R0:W-:Y:S04]  /*b3500*/  STL [R1+0x2518], R3 ;  /* 0x0025180301007387 */ /* 0x0081e80000100800 */
[----:B0-----:R-:W3:Y:S01]  /*b3510*/  LDL.LU R3, [R1+0x160] ;  /* 0x0001600001037983 */ /* 0x001ee20000300800 */
[----:B------:R-:W4:Y:S02]  /*b3520*/  LDL.LU R6, [R1+0xe0] ;  /* 0x0000e00001067983 */ /* 0x000f240000300800 */
[----:B------:R-:W5:Y:S02]  /*b3530*/  LDL.LU.64 R16, [R1+0x8d0] ;  /* 0x0008d00001107983 */ /* 0x000f640000300a00 */
        /* <DEDUP_REMOVED lines=19> */
[----:B0-----:R-:W5:Y:S01]  /*b3670*/  LDL.LU.64 R16, [R1+0x920] ;  /* 0x0009200001107983 */ /* 0x001f620000300a00 */
[----:B------:R-:W-:-:S03]  /*b3680*/  PRMT R2, R29, 0x7632, R2 ;  /* 0x000076321d027816 */ /* 0x000fc60000000002 */
[----:B-----5:R0:W-:Y:S04]  /*b3690*/  STL.64 [R1+0x2520], R16 ;  /* 0x0025201001007387 */ /* 0x0201e80000100a00 */
[----:B0-----:R-:W3:Y:S01]  /*b36a0*/  LDL.LU.64 R16, [R1+0x928] ;  /* 0x0009280001107983 */ /* 0x001ee20000300a00 */
[----:B------:R-:W5:Y:S02]  /*b36b0*/  LDL.LU.64 R4, [R1+0x8c8] ;  /* 0x0008c80001047983 */ /* 0x000f640000300a00 */
[----:B------:R-:W4:Y:S02]  /*b36c0*/  LDL.LU R7, [R1+0x80] ;  /* 0x0000800001077983 */ /* 0x000f240000300800 */
[----:B------:R-:W4:Y:S01]  /*b36d0*/  LDL.LU.64 R8, [R1+0x8c0] ;  /* 0x0008c00001087983 */ /* 0x000f220000300a00 */
[----:B------:R-:W4:Y:S01]  /*b36e0*/  LDL.LU.64 R10, [R1+0x8b8] ;  /* 0x0008b800010a7983 */ /* 0x000f220000300a00 */
[----:B------:R-:W4:Y:S02]  /*b36f0*/  LDL.LU R18, [R1+0x20] ;  /* 0x0000200001127983 */ /* 0x000f240000300800 */
[----:B------:R-:W4:Y:S02]  /*b3700*/  LDL.LU.64 R12, [R1+0x8b0] ;  /* 0x0008b000010c7983 */ /* 0x000f240000300a00 */
[----:B------:R-:W4:Y:S01]  /*b3710*/  LDL.LU.64 R14, [R1+0x8a8] ;  /* 0x0008a800010e7983 */ /* 0x000f220000300a00 */
[----:B------:R-:W4:Y:S01]  /*b3720*/  LDL.LU R19, [R1+0x140] ;  /* 0x0001400001137983 */ /* 0x000f220000300800 */
[----:B------:R-:W4:Y:S02]  /*b3730*/  LDL.LU.64 R20, [R1+0x8a0] ;  /* 0x0008a00001147983 */ /* 0x000f240000300a00 */
[----:B------:R-:W4:Y:S02]  /*b3740*/  LDL.LU.64 R22, [R1+0x898] ;  /* 0x0008980001167983 */ /* 0x000f240000300a00 */
[----:B------:R-:W4:Y:S01]  /*b3750*/  LDL.LU R28, [R1+0xd0] ;  /* 0x0000d000011c7983 */ /* 0x000f220000300800 */
[----:B------:R-:W4:Y:S04]  /*b3760*/  LDL.LU R29, [R1+0x70] ;  /* 0x00007000011d7983 */ /* 0x000f280000300800 */
[----:B--2---:R0:W-:Y:S01]  /*b3770*/  STG.E.U16 [R26.64], R2 ;  /* 0x000000021a007986 */ /* 0x0041e2000c101506 */
[----:B------:R-:W2:Y:S03]  /*b3780*/  LDL.LU.64 R24, [R1+0x890] ;  /* 0x0008900001187983 */ /* 0x000ea60000300a00 */
[----:B0-----:R-:W2:Y:S04]  /*b3790*/  LDL.LU.64 R26, [R1+0x888] ;  /* 0x00088800011a7983 */ /* 0x001ea80000300a00 */
[----:B---3--:R0:W-:Y:S04]  /*b37a0*/  STG.E.U16 [R16.64], R3 ;  /* 0x0000000310007986 */ /* 0x0081e8000c101506 */
[----:B0-----:R-:W3:Y:S01]  /*b37b0*/  LDL.LU.64 R16, [R1+0x2520] ;  /* 0x0025200001107983 */ /* 0x001ee20000300a00 */
[----:B------:R-:W-:-:S02]  /*b37c0*/  PRMT R0, R3, 0x7632, R0 ;  /* 0x0000763203007816 */ /* 0x000fc40000000000 */
[----:B------:R-:W2:Y:S03]  /*b37d0*/  LDL.LU R3, [R1+0x2518] ;  /* 0x0025180001037983 */ /* 0x000ea60000300800 */
[----:B---3--:R0:W-:Y:S04]  /*b37e0*/  STG.E.U16 [R16.64], R0 ;  /* 0x0000000010007986 */ /* 0x0081e8000c101506 */
[----:B0-----:R-:W3:Y:S01]  /*b37f0*/  LDL.LU.64 R16, [R1+0x2510] ;  /* 0x0025100001107983 */ /* 0x001ee20000300a00 */
[----:B--2---:R-:W-:-:S03]  /*b3800*/  PRMT R2, R3, 0x7632, R2 ;  /* 0x0000763203027816 */ /* 0x004fc60000000002 */
[----:B---3--:R0:W-:Y:S04]  /*b3810*/  STG.E.U16 [R16.64], R3 ;  /* 0x0000000310007986 */ /* 0x0081e8000c101506 */
[----:B0-----:R-:W2:Y:S01]  /*b3820*/  LDL.LU.64 R16, [R1+0x2508] ;  /* 0x0025080001107983 */ /* 0x001ea20000300a00 */
[----:B------:R-:W3:Y:S03]  /*b3830*/  LDL.LU R3, [R1+0x2500] ;  /* 0x0025000001037983 */ /* 0x000ee60000300800 */
[----:B--2---:R0:W-:Y:S04]  /*b3840*/  STG.E.U16 [R16.64], R2 ;  /* 0x0000000210007986 */ /* 0x0041e8000c101506 */
[----:B0-----:R-:W2:Y:S01]  /*b3850*/  LDL.LU.64 R16, [R1+0x24f8] ;  /* 0x0024f80001107983 */ /* 0x001ea20000300a00 */
[----:B---3--:R-:W-:-:S03]  /*b3860*/  PRMT R0, R3, 0x7632, R0 ;  /* 0x0000763203007816 */ /* 0x008fc60000000000 */
[----:B--2---:R0:W-:Y:S04]  /*b3870*/  STG.E.U16 [R16.64], R3 ;  /* 0x0000000310007986 */ /* 0x0041e8000c101506 */
        /* <DEDUP_REMOVED lines=12> */
[----:B0-----:R-:W2:Y:S04]  /*b3940*/  LDL.LU.64 R16, [R1+0x24c0] ;  /* 0x0024c00001107983 */ /* 0x001ea80000300a00 */
[----:B--2---:R0:W-:Y:S04]  /*b3950*/  STG.E.U16 [R16.64], R0 ;  /* 0x0000000010007986 */ /* 0x0041e8000c101506 */
[----:B0-----:R-:W2:Y:S01]  /*b3960*/  LDL.LU.64 R16, [R1+0x24b8] ;  /* 0x0024b80001107983 */ /* 0x001ea20000300a00 */
[----:B----4-:R-:W-:-:S03]  /*b3970*/  PRMT R2, R6, 0x7632, R2 ;  /* 0x0000763206027816 */ /* 0x010fc60000000002 */
[----:B--2---:R0:W-:Y:S04]  /*b3980*/  STG.E.U16 [R16.64], R6 ;  /* 0x0000000610007986 */ /* 0x0041e8000c101506 */
[----:B0-----:R-:W2:Y:S01]  /*b3990*/  LDL.LU.64 R16, [R1+0x24b0] ;  /* 0x0024b00001107983 */ /* 0x001ea20000300a00 */
[----:B------:R-:W-:-:S03]  /*b39a0*/  PRMT R0, R7, 0x7632, R0 ;  /* 0x0000763207007816 */ /* 0x000fc60000000000 */
[----:B--2---:R0:W-:Y:S01]  /*b39b0*/  STG.E.U16 [R16.64], R2 ;  /* 0x0000000210007986 */ /* 0x0041e2000c101506 */
[----:B-----5:R-:W-:Y:S02]  /*b39c0*/  STG.E.U16 [R4.64], R7 ;  /* 0x0000000704007986 */ /* 0x020fe4000c101506 */
[----:B------:R1:W-:Y:S02]  /*b39d0*/  STG.E.U16 [R8.64], R0 ;  /* 0x0000000008007986 */ /* 0x0003e4000c101506 */
[----:B------:R-:W-:Y:S01]  /*b39e0*/  STG.E.U16 [R10.64], R18 ;  /* 0x000000120a007986 */ /* 0x000fe2000c101506 */
[----:B0-----:R-:W-:Y:S02]  /*b39f0*/  PRMT R2, R18, 0x7632, R2 ;  /* 0x0000763212027816 */ /* 0x001fe40000000002 */
[----:B-1----:R-:W-:-:S03]  /*b3a00*/  PRMT R0, R19, 0x7632, R0 ;  /* 0x0000763213007816 */ /* 0x002fc60000000000 */
[----:B------:R0:W-:Y:S01]  /*b3a10*/  STG.E.U16 [R12.64], R2 ;  /* 0x000000020c007986 */ /* 0x0001e2000c101506 */
[----:B------:R-:W-:Y:S02]  /*b3a20*/  STG.E.U16 [R14.64], R19 ;  /* 0x000000130e007986 */ /* 0x000fe4000c101506 */
[----:B------:R-:W-:Y:S02]  /*b3a30*/  STG.E.U16 [R20.64], R0 ;  /* 0x0000000014007986 */ /* 0x000fe4000c101506 */
[----:B------:R-:W-:Y:S01]  /*b3a40*/  STG.E.U16 [R22.64], R28 ;  /* 0x0000001c16007986 */ /* 0x000fe2000c101506 */
[----:B0-----:R-:W-:-:S05]  /*b3a50*/  PRMT R2, R28, 0x7632, R2 ;  /* 0x000076321c027816 */ /* 0x001fca0000000002 */
[----:B------:R-:W-:Y:S01]  /*b3a60*/  STG.E.U16 [R24.64], R2 ;  /* 0x0000000218007986 */ /* 0x000fe2000c101506 */
[----:B------:R0:W-:Y:S03]  /*b3a70*/  STG.E.U16 [R26.64], R29 ;  /* 0x0000001d1a007986 */ /* 0x0001e6000c101506 */
[----:B0-----:R-:W2:Y:S01]  /*b3a80*/  LDL.LU.64 R26, [R1+0x880] ;  /* 0x00088000011a7983 */ /* 0x001ea20000300a00 */
[----:B------:R-:W3:Y:S03]  /*b3a90*/  LDL.LU R3, [R1] ;  /* 0x0000000001037983 */ /* 0x000ee60000300800 */
        /* <DEDUP_REMOVED lines=39> */
[----:B------:R-:W4:Y:S01]  /*b3d10*/  LDL.LU R19, [R1+0x1c0] ;  /* 0x0001c00001137983 */ /* 0x000f220000300800 */
[----:B------:R-:W4:Y:S01]  /*b3d20*/  LDL.LU R28, [R1+0x1d0] ;  /* 0x0001d000011c7983 */ /* 0x000f220000300800 */
[----:B------:R-:W4:Y:S02]  /*b3d30*/  LDL.LU.64 R14, [R1+0x7f8] ;  /* 0x0007f800010e7983 */ /* 0x000f240000300a00 */
[----:B------:R-:W4:Y:S02]  /*b3d40*/  LDL.LU.64 R20, [R1+0x7f0] ;  /* 0x0007f00001147983 */ /* 0x000f240000300a00 */
[----:B------:R-:W4:Y:S01]  /*b3d50*/  LDL.LU.64 R22, [R1+0x7e8] ;  /* 0x0007e80001167983 */ /* 0x000f220000300a00 */
[----:B--2---:R0:W-:Y:S04]  /*b3d60*/  STG.E.U16 [R26.64], R0 ;  /* 0x000000001a007986 */ /* 0x0041e8000c101506 */
[----:B------:R-:W2:Y:S04]  /*b3d70*/  LDL.LU.64 R24, [R1+0x7e0] ;  /* 0x0007e00001187983 */ /* 0x000ea80000300a00 */
[----:B0-----:R-:W2:Y:S01]  /*b3d80*/  LDL.LU.64 R26, [R1+0x7d8] ;  /* 0x0007d800011a7983 */ /* 0x001ea20000300a00 */
[----:B------:R-:W2:Y:S03]  /*b3d90*/  LDL.LU R29, [R1+0x1e0] ;  /* 0x0001e000011d7983 */ /* 0x000ea60000300800 */
        /* <DEDUP_REMOVED lines=617> */
[----:B------:R1:W-:Y:S02]  /*b6430*/  STG.E.U16 [R20.64], R2 ;  /* 0x0000000214007986 */ /* 0x0003e4000c101506 */
[----:B------:R2:W-:Y:S01]  /*b6440*/  STG.E.U16 [R22.64], R28 ;  /* 0x0000001c16007986 */ /* 0x0005e2000c101506 */
[----:B0-----:R-:W-:Y:S01]  /*b6450*/  PRMT R0, R28, 0x7632, R0 ;  /* 0x000076321c007816 */ /* 0x001fe20000000000 */
[----:B-1----:R-:W3:Y:S04]  /*b6460*/  LDL.LU.64 R20, [R1+0x3b0] ;  /* 0x0003b00001147983 */ /* 0x002ee80000300a00 */
[----:B------:R0:W-:Y:S01]  /*b6470*/  STG.E.U16 [R24.64], R0 ;  /* 0x0000000018007986 */ /* 0x0001e2000c101506 */
[----:B--2---:R-:W2:Y:S01]  /*b6480*/  LDL.LU.64 R22, [R1+0x3a8] ;  /* 0x0003a80001167983 */ /* 0x004ea20000300a00 */
[----:B------:R-:W-:Y:S01]  /*b6490*/  PRMT R2, R29, 0x7632, R2 ;  /* 0x000076321d027816 */ /* 0x000fe20000000002 */
[----:B------:R1:W-:Y:S01]  /*b64a0*/  STG.E.U16 [R26.64], R29 ;  /* 0x0000001d1a007986 */ /* 0x0003e2000c101506 */
[----:B0-----:R-:W4:Y:S01]  /*b64b0*/  LDL.LU R25, [R1+0x18c] ;  /* 0x00018c0001197983 */ /* 0x001f220000300800 */
[----:B-1----:R-:W5:Y:S02]  /*b64c0*/  LDL.LU.64 R28, [R1+0x3a0] ;  /* 0x0003a000011c7983 */ /* 0x002f640000300a00 */
[----:B------:R-:W2:Y:S02]  /*b64d0*/  LDL.LU R10, [R1+0x17c] ;  /* 0x00017c00010a7983 */ /* 0x000ea40000300800 */
[----:B--2---:R0:W-:Y:S04]  /*b64e0*/  STL [R1+0x2128], R10 ;  /* 0x0021280a01007387 */ /* 0x0041e80000100800 */
[----:B0-----:R-:W2:Y:S04]  /*b64f0*/  LDL.LU R10, [R1+0x5c] ;  /* 0x00005c00010a7983 */ /* 0x001ea80000300800 */
[----:B--2---:R0:W-:Y:S04]  /*b6500*/  STL [R1+0x2140], R10 ;  /* 0x0021400a01007387 */ /* 0x0041e80000100800 */
[----:B0-----:R-:W2:Y:S04]  /*b6510*/  LDL.LU R10, [R1+0xbc] ;  /* 0x0000bc00010a7983 */ /* 0x001ea80000300800 */
[----:B--2---:R0:W-:Y:S04]  /*b6520*/  STL [R1+0x2158], R10 ;  /* 0x0021580a01007387 */ /* 0x0041e80000100800 */
[----:B0-----:R-:W2:Y:S01]  /*b6530*/  LDL.LU R10, [R1+0x11c] ;  /* 0x00011c00010a7983 */ /* 0x001ea20000300800 */
[----:B------:R-:W2:Y:S02]  /*b6540*/  LDL.LU R3, [R1+0x10c] ;  /* 0x00010c0001037983 */ /* 0x000ea40000300800 */
[----:B------:R-:W2:Y:S02]  /*b6550*/  LDL.LU.64 R16, [R1+0x348] ;  /* 0x0003480001107983 */ /* 0x000ea40000300a00 */
        /* <DEDUP_REMOVED lines=17> */
[----:B0-----:R-:W2:Y:S01]  /*b6670*/  LDL.LU.64 R16, [R1+0x390] ;  /* 0x0003900001107983 */ /* 0x001ea20000300a00 */
[----:B----4-:R-:W-:-:S03]  /*b6680*/  PRMT R0, R25, 0x7632, R0 ;  /* 0x0000763219007816 */ /* 0x010fc60000000000 */
[----:B---3--:R-:W-:Y:S04]  /*b6690*/  STG.E.U16 [R20.64], R2 ;  /* 0x0000000214007986 */ /* 0x008fe8000c101506 */
[----:B--2---:R0:W-:Y:S04]  /*b66a0*/  STL.64 [R1+0x2160], R16 ;  /* 0x0021601001007387 */ /* 0x0041e80000100a00 */
[----:B0-----:R-:W2:Y:S01]  /*b66b0*/  LDL.LU.64 R16, [R1+0x398] ;  /* 0x0003980001107983 */ /* 0x001ea20000300a00 */
[----:B------:R-:W3:Y:S02]  /*b66c0*/  LDL.LU R11, [R1+0xac] ;  /* 0x0000ac00010b7983 */ /* 0x000ee40000300800 */
[----:B------:R-:W4:Y:S02]  /*b66d0*/  LDL.LU.64 R4, [R1+0x340] ;  /* 0x0003400001047983 */ /* 0x000f240000300a00 */
[----:B------:R-:W3:Y:S01]  /*b66e0*/  LDL.LU.64 R6, [R1+0x338] ;  /* 0x0003380001067983 */ /* 0x000ee20000300a00 */
[----:B------:R-:W3:Y:S01]  /*b66f0*/  LDL.LU R14, [R1+0x4c] ;  /* 0x00004c00010e7983 */ /* 0x000ee20000300800 */
[----:B------:R-:W3:Y:S02]  /*b6700*/  LDL.LU.64 R8, [R1+0x330] ;  /* 0x0003300001087983 */ /* 0x000ee40000300a00 */
[----:B------:R-:W3:Y:S02]  /*b6710*/  LDL.LU.64 R12, [R1+0x328] ;  /* 0x00032800010c7983 */ /* 0x000ee40000300a00 */
[----:B------:R-:W3:Y:S01]  /*b6720*/  LDL.LU R15, [R1+0x16c] ;  /* 0x00016c00010f7983 */ /* 0x000ee20000300800 */
[----:B------:R-:W3:Y:S01]  /*b6730*/  LDL.LU.64 R18, [R1+0x320] ;  /* 0x0003200001127983 */ /* 0x000ee20000300a00 */
[----:B------:R-:W3:Y:S02]  /*b6740*/  LDL.LU R26, [R1+0xfc] ;  /* 0x0000fc00011a7983 */ /* 0x000ee40000300800 */
[----:B------:R-:W3:Y:S02]  /*b6750*/  LDL.LU R27, [R1+0x9c] ;  /* 0x00009c00011b7983 */ /* 0x000ee40000300800 */
[----:B------:R-:W3:Y:S01]  /*b6760*/  LDL.LU.64 R20, [R1+0x318] ;  /* 0x0003180001147983 */ /* 0x000ee20000300a00 */
[----:B------:R0:W-:Y:S01]  /*b6770*/  STG.E.U16 [R22.64], R25 ;  /* 0x0000001916007986 */ /* 0x0001e2000c101506 */
[----:B-----5:R1:W-:Y:S03]  /*b6780*/  STG.E.U16 [R28.64], R0 ;  /* 0x000000001c007986 */ /* 0x0203e6000c101506 */
[----:B0-----:R-:W5:Y:S01]  /*b6790*/  LDL.LU.64 R22, [R1+0x310] ;  /* 0x0003100001167983 */ /* 0x001f620000300a00 */
[----:B------:R-:W3:Y:S02]  /*b67a0*/  LDL.LU.64 R24, [R1+0x308] ;  /* 0x0003080001187983 */ /* 0x000ee40000300a00 */
[----:B-1----:R-:W3:Y:S01]  /*b67b0*/  LDL.LU.64 R28, [R1+0x300] ;  /* 0x00030000011c7983 */ /* 0x002ee20000300a00 */
[----:B--2---:R0:W-:Y:S04]  /*b67c0*/  STG.E.U16 [R16.64], R10 ;  /* 0x0000000a10007986 */ /* 0x0041e8000c101506 */
[----:B0-----:R-:W2:Y:S01]  /*b67d0*/  LDL.LU.64 R16, [R1+0x2160] ;  /* 0x0021600001107983 */ /* 0x001ea20000300a00 */
[----:B------:R-:W-:-:S02]  /*b67e0*/  PRMT R2, R10, 0x7632, R2 ;  /* 0x000076320a027816 */ /* 0x000fc40000000002 */
        /* <DEDUP_REMOVED lines=21> */
[----:B------:R-:W-:-:S03]  /*b6940*/  PRMT R2, R3, 0x7632, R2 ;  /* 0x0000763203027816 */ /* 0x000fc60000000002 */
[----:B--2---:R0:W-:Y:S04]  /*b6950*/  STG.E.U16 [R16.64], R3 ;  /* 0x0000000310007986 */ /* 0x0041e8000c101506 */
[----:B0-----:R-:W2:Y:S04]  /*b6960*/  LDL.LU.64 R16, [R1+0x2100] ;  /* 0x0021000001107983 */ /* 0x001ea80000300a00 */
[----:B--2---:R0:W-:Y:S04]  /*b6970*/  STG.E.U16 [R16.64], R2 ;  /* 0x0000000210007986 */ /* 0x0041e8000c101506 */
[----:B0-----:R-:W2:Y:S01]  /*b6980*/  LDL.LU.64 R16, [R1+0x20f8] ;  /* 0x0020f80001107983 */ /* 0x001ea20000300a00 */
[----:B------:R-:W-:-:S02]  /*b6990*/  PRMT R0, R11, 0x7632, R0 ;  /* 0x000076320b007816 */ /* 0x000fc40000000000 */
[----:B------:R-:W-:Y:S01]  /*b69a0*/  PRMT R2, R14, 0x7632, R2 ;  /* 0x000076320e027816 */ /* 0x000fe20000000002 */
[----:B--2---:R0:W-:Y:S04]  /*b69b0*/  STG.E.U16 [R16.64], R11 ;  /* 0x0000000b10007986 */ /* 0x0041e8000c101506 */
[----:B0-----:R-:W3:Y:S01]  /*b69c0*/  LDL.LU R11, [R1+0x14c] ;  /* 0x00014c00010b7983 */ /* 0x001ee20000300800 */
[----:B----4-:R0:W-:Y:S02]  /*b69d0*/  STG.E.U16 [R4.64], R0 ;  /* 0x0000000004007986 */ /* 0x0101e4000c101506 */
[----:B------:R-:W-:Y:S02]  /*b69e0*/  STG.E.U16 [R6.64], R14 ;  /* 0x0000000e06007986 */ /* 0x000fe4000c101506 */
[----:B------:R1:W-:Y:S01]  /*b69f0*/  STG.E.U16 [R8.64], R2 ;  /* 0x0000000208007986 */ /* 0x0003e2000c101506 */
[----:B------:R-:W-:Y:S01]  /*b6a00*/  STG.E.U16 [R12.64], R15 ;  /* 0x0000000f0c007986 */ /* 0x000fe2000c101506 */
[----:B0-----:R-:W-:-:S02]  /*b6a10*/  PRMT R0, R15, 0x7632, R0 ;  /* 0x000076320f007816 */ /* 0x001fc40000000000 */
[----:B-1----:R-:W-:-:S03]  /*b6a20*/  PRMT R2, R26, 0x7632, R2 ;  /* 0x000076321a027816 */ /* 0x002fc60000000002 */
[----:B------:R0:W-:Y:S01]  /*b6a30*/  STG.E.U16 [R18.64], R0 ;  /* 0x0000000012007986 */ /* 0x0001e2000c101506 */
[----:B------:R-:W-:Y:S02]  /*b6a40*/  STG.E.U16 [R20.64], R26 ;  /* 0x0000001a14007986 */ /* 0x000fe4000c101506 */
[----:B-----5:R-:W-:Y:S02]  /*b6a50*/  STG.E.U16 [R22.64], R2 ;  /* 0x0000000216007986 */ /* 0x020fe4000c101506 */
[----:B------:R1:W-:Y:S01]  /*b6a60*/  STG.E.U16 [R24.64], R27 ;  /* 0x0000001b18007986 */ /* 0x0003e2000c101506 */
[----:B0-----:R-:W-:-:S05]  /*b6a70*/  PRMT R0, R27, 0x7632, R0 ;  /* 0x000076321b007816 */ /* 0x001fca0000000000 */
[----:B------:R0:W-:Y:S04]  /*b6a80*/  STG.E.U16 [R28.64], R0 ;  /* 0x000000001c007986 */ /* 0x0001e8000c101506 */
[----:B---3--:R-:W-:Y:S01]  /*b6a90*/  STL.64 [R1+0x20b0], R10 ;  /* 0x0020b00a01007387 */ /* 0x008fe20000100a00 */
[----:B-1----:R-:W2:Y:S02]  /*b6aa0*/  LDL.LU.64 R26, [R1+0x2f8] ;  /* 0x0002f800011a7983 */ /* 0x002ea40000300a00 */
[----:B0-----:R-:W3:Y:S02]  /*b6ab0*/  LDL.LU R29, [R1+0x3c] ;  /* 0x00003c00011d7983 */ /* 0x001ee40000300800 */
[----:B------:R-:W4:Y:S01]  /*b6ac0*/  LDL.LU R8, [R1+0x15c] ;  /* 0x00015c0001087983 */ /* 0x000f220000300800 */
[----:B------:R-:W5:Y:S04]  /*b6ad0*/  LDL.LU R7, [R1+0xec] ;  /* 0x0000ec0001077983 */ /* 0x000f680000300800 */
[----:B-----5:R0:W-:Y:S04]  /*b6ae0*/  STL [R1+0x20f0], R7 ;  /* 0x0020f00701007387 */ /* 0x0201e80000100800 */
[----:B0-----:R-:W5:Y:S01]  /*b6af0*/  LDL.LU.64 R6, [R1+0x2f0] ;  /* 0x0002f00001067983 */ /* 0x001f620000300a00 */
        /* <DEDUP_REMOVED lines=13> */
[----:B0-----:R-:W4:Y:S01]  /*b6bd0*/  LDL.LU.64 R10, [R1+0x2e8] ;  /* 0x0002e800010a7983 */ /* 0x001f220000300a00 */
[----:B------:R-:W2:Y:S02]  /*b6be0*/  LDL.LU R9, [R1+0x2c] ;  /* 0x00002c0001097983 */ /* 0x000ea40000300800 */
[----:B------:R-:W2:Y:S02]  /*b6bf0*/  LDL.LU.64 R12, [R1+0x2a0] ;  /* 0x0002a000010c7983 */ /* 0x000ea40000300a00 */
[----:B--2---:R0:W-:Y:S04]  /*b6c00*/  STL.64 [R1+0x20a0], R12 ;  /* 0x0020a00c01007387 */ /* 0x0041e80000100a00 */
[----:B0-----:R-:W2:Y:S01]  /*b6c10*/  LDL.LU.64 R12, [R1+0x2a8] ;  /* 0x0002a800010c7983 */ /* 0x001ea20000300a00 */
[----:B---3--:R-:W-:-:S03]  /*b6c20*/  PRMT R2, R29, 0x7632, R2 ;  /* 0x000076321d027816 */ /* 0x008fc60000000002 */
[----:B------:R-:W-:Y:S04]  /*b6c30*/  STG.E.U16 [R26.64], R29 ;  /* 0x0000001d1a007986 */ /* 0x000fe8000c101506 */
[----:B-----5:R-:W-:Y:S01]  /*b6c40*/  STG.E.U16 [R6.64], R2 ;  /* 0x0000000206007986 */ /* 0x020fe2000c101506 */
[----:B----4-:R-:W-:Y:S03]  /*b6c50*/  STG.E.U16 [R10.64], R8 ;  /* 0x000000080a007986 */ /* 0x010fe6000c101506 */
[----:B--2---:R0:W-:Y:S04]  /*b6c60*/  STL.64 [R1+0x20a8], R12 ;  /* 0x0020a80c01007387 */ /* 0x0041e80000100a00 */
[----:B0-----:R-:W2:Y:S01]  /*b6c70*/  LDL.LU.64 R12, [R1+0x2b0] ;  /* 0x0002b000010c7983 */ /* 0x001ea20000300a00 */
[----:B------:R-:W3:Y:S02]  /*b6c80*/  LDL.LU.64 R14, [R1+0x298] ;  /* 0x00029800010e7983 */ /* 0x000ee40000300a00 */
[----:B------:R-:W4:Y:S02]  /*b6c90*/  LDL.LU R4, [R1+0xdc] ;  /* 0x0000dc0001047983 */ /* 0x000f240000300800 */
[----:B------:R-:W5:Y:S01]  /*b6ca0*/  LDL.LU.64 R18, [R1+0x290] ;  /* 0x0002900001127983 */ /* 0x000f620000300a00 */
[----:B------:R-:W2:Y:S01]  /*b6cb0*/  LDL.LU.64 R20, [R1+0x288] ;  /* 0x0002880001147983 */ /* 0x000ea20000300a00 */
[----:B------:R-:W2:Y:S02]  /*b6cc0*/  LDL.LU R16, [R1+0x7c] ;  /* 0x00007c0001107983 */ /* 0x000ea40000300800 */
[----:B------:R-:W2:Y:S02]  /*b6cd0*/  LDL.LU.64 R22, [R1+0x280] ;  /* 0x0002800001167983 */ /* 0x000ea40000300a00 */
[----:B------:R-:W2:Y:S01]  /*b6ce0*/  LDL.LU R3, [R1+0x1c] ;  /* 0x00001c0001037983 */ /* 0x000ea20000300800 */
[----:B------:R-:W2:Y:S01]  /*b6cf0*/  LDL.LU R5, [R1+0x13c] ;  /* 0x00013c0001057983 */ /* 0x000ea20000300800 */
[----:B------:R-:W2:Y:S02]  /*b6d00*/  LDL.LU.64 R24, [R1+0x218] ;  /* 0x0002180001187983 */ /* 0x000ea40000300a00 */
[----:B------:R-:W2:Y:S02]  /*b6d10*/  LDL.LU.64 R26, [R1+0x198] ;  /* 0x00019800011a7983 */ /* 0x000ea40000300a00 */
[----:B------:R-:W2:Y:S01]  /*b6d20*/  LDL.LU.64 R28, [R1+0x190] ;  /* 0x00019000011c7983 */ /* 0x000ea20000300a00 */
[----:B------:R-:W2:Y:S01]  /*b6d30*/  LDL.LU R7, [R1+0x20f0] ;  /* 0x0020f00001077983 */ /* 0x000ea20000300800 */
[----:B------:R-:W2:Y:S02]  /*b6d40*/  LDL.LU R6, [R1+0xcc] ;  /* 0x0000cc0001067983 */ /* 0x000ea40000300800 */
[----:B------:R-:W2:Y:S01]  /*b6d50*/  LDL.LU.64 R10, [R1+0x20e8] ;  /* 0x0020e800010a7983 */ /* 0x000ea20000300a00 */
[----:B------:R-:W-:-:S05]  /*b6d60*/  PRMT R0, R8, 0x7632, R0 ;  /* 0x0000763208007816 */ /* 0x000fca0000000000 */
[----:B--2---:R0:W-:Y:S04]  /*b6d70*/  STG.E.U16 [R10.64], R0 ;  /* 0x000000000a007986 */ /* 0x0041e8000c101506 */
[----:B0-----:R-:W2:Y:S01]  /*b6d80*/  LDL.LU.64 R10, [R1+0x20e0] ;  /* 0x0020e000010a7983 */ /* 0x001ea20000300a00 */
[----:B------:R-:W3:Y:S01]  /*b6d90*/  LDL.LU R8, [R1+0x6c] ;  /* 0x00006c0001087983 */ /* 0x000ee20000300800 */
[----:B------:R-:W-:Y:S02]  /*b6da0*/  PRMT R2, R7, 0x7632, R2 ;  /* 0x0000763207027816 */ /* 0x000fe40000000002 */
[----:B--2---:R0:W-:Y:S04]  /*b6db0*/  STG.E.U16 [R10.64], R7 ;  /* 0x000000070a007986 */ /* 0x0041e8000c101506 */
[----:B0-----:R-:W2:Y:S04]  /*b6dc0*/  LDL.LU.64 R10, [R1+0x20d8] ;  /* 0x0020d800010a7983 */ /* 0x001ea80000300a00 */
[----:B--2---:R0:W-:Y:S04]  /*b6dd0*/  STG.E.U16 [R10.64], R2 ;  /* 0x000000020a007986 */ /* 0x0041e8000c101506 */
[----:B0-----:R-:W2:Y:S01]  /*b6de0*/  LDL.LU.64 R10, [R1+0x20d0] ;  /* 0x0020d000010a7983 */ /* 0x001ea20000300a00 */
[----:B------:R-:W3:Y:S01]  /*b6df0*/  LDL.LU R7, [R1+0xc] ;  /* 0x00000c0001077983 */ /* 0x000ee20000300800 */
[----:B------:R-:W-:-:S02]  /*b6e00*/  PRMT R0, R17, 0x7632, R0 ;  /* 0x0000763211007816 */ /* 0x000fc40000000000 */
[----:B--2---:R0:W-:Y:S04]  /*b6e10*/  STG.E.U16 [R10.64], R17 ;  /* 0x000000110a007986 */ /* 0x0041e8000c101506 */
[----:B0-----:R-:W2:Y:S01]  /*b6e20*/  LDL.LU.64 R10, [R1+0x20c8] ;  /* 0x0020c800010a7983 */ /* 0x001ea20000300a00 */
[----:B------:R-:W3:Y:S01]  /*b6e30*/  LDL.LU R17, [R1+0x20c0] ;  /* 0x0020c00001117983 */ /* 0x000ee20000300800 */
[----:B------:R-:W-:Y:S02]  /*b6e40*/  PRMT R2, R9, 0x7632, R2 ;  /* 0x0000763209027816 */ /* 0x000fe40000000002 */
[----:B--2---:R0:W-:Y:S04]  /*b6e50*/  STG.E.U16 [R10.64], R0 ;  /* 0x000000000a007986 */ /* 0x0041e8000c101506 */
[----:B0-----:R-:W2:Y:S04]  /*b6e60*/  LDL.LU.64 R10, [R1+0x20b8] ;  /* 0x0020b800010a7983 */ /* 0x001ea80000300a00 */
[----:B--2---:R0:W-:Y:S01]  /*b6e70*/  STG.E.U16 [R10.64], R9 ;  /* 0x000000090a007986 */ /* 0x0041e2000c101506 */
[----:B------:R1:W-:Y:S03]  /*b6e80*/  STG.E.U16 [R12.64], R2 ;  /* 0x000000020c007986 */ /* 0x0003e6000c101506 */
[----:B0-----:R-:W2:Y:S01]  /*b6e90*/  LDL.LU.64 R10, [R1+0x20b0] ;  /* 0x0020b000010a7983 */ /* 0x001ea20000300a00 */
[----:B-1----:R-:W2:Y:S02]  /*b6ea0*/  LDL.LU.64 R12, [R1+0x20a8] ;  /* 0x0020a800010c7983 */ /* 0x002ea40000300a00 */
[----:B------:R-:W3:Y:S01]  /*b6eb0*/  LDL.LU R9, [R1+0x12c] ;  /* 0x00012c0001097983 */ /* 0x000ee20000300800 */
[----:B----4-:R-:W-:Y:S01]  /*b6ec0*/  PRMT R2, R4, 0x7632, R2 ;  /* 0x0000763204027816 */ /* 0x010fe20000000002 */
[----:B--2---:R0:W-:Y:S04]  /*b6ed0*/  STG.E.U16 [R12.64], R11 ;  /* 0x0000000b0c007986 */ /* 0x0041e8000c101506 */
[----:B0-----:R-:W2:Y:S01]  /*b6ee0*/  LDL.LU.64 R12, [R1+0x20a0] ;  /* 0x0020a000010c7983 */ /* 0x001ea20000300a00 */
[----:B------:R-:W-:-:S02]  /*b6ef0*/  PRMT R0, R11, 0x7632, R0 ;  /* 0x000076320b007816 */ /* 0x000fc40000000000 */
[----:B------:R-:W4:Y:S03]  /*b6f00*/  LDL.LU R11, [R1+0x2098] ;  /* 0x00209800010b7983 */ /* 0x000f260000300800 */
[----:B--2---:R0:W-:Y:S01]  /*b6f10*/  STG.E.U16 [R12.64], R0 ;  /* 0x000000000c007986 */ /* 0x0041e2000c101506 */
[----:B---3--:R1:W-:Y:S02]  /*b6f20*/  STG.E.U16 [R14.64], R4 ;  /* 0x000000040e007986 */ /* 0x0083e4000c101506 */
[----:B-----5:R2:W-:Y:S02]  /*b6f30*/  STG.E.U16 [R18.64], R2 ;  /* 0x0000000212007986 */ /* 0x0205e4000c101506 */
[----:B------:R3:W-:Y:S01]  /*b6f40*/  STG.E.U16 [R20.64], R16 ;  /* 0x0000001014007986 */ /* 0x0007e2000c101506 */
[----:B0-----:R-:W-:Y:S01]  /*b6f50*/  PRMT R0, R16, 0x7632, R0 ;  /* 0x0000763210007816 */ /* 0x001fe20000000000 */
[----:B------:R-:W5:Y:S01]  /*b6f60*/  LDL.LU.64 R12, [R1+0x2090] ;  /* 0x00209000010c7983 */ /* 0x000f620000300a00 */
[----:B-1----:R-:W4:Y:S01]  /*b6f70*/  LDL.LU.64 R14, [R1+0x2088] ;  /* 0x00208800010e7983 */ /* 0x002f220000300a00 */
[----:B--2---:R-:W-:Y:S01]  /*b6f80*/  PRMT R2, R3, 0x7632, R2 ;  /* 0x0000763203027816 */ /* 0x004fe20000000002 */
[----:B------:R-:W2:Y:S01]  /*b6f90*/  LDL.LU.64 R18, [R1+0x2080] ;  /* 0x0020800001127983 */ /* 0x000ea20000300a00 */
[----:B------:R-:W2:Y:S01]  /*b6fa0*/  LDL.LU R4, [R1+0x1ac] ;  /* 0x0001ac0001047983 */ /* 0x000ea20000300800 */
[----:B---3--:R-:W3:Y:S03]  /*b6fb0*/  LDL.LU.64 R20, [R1+0x2078] ;  /* 0x0020780001147983 */ /* 0x008ee60000300a00 */
[----:B------:R0:W-:Y:S01]  /*b6fc0*/  STG.E.U16 [R22.64], R0 ;  /* 0x0000000016007986 */ /* 0x0001e2000c101506 */
[----:B------:R1:W-:Y:S02]  /*b6fd0*/  STG.E.U16 [R24.64], R3 ;  /* 0x0000000318007986 */ /* 0x0003e4000c101506 */
[----:B------:R1:W-:Y:S02]  /*b6fe0*/  STG.E.U16 [R26.64], R2 ;  /* 0x000000021a007986 */ /* 0x0003e4000c101506 */
[----:B------:R1:W-:Y:S01]  /*b6ff0*/  STG.E.U16 [R28.64], R5 ;  /* 0x000000051c007986 */ /* 0x0003e2000c101506 */
[----:B0-----:R-:W2:Y:S01]  /*b7000*/  LDL.LU.64 R22, [R1+0x2070] ;  /* 0x0020700001167983 */ /* 0x001ea20000300a00 */
[----:B-1----:R-:W2:Y:S02]  /*b7010*/  LDL.LU.64 R24, [R1+0x2068] ;  /* 0x0020680001187983 */ /* 0x002ea40000300a00 */
[----:B------:R-:W2:Y:S02]  /*b7020*/  LDL.LU.64 R26, [R1+0x2060] ;  /* 0x00206000011a7983 */ /* 0x000ea40000300a00 */
[----:B------:R-:W2:Y:S01]  /*b7030*/  LDL.LU.64 R28, [R1+0x2058] ;  /* 0x00205800011c7983 */ /* 0x000ea20000300a00 */
[----:B------:R-:W-:-:S02]  /*b7040*/  PRMT R0, R5, 0x7632, R0 ;  /* 0x0000763205007816 */ /* 0x000fc40000000000 */
[----:B------:R-:W-:Y:S01]  /*b7050*/  PRMT R2, R6, 0x7632, R2 ;  /* 0x0000763206027816 */ /* 0x000fe20000000002 */
[----:B------:R-:W3:Y:S04]  /*b7060*/  LDL.LU R5, [R1+0x1bc] ;  /* 0x0001bc0001057983 */ /* 0x000ee80000300800 */
[----:B--2---:R-:W-:Y:S01]  /*b7070*/  STG.E.U16 [R28.64], R0 ;  /* 0x000000001c007986 */ /* 0x004fe2000c101506 */
[----:B------:R0:W-:Y:S03]  /*b7080*/  STG.E.U16 [R26.64], R6 ;  /* 0x000000061a007986 */ /* 0x0001e6000c101506 */
[----:B0-----:R-:W0:Y:S01]  /*b7090*/  S2R R26, SR_TID.X ;  /* 0x00000000001a7919 */ /* 0x001e220000002100 */
[----:B------:R-:W-:Y:S01]  /*b70a0*/  PRMT R0, R8, 0x7632, R0 ;  /* 0x0000763208007816 */ /* 0x000fe20000000000 */
[----:B------:R1:W-:Y:S02]  /*b70b0*/  STG.E.U16 [R24.64], R2 ;  /* 0x0000000218007986 */ /* 0x0003e4000c101506 */
[----:B------:R2:W-:Y:S02]  /*b70c0*/  STG.E.U16 [R22.64], R8 ;  /* 0x0000000816007986 */ /* 0x0005e4000c101506 */
[----:B---3--:R-:W-:Y:S01]  /*b70d0*/  STG.E.U16 [R20.64], R0 ;  /* 0x0000000014007986 */ /* 0x008fe2000c101506 */
[----:B------:R3:W-:Y:S01]  /*b70e0*/  STG.E.U16 [R18.64], R7 ;  /* 0x0000000712007986 */ /* 0x0007e2000c101506 */
[----:B-1----:R-:W-:-:S02]  /*b70f0*/  PRMT R2, R7, 0x7632, R2 ;  /* 0x0000763207027816 */ /* 0x002fc40000000002 */
[----:B--2---:R-:W2:Y:S01]  /*b7100*/  LDL.LU.64 R22, [R1+0x9a0] ;  /* 0x0009a00001167983 */ /* 0x004ea20000300a00 */
[C---:B0-----:R-:W-:Y:S02]  /*b7110*/  SHF.L.U32 R3, R26.reuse, 0xe, RZ ;  /* 0x0000000e1a037819 */ /* 0x041fe400000006ff */
[C---:B------:R-:W-:Y:S01]  /*b7120*/  LOP3.LUT R27, R26.reuse, 0xff, RZ, 0xc0, !PT ;  /* 0x000000ff1a1b7812 */ /* 0x040fe200078ec0ff */
[----:B----4-:R-:W-:Y:S04]  /*b7130*/  STG.E.U16 [R14.64], R2 ;  /* 0x000000020e007986 */ /* 0x010fe8000c101506 */
[----:B---3--:R-:W3:Y:S01]  /*b7140*/  LDL.LU.64 R18, [R1+0x9a8] ;  /* 0x0009a80001127983 */ /* 0x008ee20000300a00 */
[----:B------:R-:W-:Y:S01]  /*b7150*/  LOP3.LUT R3, R3, 0x18000, RZ, 0xc0, !PT ;  /* 0x0001800003037812 */ /* 0x000fe200078ec0ff */
[----:B-----5:R-:W-:Y:S02]  /*b7160*/  STG.E.U16 [R12.64], R9 ;  /* 0x000000090c007986 */ /* 0x020fe4000c101506 */
[----:B------:R-:W4:Y:S01]  /*b7170*/  LDL.LU.64 R24, [R1+0x9b8] ;  /* 0x0009b80001187983 */ /* 0x000f220000300a00 */
[----:B------:R-:W5:Y:S01]  /*b7180*/  LDL.LU.64 R6, [R1+0x9b0] ;  /* 0x0009b00001067983 */ /* 0x000f620000300a00 */
[----:B------:R-:W-:Y:S01]  /*b7190*/  LEA R3, R27, R3, 0x4 ;  /* 0x000000031b037211 */ /* 0x000fe200078e20ff */
[----:B------:R-:W2:Y:S04]  /*b71a0*/  LDL.LU R29, [R1+0x1cc] ;  /* 0x0001cc00011d7983 */ /* 0x000ea80000300800 */
[----:B------:R-:W0:Y:S04]  /*b71b0*/  LDS.128 R12, [R3] ;  /* 0x00000000030c7984 */ /* 0x000e280000000c00 */
[----:B0-----:R-:W-:Y:S01]  /*b71c0*/  STL [R1+0x194], R13 ;  /* 0x0001940d01007387 */ /* 0x001fe20000100800 */
[----:B------:R0:W-:Y:S02]  /*b71d0*/  STL.64 [R1+0x198], R14 ;  /* 0x0001980e01007387 */ /* 0x0001e40000100a00 */
[----:B------:R-:W2:Y:S01]  /*b71e0*/  LDL.LU R8, [R1+0x1dc] ;  /* 0x0001dc0001087983 */ /* 0x000ea20000300800 */
[----:B------:R-:W-:Y:S01]  /*b71f0*/  PRMT R0, R9, 0x7632, R0 ;  /* 0x0000763209007816 */ /* 0x000fe20000000000 */
[----:B------:R-:W-:Y:S01]  /*b7200*/  IMAD.MOV.U32 R9, RZ, RZ, R12 ;  /* 0x000000ffff097224 */ /* 0x000fe200078e000c */
[----:B------:R-:W-:-:S04]  /*b7210*/  SHF.L.U32 R21, R26, 0xe, RZ ;  /* 0x0000000e1a157819 */ /* 0x000fc800000006ff */
[----:B------:R-:W-:-:S04]  /*b7220*/  LOP3.LUT R21, R21, 0x18000, RZ, 0xc0, !PT ;  /* 0x0001800015157812 */ /* 0x000fc800078ec0ff */
[----:B------:R-:W-:-:S04]  /*b7230*/  LEA R21, R27, R21, 0x4 ;  /* 0x000000151b157211 */ /* 0x000fc800078e20ff */
[----:B------:R-:W-:Y:S01]  /*b7240*/  LOP3.LUT R21, R21, 0x20, RZ, 0x3c, !PT ;  /* 0x0000002015157812 */ /* 0x000fe200078e3cff */
[----:B------:R1:W-:Y:S01]  /*b7250*/  STG.E.U16 [R10.64], R0 ;  /* 0x000000000a007986 */ /* 0x0003e2000c101506 */
[----:B------:R-:W-:-:S03]  /*b7260*/  SHF.L.U32 R28, R26, 0xe, RZ ;  /* 0x0000000e1a1c7819 */ /* 0x000fc600000006ff */
[----:B--2---:R-:W-:Y:S01]  /*b7270*/  STL.64 [R1+0x2050], R8 ;  /* 0x0020500801007387 */ /* 0x004fe20000100a00 */
[----:B0-----:R-:W2:Y:S02]  /*b7280*/  LDL.LU.64 R14, [R1+0x9d8] ;  /* 0x0009d800010e7983 */ /* 0x001ea40000300a00 */
[----:B------:R-:W0:Y:S01]  /*b7290*/  LDS.128 R8, [R21] ;  /* 0x0000000015087984 */ /* 0x000e220000000c00 */
[----:B------:R-:W-:Y:S01]  /*b72a0*/  LOP3.LUT R28, R28, 0x18000, RZ, 0xc0, !PT ;  /* 0x000180001c1c7812 */ /* 0x000fe200078ec0ff */
[----:B------:R-:W2:Y:S03]  /*b72b0*/  LDL.LU R16, [R1+0x1ec] ;  /* 0x0001ec0001107983 */ /* 0x000ea60000300800 */
[----:B------:R-:W-:-:S04]  /*b72c0*/  LEA R28, R27, R28, 0x4 ;  /* 0x0000001c1b1c7211 */ /* 0x000fc800078e20ff */
[----:B------:R-:W-:Y:S02]  /*b72d0*/  LOP3.LUT R28, R28, 0x40, RZ, 0x3c, !PT ;  /* 0x000000401c1c7812 */ /* 0x000fe400078e3cff */
[----:B-1----:R-:W-:Y:S01]  /*b72e0*/  PRMT R0, R4, 0x7632, R0 ;  /* 0x0000763204007816 */ /* 0x002fe20000000000 */
[----:B0-----:R-:W-:Y:S01]  /*b72f0*/  STL [R1+0x114], R9 ;  /* 0x0001140901007387 */ /* 0x001fe20000100800 */
[----:B------:R-:W-:Y:S02]  /*b7300*/  STL.64 [R1+0x118], R10 ;  /* 0x0001180a01007387 */ /* 0x000fe40000100a00 */
[----:B------:R-:W-:Y:S02]  /*b7310*/  IMAD.MOV.U32 R13, RZ, RZ, R8 ;  /* 0x000000ffff0d7224 */ /* 0x000fe400078e0008 */
[----:B------:R-:W0:Y:S04]  /*b7320*/  LDS.128 R8, [R28] ;  /* 0x000000001c087984 */ /* 0x000e280000000c00 */
[----:B---3--:R-:W-:Y:S01]  /*b7330*/  STG.E.U16 [R18.64], R4 ;  /* 0x0000000412007986 */ /* 0x008fe2000c101506 */
[----:B------:R1:W-:Y:S02]  /*b7340*/  STG.E.U16 [R22.64], R0 ;  /* 0x0000000016007986 */ /* 0x0003e4000c101506 */
[----:B----4-:R-:W-:Y:S01]  /*b7350*/  STG.E.U16 [R24.64], R5 ;  /* 0x0000000518007986 */ /* 0x010fe2000c101506 */
[----:B-1----:R-:W-:-:S02]  /*b7360*/  PRMT R0, R5, 0x7632, R0 ;  /* 0x0000763205007816 */ /* 0x002fc40000000000 */
[----:B------:R-:W-:-:S03]  /*b7370*/  SHF.L.U32 R23, R26, 0xe, RZ ;  /* 0x0000000e1a177819 */ /* 0x000fc600000006ff */
[----:B-----5:R-:W-:Y:S01]  /*b7380*/  STG.E.U16 [R6.64], R0 ;  /* 0x0000000006007986 */ /* 0x020fe2000c101506 */
[----:B------:R-:W-:-:S04]  /*b7390*/  LOP3.LUT R23, R23, 0x18000, RZ, 0xc0, !PT ;  /* 0x0001800017177812 */ /* 0x000fc800078ec0ff */
[----:B------:R-:W-:Y:S01]  /*b73a0*/  LEA R23, R27, R23, 0x4 ;  /* 0x000000171b177211 */ /* 0x000fe200078e20ff */
[----:B--2---:R1:W-:Y:S04]  /*b73b0*/  STL.64 [R1+0x2048], R14 ;  /* 0x0020480e01007387 */ /* 0x0043e80000100a00 */
[----:B-1----:R-:W2:Y:S01]  /*b73c0*/  LDL.LU.64 R14, [R1+0x9c0] ;  /* 0x0009c000010e7983 */ /* 0x002ea20000300a00 */
[----:B------:R1:W-:Y:S03]  /*b73d0*/  STL [R1+0x2040], R13 ;  /* 0x0020400d01007387 */ /* 0x0003e60000100800 */
[----:B-1----:R-:W3:Y:S01]  /*b73e0*/  LDL.LU.64 R12, [R1+0x9c8] ;  /* 0x0009c800010c7983 */ /* 0x002ee20000300a00 */
[----:B------:R-:W4:Y:S02]  /*b73f0*/  LDL.LU.64 R18, [R1+0x9e8] ;  /* 0x0009e80001127983 */ /* 0x000f240000300a00 */
[----:B------:R-:W5:Y:S02]  /*b7400*/  LDL.LU.64 R6, [R1+0x9e0] ;  /* 0x0009e00001067983 */ /* 0x000f640000300a00 */
[----:B------:R-:W4:Y:S01]  /*b7410*/  LDL.LU R5, [R1+0x1fc] ;  /* 0x0001fc0001057983 */ /* 0x000f220000300800 */
[----:B0-----:R-:W-:Y:S01]  /*b7420*/  STL [R1+0x94], R9 ;  /* 0x0000940901007387 */ /* 0x001fe20000100800 */
[----:B------:R0:W-:Y:S02]  /*b7430*/  STL.64 [R1+0x98], R10 ;  /* 0x0000980a01007387 */ /* 0x0001e40000100a00 */
[----:B0-----:R-:W-:-:S02]  /*b7440*/  IMAD.MOV.U32 R11, RZ, RZ, R8 ;  /* 0x000000ffff0b7224 */ /* 0x001fc400078e0008 */
[----:B------:R-:W4:Y:S01]  /*b7450*/  LDL.LU.64 R8, [R1+0x2050] ;  /* 0x0020500001087983 */ /* 0x000f220000300a00 */
[----:B------:R-:W4:Y:S02]  /*b7460*/  LDL.LU R4, [R1+0x20c] ;  /* 0x00020c0001047983 */ /* 0x000f240000300800 */
[----:B------:R-:W4:Y:S02]  /*b7470*/  LDL.LU.64 R24, [R1+0xa08] ;  /* 0x000a080001187983 */ /* 0x000f240000300a00 */
[----:B------:R-:W4:Y:S01]  /*b7480*/  LDL.LU.64 R26, [R1+0xa00] ;  /* 0x000a0000011a7983 */ /* 0x000f220000300a00 */
[----:B------:R-:W-:Y:S02]  /*b7490*/  PRMT R0, R29, 0x7632, R0 ;  /* 0x000076321d007816 */ /* 0x000fe40000000000 */
[----:B------:R-:W-:Y:S01]  /*b74a0*/  LOP3.LUT R23, R23, 0x60, RZ, 0x3c, !PT ;  /* 0x0000006017177812 */ /* 0x000fe200078e3cff */
[----:B---3--:R-:W-:Y:S02]  /*b74b0*/  STG.E.U16 [R12.64], R29 ;  /* 0x0000001d0c007986 */ /* 0x008fe4000c101506 */
[----:B--2---:R-:W-:Y:S02]  /*b74c0*/  STG.E.U16 [R14.64], R0 ;  /* 0x000000000e007986 */ /* 0x004fe4000c101506 */
[----:B------:R-:W0:Y:S01]  /*b74d0*/  LDS.128 R12, [R23] ;  /* 0x00000000170c7984 */ /* 0x000e220000000c00 */
[----:B----4-:R1:W-:Y:S04]  /*b74e0*/  STL.64 [R1+0x2038], R26 ;  /* 0x0020381a01007387 */ /* 0x0103e80000100a00 */
[----:B-1----:R-:W2:Y:S01]  /*b74f0*/  LDL.LU.64 R26, [R1+0x9d0] ;  /* 0x0009d000011a7983 */ /* 0x002ea20000300a00 */
[----:B------:R-:W-:Y:S03]  /*b7500*/  STL.64 [R1+0x2030], R24 ;  /* 0x0020301801007387 */ /* 0x000fe60000100a00 */
[----:B0-----:R-:W-:Y:S01]  /*b7510*/  STL [R1+0x14], R13 ;  /* 0x0000140d01007387 */ /* 0x001fe20000100800 */
[----:B------:R0:W-:Y:S03]  /*b7520*/  STL.64 [R1+0x18], R14 ;  /* 0x0000180e01007387 */ /* 0x0001e60000100a00 */
[----:B0-----:R-:W3:Y:S01]  /*b7530*/  LDL.LU.64 R14, [R1+0x2048] ;  /* 0x00204800010e7983 */ /* 0x001ee20000300a00 */
[----:B------:R-:W-:Y:S01]  /*b7540*/  PRMT R0, R8, 0x7632, R0 ;  /* 0x0000763208007816 */ /* 0x000fe20000000000 */
[----:B------:R-:W-:-:S02]  /*b7550*/  IMAD.MOV.U32 R10, RZ, RZ, R12 ;  /* 0x000000ffff0a7224 */ /* 0x000fc400078e000c */
[----:B------:R-:W4:Y:S01]  /*b7560*/  LDL.LU R13, [R1+0x2040] ;  /* 0x00204000010d7983 */ /* 0x000f220000300800 */
[----:B---3--:R0:W-:Y:S01]  /*b7570*/  STG.E.U16 [R14.64], R8 ;  /* 0x000000080e007986 */ /* 0x0081e2000c101506 */
[----:B--2---:R-:W-:Y:S02]  /*b7580*/  STG.E.U16 [R26.64], R0 ;  /* 0x000000001a007986 */ /* 0x004fe4000c101506 */
[----:B------:R-:W1:Y:S04]  /*b7590*/  LDS.128 R24, [R3+0x1000] ;  /* 0x0010000003187984 */ /* 0x000e680000000c00 */
[----:B------:R-:W-:Y:S01]  /*b75a0*/  STG.E.U16 [R18.64], R16 ;  /* 0x0000001012007986 */ /* 0x000fe2000c101506 */
[----:B0-----:R-:W2:Y:S01]  /*b75b0*/  LDL.LU.64 R14, [R1+0xa10] ;  /* 0x000a1000010e7983 */ /* 0x001ea20000300a00 */
[----:B-1----:R-:W-:-:S03]  /*b75c0*/  MOV R8, R24 ;  /* 0x0000001800087202 */ /* 0x002fc60000000f00 */
[----:B------:R-:W-:Y:S01]  /*b75d0*/  STL [R1+0x184], R25 ;  /* 0x0001841901007387 */ /* 0x000fe20000100800 */
[----:B------:R-:W-:Y:S02]  /*b75e0*/  STL.64 [R1+0x188], R26 ;  /* 0x0001881a01007387 */ /* 0x000fe40000100a00 */
[----:B------:R0:W-:Y:S01]  /*b75f0*/  STL.64 [R1+0x2018], R10 ;  /* 0x0020180a01007387 */ /* 0x0001e20000100a00 */
[----:B------:R-:W-:Y:S01]  /*b7600*/  PRMT R0, R16, 0x7632, R0 ;  /* 0x0000763210007816 */ /* 0x000fe20000000000 */
[----:B------:R-:W1:Y:S04]  /*b7610*/  LDS.128 R24, [R21+0x1000] ;  /* 0x0010000015187984 */ /* 0x000e680000000c00 */
[----:B0-----:R-:W3:Y:S01]  /*b7620*/  LDL.LU.64 R10, [R1+0xa18] ;  /* 0x000a1800010a7983 */ /* 0x001ee20000300a00 */
[----:B------:R-:W-:Y:S02]  /*b7630*/  STL [R1+0x2010], R8 ;  /* 0x0020100801007387 */ /* 0x000fe40000100800 */
[----:B------:R-:W2:Y:S01]  /*b7640*/  LDL.LU.64 R18, [R1+0xa38] ;  /* 0x000a380001127983 */ /* 0x000ea20000300a00 */
[----:B-----5:R-:W-:Y:S01]  /*b7650*/  STG.E.U16 [R6.64], R0 ;  /* 0x0000000006007986 */ /* 0x020fe2000c101506 */
[----:B-1----:R-:W-:-:S03]  /*b7660*/  MOV R12, R24 ;  /* 0x00000018000c7202 */ /* 0x002fc60000000f00 */
[----:B--2---:R0:W-:Y:S04]  /*b7670*/  STL.64 [R1+0x2028], R18 ;  /* 0x0020281201007387 */ /* 0x0041e80000100a00 */
[----:B0-----:R-:W2:Y:S01]  /*b7680*/  LDL.LU.64 R18, [R1+0x9f0] ;  /* 0x0009f00001127983 */ /* 0x001ea20000300a00 */
[----:B------:R0:W-:Y:S03]  /*b7690*/  STL [R1+0x2020], R17 ;  /* 0x0020201101007387 */ /* 0x0001e60000100800 */
[----:B0-----:R-:W5:Y:S01]  /*b76a0*/  LDL.LU.64 R16, [R1+0x9f8] ;  /* 0x0009f80001107983 */ /* 0x001f620000300a00 */
[----:B------:R-:W2:Y:S02]  /*b76b0*/  LDL.LU.64 R6, [R1+0xa30] ;  /* 0x000a300001067983 */ /* 0x000ea40000300a00 */
[----:B------:R-:W-:Y:S02]  /*b76c0*/  STL [R1+0x104], R25 ;  /* 0x0001041901007387 */ /* 0x000fe40000100800 */
[----:B------:R0:W-:Y:S02]  /*b76d0*/  STL.64 [R1+0x108], R26 ;  /* 0x0001081a01007387 */ /* 0x0001e40000100a00 */
[----:B0-----:R-:W3:Y:S01]  /*b76e0*/  LDL.LU.64 R26, [R1+0x2038] ;  /* 0x00203800011a7983 */ /* 0x001ee20000300a00 */
[----:B------:R-:W3:Y:S01]  /*b76f0*/  LDL.LU.64 R24, [R1+0x2030] ;  /* 0x0020300001187983 */ /* 0x000ee20000300a00 */
[----:B------:R-:W-:-:S02]  /*b7700*/  PRMT R0, R5, 0x7632, R0 ;  /* 0x0000763205007816 */ /* 0x000fc40000000000 */
[----:B-----5:R-:W-:Y:S03]  /*b7710*/  STG.E.U16 [R16.64], R5 ;  /* 0x0000000510007986 */ /* 0x020fe6000c101506 */
[----:B--2---:R0:W-:Y:S02]  /*b7720*/  STG.E.U16 [R18.64], R0 ;  /* 0x0000000012007986 */ /* 0x0041e4000c101506 */
[----:B------:R-:W1:Y:S01]  /*b7730*/  LDS.128 R16, [R28+0x1000] ;  /* 0x001000001c107984 */ /* 0x000e620000000c00 */
[----:B0-----:R-:W-:Y:S01]  /*b7740*/  PRMT R0, R4, 0x7632, R0 ;  /* 0x0000763204007816 */ /* 0x001fe20000000000 */
[----:B---3--:R0:W-:Y:S04]  /*b7750*/  STG.E.U16 [R24.64], R4 ;  /* 0x0000000418007986 */ /* 0x0081e8000c101506 */
[----:B------:R2:W-:Y:S01]  /*b7760*/  STG.E.U16 [R26.64], R0 ;  /* 0x000000001a007986 */ /* 0x0005e2000c101506 */
[----:B-1----:R-:W-:Y:S01]  /*b7770*/  STL [R1+0x84], R17 ;  /* 0x0000841101007387 */ /* 0x002fe20000100800 */
[----:B------:R-:W-:Y:S02]  /*b7780*/  STL.64 [R1+0x88], R18 ;  /* 0x0000881201007387 */ /* 0x000fe40000100a00 */
[----:B0-----:R-:W3:Y:S02]  /*b7790*/  LDL.LU.64 R24, [R1+0xa48] ;  /* 0x000a480001187983 */ /* 0x001ee40000300a00 */
[----:B--2---:R-:W2:Y:S02]  /*b77a0*/  LDL.LU.64 R26, [R1+0xa40] ;  /* 0x000a4000011a7983 */ /* 0x004ea40000300a00 */
[----:B------:R-:W-:-:S02]  /*b77b0*/  IMAD.MOV.U32 R5, RZ, RZ, R16 ;  /* 0x000000ffff057224 */ /* 0x000fc400078e0010 */
[----:B------:R-:W0:Y:S01]  /*b77c0*/  LDS.128 R16, [R23+0x1000] ;  /* 0x0010000017107984 */ /* 0x000e220000000c00 */
[----:B------:R-:W-:-:S03]  /*b77d0*/  PRMT R0, R9, 0x7632, R0 ;  /* 0x0000763209007816 */ /* 0x000fc60000000000 */
[----:B------:R-:W-:Y:S02]  /*b77e0*/  STG.E.U16 [R10.64], R9 ;  /* 0x000000090a007986 */ /* 0x000fe4000c101506 */
[----:B------:R-:W1:Y:S02]  /*b77f0*/  LDS.128 R8, [R3+0x2000] ;  /* 0x0020000003087984 */ /* 0x000e640000000c00 */
[----:B--2---:R2:W-:Y:S04]  /*b7800*/  STL.64 [R1+0x2008], R26 ;  /* 0x0020081a01007387 */ /* 0x0045e80000100a00 */
[----:B--2---:R-:W2:Y:S01]  /*b7810*/  LDL.LU.64 R26, [R1+0xa20] ;  /* 0x000a2000011a7983 */ /* 0x004ea20000300a00 */
[----:B---3--:R3:W-:Y:S03]  /*b7820*/  STL.64 [R1+0x2000], R24 ;  /* 0x0020001801007387 */ /* 0x0087e60000100a00 */
[----:B---3--:R-:W3:Y:S01]  /*b7830*/  LDL.LU.64 R24, [R1+0xa28] ;  /* 0x000a280001187983 */ /* 0x008ee20000300a00 */
[----:B0-----:R-:W-:Y:S02]  /*b7840*/  STL [R1+0x4], R17 ;  /* 0x0000041101007387 */ /* 0x001fe40000100800 */
[----:B------:R0:W-:Y:S02]  /*b7850*/  STL.64 [R1+0x8], R18 ;  /* 0x0000081201007387 */ /* 0x0001e40000100a00 */
[----:B0-----:R-:W5:Y:S01]  /*b7860*/  LDL.LU.64 R18, [R1+0x2028] ;  /* 0x0020280001127983 */ /* 0x001f620000300a00 */
[----:B------:R-:W5:Y:S02]  /*b7870*/  LDL.LU R17, [R1+0x2020] ;  /* 0x0020200001117983 */ /* 0x000f640000300800 */
[----:B-1----:R-:W-:Y:S02]  /*b7880*/  STL [R1+0x174], R9 ;  /* 0x0001740901007387 */ /* 0x002fe40000100800 */
[----:B------:R0:W-:Y:S02]  /*b7890*/  STL.64 [R1+0x178], R10 ;  /* 0x0001780a01007387 */ /* 0x0001e40000100a00 */
[----:B0-----:R-:W5:Y:S04]  /*b78a0*/  LDL.LU.64 R10, [R1+0x2018] ;  /* 0x00201800010a7983 */ /* 0x001f680000300a00 */
[----:B------:R4:W-:Y:S02]  /*b78b0*/  STG.E.U16 [R14.64], R0 ;  /* 0x000000000e007986 */ /* 0x0009e4000c101506 */
[----:B----4-:R-:W-:-:S02]  /*b78c0*/  PRMT R0, R13, 0x7632, R0 ;  /* 0x000076320d007816 */ /* 0x010fc40000000000 */
[----:B------:R-:W-:Y:S02]  /*b78d0*/  MOV R9, R8 ;  /* 0x0000000800097202 */ /* 0x000fe40000000f00 */
[----:B------:R-:W4:Y:S01]  /*b78e0*/  LDL.LU R8, [R1+0x2010] ;  /* 0x0020100001087983 */ /* 0x000f220000300800 */
[----:B------:R-:W4:Y:S01]  /*b78f0*/  LDL.LU.64 R14, [R1+0xa50] ;  /* 0x000a5000010e7983 */ /* 0x000f220000300a00 */
[----:B------:R-:W-:Y:S02]  /*b7900*/  MOV R4, R16 ;  /* 0x0000001000047202 */ /* 0x000fe40000000f00 */
[----:B---3--:R-:W-:Y:S01]  /*b7910*/  STG.E.U16 [R24.64], R13 ;  /* 0x0000000d18007986 */ /* 0x008fe2000c101506 */
[----:B--2---:R-:W-:Y:S02]  /*b7920*/  STG.E.U16 [R26.64], R0 ;  /* 0x000000001a007986 */ /* 0x004fe4000c101506 */
[----:B------:R-:W0:Y:S02]  /*b7930*/  LDS.128 R24, [R21+0x2000] ;  /* 0x0020000015187984 */ /* 0x000e240000000c00 */
[----:B0-----:R-:W-:Y:S02]  /*b7940*/  STL [R1+0xf4], R25 ;  /* 0x0000f41901007387 */ /* 0x001fe40000100800 */
[----:B------:R-:W-:Y:S02]  /*b7950*/  STL.64 [R1+0xf8], R26 ;  /* 0x0000f81a01007387 */ /* 0x000fe40000100a00 */
[----:B------:R-:W-:-:S02]  /*b7960*/  IMAD.MOV.U32 R13, RZ, RZ, R24 ;  /* 0x000000ffff0d7224 */ /* 0x000fc400078e0018 */
[----:B------:R-:W0:Y:S04]  /*b7970*/  LDS.128 R24, [R28+0x2000] ;  /* 0x002000001c187984 */ /* 0x000e280000000c00 */
[----:B-----5:R0:W-:Y:S01]  /*b7980*/  STG.E.U16 [R18.64], R11 ;  /* 0x0000000b12007986 */ /* 0x0201e2000c101506 */
[----:B------:R-:W-:Y:S02]  /*b7990*/  MOV R29, R17 ;  /* 0x00000011001d7202 */ /* 0x000fe40000000f00 */
[----:B------:R-:W2:Y:S01]  /*b79a0*/  LDL.LU.64 R16, [R1+0xa70] ;  /* 0x000a700001107983 */ /* 0x000ea20000300a00 */
[----:B0-----:R-:W-:Y:S01]  /*b79b0*/  MOV R18, R24 ;  /* 0x0000001800127202 */ /* 0x001fe20000000f00 */
[----:B------:R-:W-:Y:S01]  /*b79c0*/  STL [R1+0x74], R25 ;  /* 0x0000741901007387 */ /* 0x000fe20000100800 */
[----:B------:R0:W-:Y:S03]  /*b79d0*/  STL.64 [R1+0x78], R26 ;  /* 0x0000781a01007387 */ /* 0x0001e60000100a00 */
[----:B0-----:R-:W3:Y:S01]  /*b79e0*/  LDL.LU.64 R26, [R1+0x2008] ;  /* 0x00200800011a7983 */ /* 0x001ee20000300a00 */
[----:B------:R-:W5:Y:S02]  /*b79f0*/  LDL.LU.64 R24, [R1+0x2000] ;  /* 0x0020000001187983 */ /* 0x000f640000300a00 */
[----:B------:R0:W-:Y:S02]  /*b7a00*/  STL [R1+0x1fd8], R18 ;  /* 0x001fd81201007387 */ /* 0x0001e40000100800 */
[----:B0-----:R-:W2:Y:S01]  /*b7a10*/  LDL.LU.64 R18, [R1+0xa78] ;  /* 0x000a780001127983 */ /* 0x001ea20000300a00 */
[----:B------:R-:W-:-:S05]  /*b7a20*/  PRMT R0, R11, 0x7632, R0 ;  /* 0x000076320b007816 */ /* 0x000fca0000000000 */
[----:B------:R-:W-:Y:S04]  /*b7a30*/  STG.E.U16 [R6.64], R0 ;  /* 0x0000000006007986 */ /* 0x000fe8000c101506 */
[----:B--2---:R0:W-:Y:S04]  /*b7a40*/  STL.64 [R1+0x1fe8], R18 ;  /* 0x001fe81201007387 */ /* 0x0041e80000100a00 */
[----:B0-----:R-:W2:Y:S01]  /*b7a50*/  LDL.LU.64 R18, [R1+0xa60] ;  /* 0x000a600001127983 */ /* 0x001ea20000300a00 */
[----:B------:R0:W-:Y:S03]  /*b7a60*/  STL.64 [R1+0x1fe0], R16 ;  /* 0x001fe01001007387 */ /* 0x0001e60000100a00 */
[----:B0-----:R-:W4:Y:S01]  /*b7a70*/  LDL.LU.64 R16, [R1+0xa68] ;  /* 0x000a680001107983 */ /* 0x001f220000300a00 */
[----:B------:R-:W-:-:S03]  /*b7a80*/  PRMT R0, R10, 0x7632, R0 ;  /* 0x000076320a007816 */ /* 0x000fc60000000000 */
[----:B-----5:R-:W-:Y:S04]  /*b7a90*/  STG.E.U16 [R24.64], R10 ;  /* 0x0000000a18007986 */ /* 0x020fe8000c101506 */
[----:B---3--:R-:W-:Y:S02]  /*b7aa0*/  STG.E.U16 [R26.64], R0 ;  /* 0x000000001a007986 */ /* 0x008fe4000c101506 */
[----:B------:R-:W0:Y:S02]  /*b7ab0*/  LDS.128 R24, [R23+0x2000] ;  /* 0x0020000017187984 */ /* 0x000e240000000c00 */
[----:B--2---:R1:W-:Y:S04]  /*b7ac0*/  STL.64 [R1+0x1ff8], R18 ;  /* 0x001ff81201007387 */ /* 0x0043e80000100a00 */
[----:B-1----:R-:W2:Y:S01]  /*b7ad0*/  LDL.LU.64 R18, [R1+0xa58] ;  /* 0x000a580001127983 */ /* 0x002ea20000300a00 */
[----:B----4-:R-:W-:Y:S02]  /*b7ae0*/  STL.64 [R1+0x1ff0], R16 ;  /* 0x001ff01001007387 */ /* 0x010fe40000100a00 */
[----:B------:R-:W3:Y:S02]  /*b7af0*/  LDL.LU.64 R6, [R1+0xa88] ;  /* 0x000a880001067983 */ /* 0x000ee40000300a00 */
[----:B------:R-:W4:Y:S01]  /*b7b00*/  LDL.LU.64 R10, [R1+0xa90] ;  /* 0x000a9000010a7983 */ /* 0x000f220000300a00 */
[----:B0-----:R-:W-:Y:S01]  /*b7b10*/  STL [R1+0x1e98], R25 ;  /* 0x001e981901007387 */ /* 0x001fe20000100800 */
[----:B------:R-:W-:Y:S02]  /*b7b20*/  STL [R1+0x1de8], R26 ;  /* 0x001de81a01007387 */ /* 0x000fe40000100800 */
[----:B------:R0:W-:Y:S02]  /*b7b30*/  STL [R1+0x1d98], R27 ;  /* 0x001d981b01007387 */ /* 0x0001e40000100800 */
[----:B0-----:R-:W5:Y:S01]  /*b7b40*/  LDL.LU.64 R26, [R1+0xaa8] ;  /* 0x000aa800011a7983 */ /* 0x001f620000300a00 */
[----:B------:R-:W-:-:S03]  /*b7b50*/  PRMT R0, R8, 0x7632, R0 ;  /* 0x0000763208007816 */ /* 0x000fc60000000000 */
[----:B--2---:R-:W-:Y:S02]  /*b7b60*/  STG.E.U16 [R18.64], R8 ;  /* 0x0000000812007986 */ /* 0x004fe4000c101506 */
[----:B------:R-:W0:Y:S02]  /*b7b70*/  LDS.128 R16, [R3+0x3000] ;  /* 0x0030000003107984 */ /* 0x000e240000000c00 */
[----:B-----5:R1:W-:Y:S04]  /*b7b80*/  STL.64 [R1+0x1fd0], R26 ;  /* 0x001fd01a01007387 */ /* 0x0203e80000100a00 */
[----:B-1----:R-:W2:Y:S01]  /*b7b90*/  LDL.LU.64 R26, [R1+0xa98] ;  /* 0x000a9800011a7983 */ /* 0x002ea20000300a00 */
[----:B------:R1:W-:Y:S03]  /*b7ba0*/  STL [R1+0x1fc8], R24 ;  /* 0x001fc81801007387 */ /* 0x0003e60000100800 */
[----:B-1----:R-:W5:Y:S01]  /*b7bb0*/  LDL.LU.64 R24, [R1+0xa80] ;  /* 0x000a800001187983 */ /* 0x002f620000300a00 */
[----:B0-----:R-:W-:Y:S02]  /*b7bc0*/  STL [R1+0x164], R17 ;  /* 0x0001641101007387 */ /* 0x001fe40000100800 */
[----:B------:R0:W-:Y:S02]  /*b7bd0*/  STL.64 [R1+0x168], R18 ;  /* 0x0001681201007387 */ /* 0x0001e40000100a00 */
[----:B------:R-:W-:Y:S01]  /*b7be0*/  IMAD.MOV.U32 R8, RZ, RZ, R16 ;  /* 0x000000ffff087224 */ /* 0x000fe200078e0010 */
[----:B0-----:R-:W2:Y:S01]  /*b7bf0*/  LDL.LU.64 R18, [R1+0x1ff8] ;  /* 0x001ff80001127983 */ /* 0x001ea20000300a00 */
[----:B------:R-:W2:Y:S03]  /*b7c00*/  LDL.LU.64 R16, [R1+0x1ff0] ;  /* 0x001ff00001107983 */ /* 0x000ea60000300a00 */
[----:B------:R0:W-:Y:S02]  /*b7c10*/  STG.E.U16 [R14.64], R0 ;  /* 0x000000000e007986 */ /* 0x0001e4000c101506 */
[----:B0-----:R-:W-:-:S02]  /*b7c20*/  PRMT R0, R12, 0x7632, R0 ;  /* 0x000076320c007816 */ /* 0x001fc40000000000 */
[----:B------:R-:W3:Y:S01]  /*b7c30*/  LDL.LU.64 R14, [R1+0xaa0] ;  /* 0x000aa000010e7983 */ /* 0x000ee20000300a00 */
[----:B------:R-:W-:Y:S03]  /*b7c40*/  STL [R1+0x1fb0], R8 ;  /* 0x001fb00801007387 */ /* 0x000fe60000100800 */
[----:B--2---:R-:W-:Y:S01]  /*b7c50*/  STG.E.U16 [R16.64], R12 ;  /* 0x0000000c10007986 */ /* 0x004fe2000c101506 */
[----:B------:R-:W-:Y:S02]  /*b7c60*/  STG.E.U16 [R18.64], R0 ;  /* 0x0000000012007986 */ /* 0x000fe4000c101506 */
[----:B------:R-:W0:Y:S02]  /*b7c70*/  LDS.128 R16, [R21+0x3000] ;  /* 0x0030000015107984 */ /* 0x000e240000000c00 */
[----:B0-----:R-:W-:Y:S02]  /*b7c80*/  STL.64 [R1+0xe0], R16 ;  /* 0x0000e01001007387 */ /* 0x001fe40000100a00 */
[----:B------:R0:W-:Y:S02]  /*b7c90*/  STL.64 [R1+0xe8], R18 ;  /* 0x0000e81201007387 */ /* 0x0001e40000100a00 */
[----:B0-----:R-:W2:Y:S01]  /*b7ca0*/  LDL.LU.64 R18, [R1+0x1fe8] ;  /* 0x001fe80001127983 */ /* 0x001ea20000300a00 */
[----:B------:R-:W3:Y:S01]  /*b7cb0*/  LDL.LU.64 R16, [R1+0x1fe0] ;  /* 0x001fe00001107983 */ /* 0x000ee20000300a00 */
[----:B------:R-:W-:Y:S01]  /*b7cc0*/  PRMT R0, R5, 0x7632, R0 ;  /* 0x0000763205007816 */ /* 0x000fe20000000000 */
[----:B-----5:R-:W-:Y:S04]  /*b7cd0*/  STG.E.U16 [R24.64], R5 ;  /* 0x0000000518007986 */ /* 0x020fe8000c101506 */
[----:B--2---:R0:W-:Y:S01]  /*b7ce0*/  STG.E.U16 [R18.64], R0 ;  /* 0x0000000012007986 */ /* 0x0041e2000c101506 */
[----:B---3--:R-:W-:Y:S02]  /*b7cf0*/  STG.E.U16 [R16.64], R4 ;  /* 0x0000000410007986 */ /* 0x008fe4000c101506 */
[----:B------:R-:W1:Y:S01]  /*b7d00*/  LDS.128 R16, [R28+0x3000] ;  /* 0x003000001c107984 */ /* 0x000e620000000c00 */
[----:B0-----:R-:W-:-:S05]  /*b7d10*/  PRMT R0, R4, 0x7632, R0 ;  /* 0x0000763204007816 */ /* 0x001fca0000000000 */
[----:B------:R0:W-:Y:S02]  /*b7d20*/  STG.E.U16 [R6.64], R0 ;  /* 0x0000000006007986 */ /* 0x0001e4000c101506 */
[----:B------:R-:W2:Y:S04]  /*b7d30*/  LDS.128 R4, [R23+0x3000] ;  /* 0x0030000017047984 */ /* 0x000ea80000000c00 */
[----:B------:R-:W-:Y:S02]  /*b7d40*/  STG.E.U16 [R26.64], R9 ;  /* 0x000000091a007986 */ /* 0x000fe4000c101506 */
[----:B------:R-:W3:Y:S01]  /*b7d50*/  LDS.128 R24, [R3+0x4000] ;  /* 0x0040000003187984 */ /* 0x000ee20000000c00 */
[----:B0-----:R-:W-:-:S03]  /*b7d60*/  PRMT R0, R9, 0x7632, R0 ;  /* 0x0000763209007816 */ /* 0x001fc60000000000 */
[----:B-1----:R-:W-:Y:S01]  /*b7d70*/  STL [R1+0x64], R17 ;  /* 0x0000641101007387 */ /* 0x002fe20000100800 */
[----:B------:R0:W-:Y:S01]  /*b7d80*/  STL.64 [R1+0x68], R18 ;  /* 0x0000681201007387 */ /* 0x0001e20000100a00 */
[----:B------:R-:W-:Y:S02]  /*b7d90*/  MOV R20, R16 ;  /* 0x0000001000147202 */ /* 0x000fe40000000f00 */
[----:B----4-:R-:W-:Y:S04]  /*b7da0*/  STG.E.U16 [R10.64], R0 ;  /* 0x000000000a007986 */ /* 0x010fe8000c101506 */
[----:B0-----:R-:W4:Y:S01]  /*b7db0*/  LDL.LU R18, [R1+0x1fd8] ;  /* 0x001fd80001127983 */ /* 0x001f220000300800 */
[----:B------:R-:W5:Y:S02]  /*b7dc0*/  LDL.LU.64 R16, [R1+0xab0] ;  /* 0x000ab00001107983 */ /* 0x000f640000300a00 */
[----:B--2---:R-:W-:Y:S02]  /*b7dd0*/  STL.64 [R1+0x1d68], R6 ;  /* 0x001d680601007387 */ /* 0x004fe40000100a00 */
[----:B------:R-:W2:Y:S01]  /*b7de0*/  LDL.LU.64 R8, [R1+0xad0] ;  /* 0x000ad00001087983 */ /* 0x000ea20000300a00 */
[----:B---3--:R-:W-:Y:S01]  /*b7df0*/  STL [R1+0x154], R25 ;  /* 0x0001541901007387 */ /* 0x008fe20000100800 */
[----:B------:R0:W-:Y:S01]  /*b7e00*/  STL.64 [R1+0x158], R26 ;  /* 0x0001581a01007387 */ /* 0x0001e20000100a00 */
[----:B------:R-:W-:-:S02]  /*b7e10*/  MOV R12, R24 ;  /* 0x00000018000c7202 */ /* 0x000fc40000000f00 */
[----:B0-----:R-:W3:Y:S01]  /*b7e20*/  LDL.LU.64 R26, [R1+0x1fd0] ;  /* 0x001fd000011a7983 */ /* 0x001ee20000300a00 */
[----:B------:R-:W2:Y:S02]  /*b7e30*/  LDL.LU R24, [R1+0x1fc8] ;  /* 0x001fc80001187983 */ /* 0x000ea40000300800 */
[----:B------:R-:W2:Y:S01]  /*b7e40*/  LDL.LU.64 R10, [R1+0xac0] ;  /* 0x000ac000010a7983 */ /* 0x000ea20000300a00 */
[----:B------:R-:W-:Y:S01]  /*b7e50*/  PRMT R0, R13, 0x7632, R0 ;  /* 0x000076320d007816 */ /* 0x000fe20000000000 */
[----:B---3--:R-:W-:Y:S04]  /*b7e60*/  STG.E.U16 [R26.64], R13 ;  /* 0x0000000d1a007986 */ /* 0x008fe8000c101506 */
[----:B--2---:R0:W-:Y:S01]  /*b7e70*/  STL.64 [R1+0x1fc0], R10 ;  /* 0x001fc00a01007387 */ /* 0x0041e20000100a00 */
[----:B------:R-:W-:Y:S03]  /*b7e80*/  STG.E.U16 [R14.64], R0 ;  /* 0x000000000e007986 */ /* 0x000fe6000c101506 */
[----:B0-----:R-:W4:Y:S01]  /*b7e90*/  LDL.LU.64 R10, [R1+0xab8] ;  /* 0x000ab800010a7983 */ /* 0x001f220000300a00 */
[----:B------:R-:W-:Y:S02]  /*b7ea0*/  STL.64 [R1+0x1fb8], R8 ;  /* 0x001fb80801007387 */ /* 0x000fe40000100a00 */
[----:B------:R-:W-:Y:S02]  /*b7eb0*/  STL [R1+0x1f88], R12 ;  /* 0x001f880c01007387 */ /* 0x000fe40000100800 */
[----:B------:R-:W0:Y:S04]  /*b7ec0*/  LDS.128 R12, [R21+0x4000] ;  /* 0x00400000150c7984 */ /* 0x000e280000000c00 */
[----:B------:R-:W2:Y:S01]  /*b7ed0*/  LDL.LU.64 R26, [R1+0xae0] ;  /* 0x000ae000011a7983 */ /* 0x000ea20000300a00 */
[----:B------:R-:W3:Y:S03]  /*b7ee0*/  LDL.LU R6, [R1+0xe0] ;  /* 0x0000e00001067983 */ /* 0x000ee60000300800 */
[----:B0-----:R0:W-:Y:S01]  /*b7ef0*/  STL [R1+0xd4], R13 ;  /* 0x0000d40d01007387 */ /* 0x0011e20000100800 */
[----:B------:R1:W-:Y:S01]  /*b7f00*/  STL.64 [R1+0xd8], R14 ;  /* 0x0000d80e01007387 */ /* 0x0003e20000100a00 */
[----:B------:R-:W-:-:S02]  /*b7f10*/  MOV R25, R12 ;  /* 0x0000000c00197202 */ /* 0x000fc40000000f00 */
[----:B0-----:R-:W2:Y:S01]  /*b7f20*/  LDL.LU.64 R12, [R1+0xb08] ;  /* 0x000b0800010c7983 */ /* 0x001ea20000300a00 */
[----:B-1----:R-:W2:Y:S03]  /*b7f30*/  LDL.LU.64 R14, [R1+0xb00] ;  /* 0x000b0000010e7983 */ /* 0x002ea60000300a00 */
[----:B--2---:R0:W-:Y:S04]  /*b7f40*/  STL.64 [R1+0x1f98], R14 ;  /* 0x001f980e01007387 */ /* 0x0041e80000100a00 */
[----:B0-----:R-:W2:Y:S01]  /*b7f50*/  LDL.LU.64 R14, [R1+0xae8] ;  /* 0x000ae800010e7983 */ /* 0x001ea20000300a00 */
[----:B------:R0:W-:Y:S03]  /*b7f60*/  STL.64 [R1+0x1f90], R12 ;  /* 0x001f900c01007387 */ /* 0x0001e60000100a00 */
[----:B0-----:R-:W3:Y:S04]  /*b7f70*/  LDL.LU.64 R12, [R1+0xaf0] ;  /* 0x000af000010c7983 */ /* 0x001ee80000300a00 */
[----:B----4-:R-:W-:Y:S02]  /*b7f80*/  STG.E.U16 [R10.64], R18 ;  /* 0x000000120a007986 */ /* 0x010fe4000c101506 */
[----:B------:R-:W0:Y:S01]  /*b7f90*/  LDS.128 R8, [R28+0x4000] ;  /* 0x004000001c087984 */ /* 0x000e220000000c00 */
[----:B------:R-:W-:-:S03]  /*b7fa0*/  PRMT R0, R18, 0x7632, R0 ;  /* 0x0000763212007816 */ /* 0x000fc60000000000 */
[----:B------:R-:W-:Y:S02]  /*b7fb0*/  IMAD.MOV.U32 R22, RZ, RZ, R29 ;  /* 0x000000ffff167224 */ /* 0x000fe400078e001d */
[----:B0-----:R-:W-:Y:S01]  /*b7fc0*/  IMAD.MOV.U32 R29, RZ, RZ, R11 ;  /* 0x000000ffff1d7224 */ /* 0x001fe200078e000b */
[----:B------:R-:W-:Y:S01]  /*b7fd0*/  MOV R7, R8 ;  /* 0x0000000800077202 */ /* 0x000fe20000000f00 */
[----:B--2---:R0:W-:Y:S04]  /*b7fe0*/  STL.64 [R1+0x1fa8], R14 ;  /* 0x001fa80e01007387 */ /* 0x0041e80000100a00 */
[----:B0-----:R-:W2:Y:S01]  /*b7ff0*/  LDL.LU.64 R14, [R1+0xad8] ;  /* 0x000ad800010e7983 */ /* 0x001ea20000300a00 */
[----:B---3--:R0:W-:Y:S03]  /*b8000*/  STL.64 [R1+0x1fa0], R12 ;  /* 0x001fa00c01007387 */ /* 0x0081e60000100a00 */
[----:B0-----:R-:W3:Y:S01]  /*b8010*/  LDL.LU.64 R12, [R1+0xac8] ;  /* 0x000ac800010c7983 */ /* 0x001ee20000300a00 */
[----:B------:R-:W4:Y:S02]  /*b8020*/  LDL.LU.64 R18, [R1+0xaf8] ;  /* 0x000af80001127983 */ /* 0x000f240000300a00 */
[----:B------:R-:W-:Y:S02]  /*b8030*/  STL [R1+0x54], R9 ;  /* 0x0000540901007387 */ /* 0x000fe40000100800 */
[----:B------:R0:W-:Y:S02]  /*b8040*/  STL [R1+0x58], R10 ;  /* 0x0000580a01007387 */ /* 0x0001e40000100800 */
[----:B0-----:R-:W2:Y:S01]  /*b8050*/  LDL.LU.64 R10, [R1+0x1fc0] ;  /* 0x001fc000010a7983 */ /* 0x001ea20000300a00 */
[----:B------:R-:W2:Y:S03]  /*b8060*/  LDL.LU.64 R8, [R1+0x1fb8] ;  /* 0x001fb80001087983 */ /* 0x000ea60000300a00 */
[----:B-----5:R0:W-:Y:S04]  /*b8070*/  STG.E.U16 [R16.64], R0 ;  /* 0x0000000010007986 */ /* 0x0201e8000c101506 */
[----:B0-----:R-:W5:Y:S01]  /*b8080*/  LDL.LU.64 R16, [R1+0xb10] ;  /* 0x000b100001107983 */ /* 0x001f620000300a00 */
[----:B------:R-:W-:Y:S03]  /*b8090*/  STL [R1+0x1c60], R29 ;  /* 0x001c601d01007387 */ /* 0x000fe60000100800 */
[----:B--2---:R0:W-:Y:S04]  /*b80a0*/  STG.E.U16 [R8.64], R24 ;  /* 0x0000001808007986 */ /* 0x0041e8000c101506 */
[----:B0-----:R-:W2:Y:S01]  /*b80b0*/  LDL.LU R8, [R1+0x1fb0] ;  /* 0x001fb00001087983 */ /* 0x001ea20000300800 */
[----:B------:R-:W-:-:S05]  /*b80c0*/  PRMT R0, R24, 0x7632, R0 ;  /* 0x0000763218007816 */ /* 0x000fca0000000000 */
[----:B---3--:R2:W-:Y:S02]  /*b80d0*/  STG.E.U16 [R12.64], R0 ;  /* 0x000000000c007986 */ /* 0x0085e4000c101506 */
[----:B--2---:R-:W-:Y:S02]  /*b80e0*/  PRMT R0, R8, 0x7632, R0 ;  /* 0x0000763208007816 */ /* 0x004fe40000000000 */
[----:B------:R-:W-:Y:S02]  /*b80f0*/  STG.E.U16 [R10.64], R8 ;  /* 0x000000080a007986 */ /* 0x000fe4000c101506 */
[----:B------:R-:W0:Y:S02]  /*b8100*/  LDS.128 R8, [R23+0x4000] ;  /* 0x0040000017087984 */ /* 0x000e240000000c00 */
[----:B------:R1:W-:Y:S02]  /*b8110*/  STG.E.U16 [R26.64], R0 ;  /* 0x000000001a007986 */ /* 0x0003e4000c101506 */
[----:B------:R-:W-:Y:S02]  /*b8120*/  STG.E.U16 [R14.64], R6 ;  /* 0x000000060e007986 */ /* 0x000fe4000c101506 */
[----:B------:R-:W2:Y:S01]  /*b8130*/  LDS.128 R12, [R3+0x5000] ;  /* 0x00500000030c7984 */ /* 0x000ea20000000c00 */
[----:B-1----:R-:W-:Y:S01]  /*b8140*/  PRMT R0, R6, 0x7632, R0 ;  /* 0x0000763206007816 */ /* 0x002fe20000000000 */
[----:B0-----:R-:W-:Y:S02]  /*b8150*/  STL.64 [R1+0x1d70], R10 ;  /* 0x001d700a01007387 */ /* 0x001fe40000100a00 */
[----:B------:R-:W3:Y:S02]  /*b8160*/  LDL.LU.64 R26, [R1+0xb20] ;  /* 0x000b2000011a7983 */ /* 0x000ee40000300a00 */
[----:B--2---:R-:W-:Y:S01]  /*b8170*/  STL [R1+0x144], R13 ;  /* 0x0001440d01007387 */ /* 0x004fe20000100800 */
[----:B------:R0:W-:Y:S01]  /*b8180*/  STL.64 [R1+0x148], R14 ;  /* 0x0001480e01007387 */ /* 0x0001e20000100a00 */
[----:B------:R-:W-:-:S02]  /*b8190*/  MOV R6, R12 ;  /* 0x0000000c00067202 */ /* 0x000fc40000000f00 */
[----:B0-----:R-:W2:Y:S01]  /*b81a0*/  LDL.LU.64 R14, [R1+0x1fa8] ;  /* 0x001fa800010e7983 */ /* 0x001ea20000300a00 */
[----:B------:R-:W2:Y:S03]  /*b81b0*/  LDL.LU.64 R12, [R1+0x1fa0] ;  /* 0x001fa000010c7983 */ /* 0x000ea60000300a00 */
[----:B--2---:R-:W-:Y:S01]  /*b81c0*/  STG.E.U16 [R12.64], R0 ;  /* 0x000000000c007986 */ /* 0x004fe2000c101506 */
[----:B------:R-:W-:Y:S02]  /*b81d0*/  STG.E.U16 [R14.64], R20 ;  /* 0x000000140e007986 */ /* 0x000fe4000c101506 */
[----:B------:R-:W0:Y:S02]  /*b81e0*/  LDS.128 R12, [R21+0x5000] ;  /* 0x00500000150c7984 */ /* 0x000e240000000c00 */
[----:B0-----:R-:W-:Y:S02]  /*b81f0*/  STL [R1+0xc4], R13 ;  /* 0x0000c40d01007387 */ /* 0x001fe40000100800 */
[----:B------:R0:W-:Y:S01]  /*b8200*/  STL.64 [R1+0xc8], R14 ;  /* 0x0000c80e01007387 */ /* 0x0001e20000100a00 */
[----:B------:R-:W-:Y:S01]  /*b8210*/  MOV R21, R12 ;  /* 0x0000000c00157202 */ /* 0x000fe20000000f00 */
[----:B0-----:R-:W2:Y:S01]  /*b8220*/  LDL.LU.64 R14, [R1+0x1f98] ;  /* 0x001f9800010e7983 */ /* 0x001ea20000300a00 */
[----:B------:R-:W2:Y:S01]  /*b8230*/  LDL.LU.64 R12, [R1+0x1f90] ;  /* 0x001f9000010c7983 */ /* 0x000ea20000300a00 */
[----:B------:R-:W-:-:S02]  /*b8240*/  PRMT R2, R20, 0x7632, R2 ;  /* 0x0000763214027816 */ /* 0x000fc40000000002 */
[----:B------:R-:W-:Y:S01]  /*b8250*/  PRMT R0, R4, 0x7632, R0 ;  /* 0x0000763204007816 */ /* 0x000fe20000000000 */
[----:B------:R-:W3:Y:S01]  /*b8260*/  LDL.LU.64 R10, [R1+0xb28] ;  /* 0x000b2800010a7983 */ /* 0x000ee20000300a00 */
[----:B------:R-:W-:Y:S03]  /*b8270*/  STL [R1+0x1f68], R5 ;  /* 0x001f680501007387 */ /* 0x000fe60000100800 */
[----:B--2---:R-:W-:Y:S01]  /*b8280*/  STG.E.U16 [R12.64], R2 ;  /* 0x000000020c007986 */ /* 0x004fe2000c101506 */
[----:B------:R0:W-:Y:S02]  /*b8290*/  STG.E.U16 [R14.64], R4 ;  /* 0x000000040e007986 */ /* 0x0001e4000c101506 */
[----:B------:R-:W1:Y:S04]  /*b82a0*/  LDS.128 R12, [R28+0x5000] ;  /* 0x005000001c0c7984 */ /* 0x000e680000000c00 */
[----:B----4-:R2:W-:Y:S01]  /*b82b0*/  STG.E.U16 [R18.64], R0 ;  /* 0x0000000012007986 */ /* 0x0105e2000c101506 */
[----:B0-----:R-:W4:Y:S01]  /*b82c0*/  LDL.LU.64 R4, [R1+0xb38] ;  /* 0x000b380001047983 */ /* 0x001f220000300a00 */
[----:B--2---:R-:W2:Y:S03]  /*b82d0*/  LDL.LU.64 R18, [R1+0xb30] ;  /* 0x000b300001127983 */ /* 0x004ea60000300a00 */
[----:B-1----:R-:W-:Y:S01]  /*b82e0*/  STL [R1+0x44], R13 ;  /* 0x0000440d01007387 */ /* 0x002fe20000100800 */
[----:B------:R-:W-:Y:S02]  /*b82f0*/  STL.64 [R1+0x48], R14 ;  /* 0x0000480e01007387 */ /* 0x000fe40000100a00 */
[----:B------:R-:W-:-:S02]  /*b8300*/  IMAD.MOV.U32 R20, RZ, RZ, R12 ;  /* 0x000000ffff147224 */ /* 0x000fc400078e000c */
[----:B------:R-:W5:Y:S04]  /*b8310*/  LDL.LU R12, [R1+0x1f88] ;  /* 0x001f8800010c7983 */ /* 0x000f680000300800 */
[----:B-----5:R0:W-:Y:S04]  /*b8320*/  STG.E.U16 [R16.64], R12 ;  /* 0x0000000c10007986 */ /* 0x0201e8000c101506 */
[----:B0-----:R-:W5:Y:S01]  /*b8330*/  LDL.LU.64 R16, [R1+0xb40] ;  /* 0x000b400001107983 */ /* 0x001f620000300a00 */
[----:B------:R-:W-:Y:S02]  /*b8340*/  PRMT R0, R12, 0x7632, R0 ;  /* 0x000076320c007816 */ /* 0x000fe40000000000 */
[----:B------:R-:W0:Y:S01]  /*b8350*/  LDS.128 R12, [R23+0x5000] ;  /* 0x00500000170c7984 */ /* 0x000e220000000c00 */
[----:B-----5:R1:W-:Y:S04]  /*b8360*/  STL.64 [R1+0x1f78], R16 ;  /* 0x001f781001007387 */ /* 0x0203e80000100a00 */
[----:B-1----:R-:W5:Y:S04]  /*b8370*/  LDL.LU.64 R16, [R1+0xb18] ;  /* 0x000b180001107983 */ /* 0x002f680000300a00 */
[----:B---3--:R1:W-:Y:S01]  /*b8380*/  STG.E.U16 [R26.64], R0 ;  /* 0x000000001a007986 */ /* 0x0083e2000c101506 */
[----:B--2---:R-:W-:Y:S03]  /*b8390*/  STL.64 [R1+0x1f80], R18 ;  /* 0x001f801201007387 */ /* 0x004fe60000100a00 */
[----:B-1----:R-:W1:Y:S01]  /*b83a0*/  S2R R26, SR_TID.X ;  /* 0x00000000001a7919 */ /* 0x002e620000002100 */
[----:B0-----:R0:W-:Y:S02]  /*b83b0*/  STL.64 [R1+0x1f58], R12 ;  /* 0x001f580c01007387 */ /* 0x0011e40000100a00 */
[----:B------:R-:W-:Y:S02]  /*b83c0*/  STL [R1+0x1db0], R14 ;  /* 0x001db00e01007387 */ /* 0x000fe40000100800 */
[----:B------:R1:W-:Y:S01]  /*b83d0*/  STL [R1+0x1d10], R15 ;  /* 0x001d100f01007387 */ /* 0x0003e20000100800 */
[----:B------:R-:W-:Y:S01]  /*b83e0*/  PRMT R0, R25, 0x7632, R0 ;  /* 0x0000763219007816 */ /* 0x000fe20000000000 */
[----:B0-----:R-:W2:Y:S01]  /*b83f0*/  LDL.LU.64 R12, [R1+0xb48] ;  /* 0x000b4800010c7983 */ /* 0x001ea20000300a00 */
[----:B-1----:R-:W-:-:S05]  /*b8400*/  IMAD.SHL.U32 R15, R26, 0x4000, RZ ;  /* 0x000040001a0f7824 */ /* 0x002fca00078e00ff */
[----:B------:R-:W-:Y:S01]  /*b8410*/  LOP3.LUT R15, R15, 0x18000, RZ, 0xc0, !PT ;  /* 0x000180000f0f7812 */ /* 0x000fe200078ec0ff */
[----:B-----5:R0:W-:Y:S02]  /*b8420*/  STG.E.U16 [R16.64], R25 ;  /* 0x0000001910007986 */ /* 0x0201e4000c101506 */
[----:B------:R-:W1:Y:S01]  /*b8430*/  LDS.128 R16, [R3+0x6000] ;  /* 0x0060000003107984 */ /* 0x000e620000000c00 */
[----:B0-----:R-:W-:-:S04]  /*b8440*/  LOP3.LUT R25, R26, 0xff, RZ, 0xc0, !PT ;  /* 0x000000ff1a197812 */ /* 0x001fc800078ec0ff */
[----:B------:R-:W-:-:S04]  /*b8450*/  LEA R15, R25, R15, 0x4 ;  /* 0x0000000f190f7211 */ /* 0x000fc800078e20ff */
[----:B------:R-:W-:Y:S02]  /*b8460*/  LOP3.LUT R15, R15, 0x20, RZ, 0x3c, !PT ;  /* 0x000000200f0f7812 */ /* 0x000fe400078e3cff */
[----:B-1----:R-:W-:Y:S01]  /*b8470*/  MOV R24, R16 ;  /* 0x0000001000187202 */ /* 0x002fe20000000f00 */
[----:B------:R-:W-:Y:S01]  /*b8480*/  STL.64 [R1+0x138], R18 ;  /* 0x0001381201007387 */ /* 0x000fe20000100a00 */
[----:B------:R-:W-:Y:S02]  /*b8490*/  MOV R27, R17 ;  /* 0x00000011001b7202 */ /* 0x000fe40000000f00 */
[----:B------:R-:W0:Y:S03]  /*b84a0*/  LDS.128 R16, [R15+0x6000] ;  /* 0x006000000f107984 */ /* 0x000e260000000c00 */
[----:B------:R1:W-:Y:S04]  /*b84b0*/  STL [R1+0x1e50], R27 ;  /* 0x001e501b01007387 */ /* 0x0003e80000100800 */
[----:B-1----:R-:W3:Y:S04]  /*b84c0*/  LDL.LU.64 R26, [R1+0xb58] ;  /* 0x000b5800011a7983 */ /* 0x002ee80000300a00 */
[----:B0-----:R0:W-:Y:S04]  /*b84d0*/  STL.64 [R1+0xb8], R18 ;  /* 0x0000b81201007387 */ /* 0x0011e80000100a00 */
[----:B0-----:R-:W5:Y:S04]  /*b84e0*/  LDL.LU.64 R18, [R1+0x1f80] ;  /* 0x001f800001127983 */ /* 0x001f680000300a00 */
[----:B------:R0:W-:Y:S01]  /*b84f0*/  STG.E.U16 [R10.64], R0 ;  /* 0x000000000a007986 */ /* 0x0001e2000c101506 */
[----:B----4-:R1:W-:Y:S01]  /*b8500*/  STG.E.U16 [R4.64], R7 ;  /* 0x0000000704007986 */ /* 0x0103e2000c101506 */
[----:B------:R-:W-:-:S02]  /*b8510*/  MOV R14, R17 ;  /* 0x00000011000e7202 */ /* 0x000fc40000000f00 */
[----:B0-----:R-:W-:Y:S01]  /*b8520*/  PRMT R0, R7, 0x7632, R0 ;  /* 0x0000763207007816 */ /* 0x001fe20000000000 */
[----:B------:R-:W-:Y:S01]  /*b8530*/  IMAD.MOV.U32 R11, RZ, RZ, R16 ;  /* 0x000000ffff0b7224 */ /* 0x000fe200078e0010 */
[----:B-1----:R-:W4:Y:S04]  /*b8540*/  LDL.LU.64 R4, [R1+0xb68] ;  /* 0x000b680001047983 */ /* 0x002f280000300a00 */
[----:B-----5:R-:W-:Y:S02]  /*b8550*/  STG.E.U16 [R18.64], R0 ;  /* 0x0000000012007986 */ /* 0x020fe4000c101506 */
[----:B------:R-:W0:Y:S02]  /*b8560*/  LDS.128 R16, [R28+0x6000] ;  /* 0x006000001c107984 */ /* 0x000e240000000c00 */
[----:B0-----:R-:W-:Y:S01]  /*b8570*/  MOV R10, R16 ;  /* 0x00000010000a7202 */ /* 0x001fe20000000f00 */
[----:B------:R-:W-:Y:S01]  /*b8580*/  STL.64 [R1+0x38], R18 ;  /* 0x0000381201007387 */ /* 0x000fe20000100a00 */
[----:B------:R-:W-:-:S02]  /*b8590*/  IMAD.MOV.U32 R7, RZ, RZ, R17 ;  /* 0x000000ffff077224 */ /* 0x000fc400078e0011 */
[----:B------:R-:W5:Y:S01]  /*b85a0*/  LDL.LU.64 R16, [R1+0x1f78] ;  /* 0x001f780001107983 */ /* 0x000f620000300a00 */
[----:B------:R-:W-:Y:S01]  /*b85b0*/  PRMT R0, R8, 0x7632, R0 ;  /* 0x0000763208007816 */ /* 0x000fe20000000000 */
[----:B------:R-:W-:Y:S01]  /*b85c0*/  STL [R1+0x1e90], R9 ;  /* 0x001e900901007387 */ /* 0x000fe20000100800 */
[----:B------:R-:W-:-:S03]  /*b85d0*/  MOV R25, R22 ;  /* 0x0000001600197202 */ /* 0x000fc60000000f00 */
[----:B-----5:R0:W-:Y:S02]  /*b85e0*/  STG.E.U16 [R16.64], R8 ;  /* 0x0000000810007986 */ /* 0x0201e4000c101506 */
[----:B------:R-:W1:Y:S02]  /*b85f0*/  LDS.128 R16, [R23+0x6000] ;  /* 0x0060000017107984 */ /* 0x000e640000000c00 */
[----:B0-----:R-:W5:Y:S02]  /*b8600*/  LDL.LU.64 R8, [R1+0xb50] ;  /* 0x000b500001087983 */ /* 0x001f640000300a00 */
[----:B------:R0:W-:Y:S02]  /*b8610*/  STL [R1+0x1f64], R23 ;  /* 0x001f641701007387 */ /* 0x0001e40000100800 */
[----:B0-----:R-:W3:Y:S01]  /*b8620*/  LDL.LU.64 R22, [R1+0xb60] ;  /* 0x000b600001167983 */ /* 0x001ee20000300a00 */
[----:B------:R-:W-:Y:S03]  /*b8630*/  STL [R1+0x1f60], R20 ;  /* 0x001f601401007387 */ /* 0x000fe60000100800 */
[----:B-1----:R-:W-:Y:S01]  /*b8640*/  STL.64 [R1+0x1d00], R18 ;  /* 0x001d001201007387 */ /* 0x002fe20000100a00 */
[----:B------:R-:W-:Y:S02]  /*b8650*/  STL.64 [R1+0x1f70], R16 ;  /* 0x001f701001007387 */ /* 0x000fe40000100a00 */
[----:B------:R-:W0:Y:S02]  /*b8660*/  LDS.128 R16, [R3+0x7000] ;  /* 0x0070000003107984 */ /* 0x000e240000000c00 */
[----:B0-----:R-:W-:-:S02]  /*b8670*/  MOV R29, R18 ;  /* 0x00000012001d7202 */ /* 0x001fc40000000f00 */
[----:B------:R-:W-:Y:S01]  /*b8680*/  IMAD.MOV.U32 R3, RZ, RZ, R19 ;  /* 0x000000ffff037224 */ /* 0x000fe200078e0013 */
[----:B-----5:R0:W-:Y:S01]  /*b8690*/  STG.E.U16 [R8.64], R0 ;  /* 0x0000000008007986 */ /* 0x0201e2000c101506 */
[----:B--2---:R1:W-:Y:S01]  /*b86a0*/  STG.E.U16 [R12.64], R6 ;  /* 0x000000060c007986 */ /* 0x0043e2000c101506 */
[----:B0-----:R-:W-:Y:S02]  /*b86b0*/  PRMT R0, R6, 0x7632, R0 ;  /* 0x0000763206007816 */ /* 0x001fe40000000000 */
[----:B-1----:R-:W2:Y:S01]  /*b86c0*/  LDL.LU.64 R12, [R1+0xb70] ;  /* 0x000b7000010c7983 */ /* 0x002ea20000300a00 */
[----:B------:R-:W-:Y:S01]  /*b86d0*/  MOV R6, R17 ;  /* 0x0000001100067202 */ /* 0x000fe20000000f00 */
[----:B------:R-:W-:Y:S02]  /*b86e0*/  STL [R1+0x120], R16 ;  /* 0x0001201001007387 */ /* 0x000fe40000100800 */
[----:B------:R-:W0:Y:S04]  /*b86f0*/  LDS.128 R16, [R15+0x7000] ;  /* 0x007000000f107984 */ /* 0x000e280000000c00 */
[----:B---3--:R1:W-:Y:S01]  /*b8700*/  STG.E.U16 [R26.64], R0 ;  /* 0x000000001a007986 */ /* 0x0083e2000c101506 */
[----:B----4-:R-:W-:Y:S01]  /*b8710*/  STG.E.U16 [R4.64], R21 ;  /* 0x0000001504007986 */ /* 0x010fe2000c101506 */
[----:B-1----:R-:W-:-:S05]  /*b8720*/  PRMT R0, R21, 0x7632, R0 ;  /* 0x0000763215007816 */ /* 0x002fca0000000000 */
[----:B------:R-:W-:Y:S02]  /*b8730*/  STG.E.U16 [R22.64], R0 ;  /* 0x0000000016007986 */ /* 0x000fe4000c101506 */
[----:B------:R-:W1:Y:S02]  /*b8740*/  LDS.128 R20, [R28+0x7000] ;  /* 0x007000001c147984 */ /* 0x000e640000000c00 */
[----:B------:R3:W-:Y:S02]  /*b8750*/  STL.64 [R1+0x1e20], R6 ;  /* 0x001e200601007387 */ /* 0x0007e40000100a00 */
[----:B------:R-:W-:Y:S02]  /*b8760*/  STL [R1+0x1d28], R29 ;  /* 0x001d281d01007387 */ /* 0x000fe40000100800 */
[----:B------:R-:W-:Y:S01]  /*b8770*/  STL [R1+0x1be8], R3 ;  /* 0x001be80301007387 */ /* 0x000fe20000100800 */
[----:B---3--:R-:W3:Y:S01]  /*b8780*/  LDL.LU.64 R6, [R1+0xda8] ;  /* 0x000da80001067983 */ /* 0x008ee20000300a00 */
[----:B------:R-:W4:Y:S02]  /*b8790*/  LDL.LU.64 R8, [R1+0xda0] ;  /* 0x000da00001087983 */ /* 0x000f240000300a00 */
[----:B------:R-:W5:Y:S01]  /*b87a0*/  LDL.LU.64 R26, [R1+0xd98] ;  /* 0x000d9800011a7983 */ /* 0x000f620000300a00 */
[----:B0-----:R-:W-:Y:S01]  /*b87b0*/  STL [R1+0xa0], R16 ;  /* 0x0000a01001007387 */ /* 0x001fe20000100800 */
[----:B------:R0:W-:Y:S02]  /*b87c0*/  STL.64 [R1+0xa8], R18 ;  /* 0x0000a81201007387 */ /* 0x0001e40000100a00 */
[----:B0-----:R-:W-:-:S02]  /*b87d0*/  MOV R18, R17 ;  /* 0x0000001100127202 */ /* 0x001fc40000000f00 */
[----:B------:R-:W2:Y:S03]  /*b87e0*/  LDL.LU.64 R16, [R1+0x1f70] ;  /* 0x001f700001107983 */ /* 0x000ea60000300a00 */
[----:B------:R0:W-:Y:S01]  /*b87f0*/  STL [R1+0x1e28], R18 ;  /* 0x001e281201007387 */ /* 0x0001e20000100800 */
[----:B-1----:R-:W-:Y:S01]  /*b8800*/  MOV R28, R23 ;  /* 0x00000017001c7202 */ /* 0x002fe20000000f00 */
[----:B0-----:R-:W2:Y:S01]  /*b8810*/  LDL.LU.64 R18, [R1+0xdb0] ;  /* 0x000db00001127983 */ /* 0x001ea20000300a00 */
[----:B------:R-:W2:Y:S02]  /*b8820*/  LDL.LU R5, [R1+0x1f68] ;  /* 0x001f680001057983 */ /* 0x000ea40000300800 */
[----:B------:R0:W-:Y:S02]  /*b8830*/  STL [R1+0x20], R20 ;  /* 0x0000201401007387 */ /* 0x0001e40000100800 */
[----:B------:R-:W2:Y:S01]  /*b8840*/  LDL.LU R23, [R1+0x1f64] ;  /* 0x001f640001177983 */ /* 0x000ea20000300800 */
[----:B0-----:R-:W2:Y:S01]  /*b8850*/  LDL.LU R20, [R1+0x1f60] ;  /* 0x001f600001147983 */ /* 0x001ea20000300800 */
[----:B------:R-:W-:Y:S01]  /*b8860*/  MOV R15, R21 ;  /* 0x00000015000f7202 */ /* 0x000fe20000000f00 */
[----:B------:R-:W-:-:S04]  /*b8870*/  IMAD.MOV.U32 R4, RZ, RZ, R22 ;  /* 0x000000ffff047224 */ /* 0x000fc800078e0016 */
[----:B------:R0:W-:Y:S04]  /*b8880*/  STL.64 [R1+0x1e30], R14 ;  /* 0x001e300e01007387 */ /* 0x0001e80000100a00 */
[----:B0-----:R-:W3:Y:S01]  /*b8890*/  LDL.LU.64 R14, [R1+0xdb8] ;  /* 0x000db800010e7983 */ /* 0x001ee20000300a00 */
[----:B------:R-:W-:Y:S01]  /*b88a0*/  STL [R1+0x1ce8], R4 ;  /* 0x001ce80401007387 */ /* 0x000fe20000100800 */
[----:B--2---:R-:W-:Y:S02]  /*b88b0*/  PRMT R2, R20, 0x7632, R2 ;  /* 0x0000763214027816 */ /* 0x004fe40000000002 */
[----:B------:R-:W-:Y:S02]  /*b88c0*/  STG.E.U16 [R12.64], R20 ;  /* 0x000000140c007986 */ /* 0x000fe4000c101506 */
[----:B------:R-:W0:Y:S02]  /*b88d0*/  LDS.128 R20, [R23+0x7000] ;  /* 0x0070000017147984 */ /* 0x000e240000000c00 */
[----:B------:R1:W-:Y:S04]  /*b88e0*/  STL [R1+0x1e94], R5 ;  /* 0x001e940501007387 */ /* 0x0003e80000100800 */
[----:B-1----:R-:W2:Y:S01]  /*b88f0*/  LDL.LU.64 R4, [R1+0xdc0] ;  /* 0x000dc00001047983 */ /* 0x002ea20000300a00 */
[----:B------:R1:W-:Y:S03]  /*b8900*/  STL [R1+0x1bb0], R28 ;  /* 0x001bb01c01007387 */ /* 0x0003e60000100800 */
[----:B-1----:R-:W2:Y:S01]  /*b8910*/  LDL.LU.64 R28, [R1+0xdc8] ;  /* 0x000dc800011c7983 */ /* 0x002ea20000300a00 */
[----:B------:R-:W2:Y:S03]  /*b8920*/  LDL.LU.64 R12, [R1+0x1f58] ;  /* 0x001f5800010c7983 */ /* 0x000ea60000300a00 */
[----:B0-----:R0:W-:Y:S04]  /*b8930*/  STL.64 [R1+0x1f10], R20 ;  /* 0x001f101401007387 */ /* 0x0011e80000100a00 */
[----:B0-----:R-:W3:Y:S01]  /*b8940*/  LDL.LU.64 R20, [R1+0xdd0] ;  /* 0x000dd00001147983 */ /* 0x001ee20000300a00 */
[----:B------:R-:W-:Y:S01]  /*b8950*/  STL.64 [R1+0x1ce0], R22 ;  /* 0x001ce01601007387 */ /* 0x000fe20000100a00 */
[----:B--2---:R-:W-:-:S02]  /*b8960*/  PRMT R0, R12, 0x7632, R0 ;  /* 0x000076320c007816 */ /* 0x004fc40000000000 */
[----:B------:R-:W-:Y:S04]  /*b8970*/  STL [R1+0x1e40], R13 ;  /* 0x001e400d01007387 */ /* 0x000fe80000100800 */
[----:B---3--:R0:W-:Y:S01]  /*b8980*/  STG.E.U16 [R20.64], R2 ;  /* 0x0000000214007986 */ /* 0x0081e2000c101506 */
[----:B------:R-:W-:Y:S02]  /*b8990*/  STG.E.U16 [R28.64], R12 ;  /* 0x0000000c1c007986 */ /* 0x000fe4000c101506 */
[----:B------:R1:W-:Y:S02]  /*b89a0*/  STG.E.U16 [R4.64], R0 ;  /* 0x0000000004007986 */ /* 0x0003e4000c101506 */
[----:B------:R-:W-:Y:S01]  /*b89b0*/  STG.E.U16 [R14.64], R24 ;  /* 0x000000180e007986 */ /* 0x000fe2000c101506 */
[----:B0-----:R-:W-:-:S02]  /*b89c0*/  PRMT R2, R24, 0x7632, R2 ;  /* 0x0000763218027816 */ /* 0x001fc40000000002 */
[----:B-1----:R-:W-:-:S03]  /*b89d0*/  PRMT R0, R11, 0x7632, R0 ;  /* 0x000076320b007816 */ /* 0x002fc60000000000 */
[----:B------:R0:W-:Y:S01]  /*b89e0*/  STG.E.U16 [R18.64], R2 ;  /* 0x0000000212007986 */ /* 0x0001e2000c101506 */
[----:B------:R-:W-:Y:S02]  /*b89f0*/  STG.E.U16 [R6.64], R11 ;  /* 0x0000000b06007986 */ /* 0x000fe4000c101506 */
[----:B----4-:R-:W-:Y:S02]  /*b8a00*/  STG.E.U16 [R8.64], R0 ;  /* 0x0000000008007986 */ /* 0x010fe4000c101506 */
[----:B-----5:R1:W-:Y:S01]  /*b8a10*/  STG.E.U16 [R26.64], R10 ;  /* 0x0000000a1a007986 */ /* 0x0203e2000c101506 */
[----:B0-----:R-:W-:Y:S02]  /*b8a20*/  PRMT R2, R10, 0x7632, R2 ;  /* 0x000076320a027816 */ /* 0x001fe40000000002 */
[----:B-1----:R-:W2:Y:S01]  /*b8a30*/  LDL.LU.64 R10, [R1+0xd90] ;  /* 0x000d9000010a7983 */ /* 0x002ea20000300a00 */
[----:B------:R-:W3:Y:S03]  /*b8a40*/  LDL.LU.64 R20, [R1+0xd58] ;  /* 0x000d580001147983 */ /* 0x000ee60000300a00 */
[----:B---3--:R0:W-:Y:S04]  /*b8a50*/  STL.64 [R1+0x1f18], R20 ;  /* 0x001f181401007387 */ /* 0x0081e80000100a00 */
[----:B0-----:R-:W3:Y:S04]  /*b8a60*/  LDL.LU.64 R20, [R1+0xd60] ;  /* 0x000d600001147983 */ /* 0x001ee80000300a00 */
[----:B---3--:R0:W-:Y:S04]  /*b8a70*/  STL [R1+0x1f38], R20 ;  /* 0x001f381401007387 */ /* 0x0081e80000100800 */
[----:B0-----:R-:W3:Y:S01]  /*b8a80*/  LDL.LU R20, [R1+0x120] ;  /* 0x0001200001147983 */ /* 0x001ee20000300800 */
[----:B------:R0:W-:Y:S03]  /*b8a90*/  STL [R1+0x1f20], R21 ;  /* 0x001f201501007387 */ /* 0x0001e60000100800 */
[----:B0-----:R-:W3:Y:S04]  /*b8aa0*/  LDL.LU R21, [R1+0xa0] ;  /* 0x0000a00001157983 */ /* 0x001ee80000300800 */
[----:B---3--:R0:W-:Y:S04]  /*b8ab0*/  STL.64 [R1+0x1f48], R20 ;  /* 0x001f481401007387 */ /* 0x0081e80000100a00 */
[----:B0-----:R-:W3:Y:S04]  /*b8ac0*/  LDL.LU.64 R20, [R1+0xd80] ;  /* 0x000d800001147983 */ /* 0x001ee80000300a00 */
[----:B---3--:R0:W-:Y:S04]  /*b8ad0*/  STL.64 [R1+0x1f50], R20 ;  /* 0x001f501401007387 */ /* 0x0081e80000100a00 */
[----:B0-----:R-:W3:Y:S01]  /*b8ae0*/  LDL.LU.64 R20, [R1+0xd88] ;  /* 0x000d880001147983 */ /* 0x001ee20000300a00 */
[----:B------:R-:W4:Y:S02]  /*b8af0*/  LDL.LU R28, [R1+0x20] ;  /* 0x00002000011c7983 */ /* 0x000f240000300800 */
[----:B------:R-:W5:Y:S02]  /*b8b00*/  LDL.LU R3, [R1+0x194] ;  /* 0x0001940001037983 */ /* 0x000f640000300800 */
        /* <DEDUP_REMOVED lines=9> */
[----:B------:R-:W-:Y:S01]  /*b8ba0*/  STG.E.U16 [R10.64], R2 ;  /* 0x000000020a007986 */ /* 0x000fe2000c101506 */
[----:B---3--:R-:W-:Y:S03]  /*b8bb0*/  STG.E.U16 [R20.64], R16 ;  /* 0x0000001014007986 */ /* 0x008fe6000c101506 */
[----:B--2---:R0:W-:Y:S04]  /*b8bc0*/  STL.64 [R1+0x1f40], R12 ;  /* 0x001f400c01007387 */ /* 0x0041e80000100a00 */
[----:B0-----:R-:W2:Y:S01]  /*b8bd0*/  LDL.LU.64 R12, [R1+0xd78] ;  /* 0x000d7800010c7983 */ /* 0x001ea20000300a00 */
[----:B------:R-:W3:Y:S02]  /*b8be0*/  LDL.LU.64 R22, [R1+0xd28] ;  /* 0x000d280001167983 */ /* 0x000ee40000300a00 */
[----:B------:R-:W3:Y:S02]  /*b8bf0*/  LDL.LU R29, [R1+0x114] ;  /* 0x00011400011d7983 */ /* 0x000ee40000300800 */
[----:B------:R-:W2:Y:S01]  /*b8c00*/  LDL.LU.64 R4, [R1+0xd20] ;  /* 0x000d200001047983 */ /* 0x000ea20000300a00 */
[----:B------:R-:W2:Y:S01]  /*b8c10*/  LDL.LU.64 R14, [R1+0xd18] ;  /* 0x000d1800010e7983 */ /* 0x000ea20000300a00 */
[----:B------:R-:W2:Y:S02]  /*b8c20*/  LDL.LU R27, [R1+0x94] ;  /* 0x00009400011b7983 */ /* 0x000ea40000300800 */
[----:B------:R-:W2:Y:S02]  /*b8c30*/  LDL.LU.64 R18, [R1+0xd10] ;  /* 0x000d100001127983 */ /* 0x000ea40000300a00 */
[----:B------:R-:W2:Y:S01]  /*b8c40*/  LDL.LU.64 R6, [R1+0xd08] ;  /* 0x000d080001067983 */ /* 0x000ea20000300a00 */
[----:B------:R-:W2:Y:S01]  /*b8c50*/  LDL.LU R24, [R1+0x14] ;  /* 0x0000140001187983 */ /* 0x000ea20000300800 */
[----:B------:R-:W2:Y:S02]  /*b8c60*/  LDL.LU.64 R8, [R1+0xd00] ;  /* 0x000d000001087983 */ /* 0x000ea40000300a00 */
[----:B------:R-:W2:Y:S02]  /*b8c70*/  LDL.LU R26, [R1+0x184] ;  /* 0x00018400011a7983 */ /* 0x000ea40000300800 */
[----:B------:R-:W2:Y:S01]  /*b8c80*/  LDL.LU.64 R10, [R1+0xcf8] ;  /* 0x000cf800010a7983 */ /* 0x000ea20000300a00 */
[----:B------:R-:W2:Y:S01]  /*b8c90*/  LDL.LU.64 R20, [R1+0x1f50] ;  /* 0x001f500001147983 */ /* 0x000ea20000300a00 */
[----:B------:R-:W-:Y:S01]  /*b8ca0*/  PRMT R0, R16, 0x7632, R0 ;  /* 0x0000763210007816 */ /* 0x000fe20000000000 */
[----:B------:R0:W-:Y:S02]  /*b8cb0*/  STL [R1+0x1e38], R17 ;  /* 0x001e381101007387 */ /* 0x0001e40000100800 */
[----:B0-----:R-:W3:Y:S04]  /*b8cc0*/  LDL.LU.64 R16, [R1+0xd38] ;  /* 0x000d380001107983 */ /* 0x001ee80000300a00 */
[----:B--2---:R0:W-:Y:S04]  /*b8cd0*/  STG.E.U16 [R20.64], R0 ;  /* 0x0000000014007986 */ /* 0x0041e8000c101506 */
[----:B0-----:R-:W2:Y:S04]  /*b8ce0*/  LDL.LU.64 R20, [R1+0x1f48] ;  /* 0x001f480001147983 */ /* 0x001ea80000300a00 */
[----:B--2---:R0:W-:Y:S04]  /*b8cf0*/  STG.E.U16 [R12.64], R20 ;  /* 0x000000140c007986 */ /* 0x0041e8000c101506 */
[----:B0-----:R-:W2:Y:S01]  /*b8d00*/  LDL.LU.64 R12, [R1+0x1f40] ;  /* 0x001f4000010c7983 */ /* 0x001ea20000300a00 */
[----:B------:R-:W-:-:S02]  /*b8d10*/  PRMT R2, R20, 0x7632, R2 ;  /* 0x0000763214027816 */ /* 0x000fc40000000002 */
[----:B------:R-:W3:Y:S03]  /*b8d20*/  LDL.LU R20, [R1+0x1f38] ;  /* 0x001f380001147983 */ /* 0x000ee60000300800 */
[----:B--2---:R0:W-:Y:S04]  /*b8d30*/  STG.E.U16 [R12.64], R2 ;  /* 0x000000020c007986 */ /* 0x0041e8000c101506 */
[----:B0-----:R-:W2:Y:S01]  /*b8d40*/  LDL.LU.64 R12, [R1+0x1f30] ;  /* 0x001f3000010c7983 */ /* 0x001ea20000300a00 */
[----:B------:R-:W-:-:S03]  /*b8d50*/  PRMT R0, R21, 0x7632, R0 ;  /* 0x0000763215007816 */ /* 0x000fc60000000000 */
[----:B--2---:R0:W-:Y:S04]  /*b8d60*/  STG.E.U16 [R12.64], R21 ;  /* 0x000000150c007986 */ /* 0x0041e8000c101506 */
[----:B0-----:R-:W2:Y:S01]  /*b8d70*/  LDL.LU.64 R12, [R1+0x1f28] ;  /* 0x001f2800010c7983 */ /* 0x001ea20000300a00 */
[----:B------:R-:W3:Y:S01]  /*b8d80*/  LDL.LU R21, [R1+0x1f20] ;  /* 0x001f200001157983 */ /* 0x000ee20000300800 */
[----:B----4-:R-:W-:Y:S02]  /*b8d90*/  PRMT R2, R28, 0x7632, R2 ;  /* 0x000076321c027816 */ /* 0x010fe40000000002 */
[----:B---3--:R0:W-:Y:S04]  /*b8da0*/  STG.E.U16 [R20.64], R0 ;  /* 0x0000000014007986 */ /* 0x0081e8000c101506 */
[----:B0-----:R-:W3:Y:S04]  /*b8db0*/  LDL.LU.64 R20, [R1+0x1f18] ;  /* 0x001f180001147983 */ /* 0x001ee80000300a00 */
[----:B---3--:R0:W-:Y:S01]  /*b8dc0*/  STG.E.U16 [R20.64], R28 ;  /* 0x0000001c14007986 */ /* 0x0081e2000c101506 */
[----:B--2---:R1:W-:Y:S03]  /*b8dd0*/  STG.E.U16 [R12.64], R2 ;  /* 0x000000020c007986 */ /* 0x0043e6000c101506 */
[----:B0-----:R-:W2:Y:S01]  /*b8de0*/  LDL.LU.64 R20, [R1+0x1f10] ;  /* 0x001f100001147983 */ /* 0x001ea20000300a00 */
[----:B-1----:R-:W2:Y:S03]  /*b8df0*/  LDL.LU.64 R12, [R1+0x1f08] ;  /* 0x001f0800010c7983 */ /* 0x002ea60000300a00 */
[----:B--2---:R0:W-:Y:S01]  /*b8e00*/  STG.E.U16 [R12.64], R20 ;  /* 0x000000140c007986 */ /* 0x0041e2000c101506 */
[----:B------:R-:W-:-:S03]  /*b8e10*/  PRMT R0, R20, 0x7632, R0 ;  /* 0x0000763214007816 */ /* 0x000fc60000000000 */
[----:B0-----:R-:W2:Y:S01]  /*b8e20*/  LDL.LU.64 R12, [R1+0x1f00] ;  /* 0x001f0000010c7983 */ /* 0x001ea20000300a00 */
[----:B------:R0:W-:Y:S03]  /*b8e30*/  STL [R1+0x1e3c], R21 ;  /* 0x001e3c1501007387 */ /* 0x0001e60000100800 */
[----:B0-----:R-:W3:Y:S01]  /*b8e40*/  LDL.LU.64 R20, [R1+0xd40] ;  /* 0x000d400001147983 */ /* 0x001ee20000300a00 */
[----:B-----5:R-:W-:-:S03]  /*b8e50*/  PRMT R2, R3, 0x7632, R2 ;  /* 0x0000763203027816 */ /* 0x020fc60000000002 */
[----:B---3--:R0:W-:Y:S01]  /*b8e60*/  STG.E.U16 [R20.64], R0 ;  /* 0x0000000014007986 */ /* 0x0081e2000c101506 */
[----:B------:R-:W-:Y:S02]  /*b8e70*/  STG.E.U16 [R16.64], R3 ;  /* 0x0000000310007986 */ /* 0x000fe4000c101506 */
[----:B--2---:R1:W-:Y:S02]  /*b8e80*/  STG.E.U16 [R12.64], R2 ;  /* 0x000000020c007986 */ /* 0x0043e4000c101506 */
[----:B------:R-:W-:Y:S01]  /*b8e90*/  STG.E.U16 [R22.64], R29 ;  /* 0x0000001d16007986 */ /* 0x000fe2000c101506 */
[----:B0-----:R-:W-:Y:S02]  /*b8ea0*/  PRMT R0, R29, 0x7632, R0 ;  /* 0x000076321d007816 */ /* 0x001fe40000000000 */
[----:B-1----:R-:W-:-:S03]  /*b8eb0*/  PRMT R2, R27, 0x7632, R2 ;  /* 0x000076321b027816 */ /* 0x002fc60000000002 */
[----:B------:R0:W-:Y:S01]  /*b8ec0*/  STG.E.U16 [R4.64], R0 ;  /* 0x0000000004007986 */ /* 0x0001e2000c101506 */
[----:B------:R1:W-:Y:S02]  /*b8ed0*/  STG.E.U16 [R14.64], R27 ;  /* 0x0000001b0e007986 */ /* 0x0003e4000c101506 */
[----:B------:R-:W-:Y:S02]  /*b8ee0*/  STG.E.U16 [R18.64], R2 ;  /* 0x0000000212007986 */ /* 0x000fe4000c101506 */
[----:B------:R-:W-:Y:S01]  /*b8ef0*/  STG.E.U16 [R6.64], R24 ;  /* 0x0000001806007986 */ /* 0x000fe2000c101506 */
[----:B0-----:R-:W-:Y:S01]  /*b8f00*/  PRMT R0, R24, 0x7632, R0 ;  /* 0x0000763218007816 */ /* 0x001fe20000000000 */
[----:B-1----:R-:W2:Y:S04]  /*b8f10*/  LDL.LU.64 R14, [R1+0xcf0] ;  /* 0x000cf000010e7983 */ /* 0x002ea80000300a00 */
[----:B------:R-:W-:Y:S01]  /*b8f20*/  STG.E.U16 [R8.64], R0 ;  /* 0x0000000008007986 */ /* 0x000fe2000c101506 */
[----:B------:R0:W-:Y:S03]  /*b8f30*/  STG.E.U16 [R10.64], R26 ;  /* 0x0000001a0a007986 */ /* 0x0001e6000c101506 */
[----:B0-----:R-:W3:Y:S01]  /*b8f40*/  LDL.LU R11, [R1+0x104] ;  /* 0x00010400010b7983 */ /* 0x001ee20000300800 */
[----:B------:R-:W4:Y:S01]  /*b8f50*/  LDL.LU.64 R18, [R1+0xce0] ;  /* 0x000ce00001127983 */ /* 0x000f220000300a00 */
[----:B------:R-:W-:Y:S01]  /*b8f60*/  PRMT R2, R26, 0x7632, R2 ;  /* 0x000076321a027816 */ /* 0x000fe20000000002 */
[----:B------:R-:W-:Y:S01]  /*b8f70*/  MOV R26, R25 ;  /* 0x00000019001a7202 */ /* 0x000fe20000000f00 */
[----:B----4-:R0:W-:Y:S04]  /*b8f80*/  STL.64 [R1+0x1ef8], R18 ;  /* 0x001ef81201007387 */ /* 0x0101e80000100a00 */
[----:B0-----:R-:W3:Y:S01]  /*b8f90*/  LDL.LU.64 R18, [R1+0xce8] ;  /* 0x000ce80001127983 */ /* 0x001ee20000300a00 */
[----:B------:R-:W4:Y:S02]  /*b8fa0*/  LDL.LU.64 R6, [R1+0xcd8] ;  /* 0x000cd80001067983 */ /* 0x000f240000300a00 */
[----:B------:R-:W5:Y:S02]  /*b8fb0*/  LDL.LU R8, [R1+0x84] ;  /* 0x0000840001087983 */ /* 0x000f640000300800 */
[----:B------:R-:W2:Y:S02]  /*b8fc0*/  LDL.LU R25, [R1+0x74] ;  /* 0x0000740001197983 */ /* 0x000ea40000300800 */
[----:B--2---:R0:W-:Y:S04]  /*b8fd0*/  STL [R1+0x1eb0], R25 ;  /* 0x001eb01901007387 */ /* 0x0041e80000100800 */
[----:B0-----:R-:W2:Y:S04]  /*b8fe0*/  LDL.LU R25, [R1+0xf4] ;  /* 0x0000f40001197983 */ /* 0x001ea80000300800 */
[----:B--2---:R0:W-:Y:S04]  /*b8ff0*/  STL [R1+0x1ec8], R25 ;  /* 0x001ec81901007387 */ /* 0x0041e80000100800 */
[----:B0-----:R-:W2:Y:S04]  /*b9000*/  LDL.LU R25, [R1+0x174] ;  /* 0x0001740001197983 */ /* 0x001ea80000300800 */
[----:B--2---:R0:W-:Y:S04]  /*b9010*/  STL [R1+0x1ee0], R25 ;  /* 0x001ee01901007387 */ /* 0x0041e80000100800 */
[----:B0-----:R-:W2:Y:S01]  /*b9020*/  LDL.LU R25, [R1+0x4] ;  /* 0x0000040001197983 */ /* 0x001ea20000300800 */
[----:B------:R-:W2:Y:S03]  /*b9030*/  LDL.LU.64 R4, [R1+0xc90] ;  /* 0x000c900001047983 */ /* 0x000ea60000300a00 */
        /* <DEDUP_REMOVED lines=19> */
[----:B------:R-:W2:Y:S02]  /*b9170*/  LDL.LU.64 R16, [R1+0xc80] ;  /* 0x000c800001107983 */ /* 0x000ea40000300a00 */
[----:B------:R-:W2:Y:S01]  /*b9180*/  LDL.LU R3, [R1+0x164] ;  /* 0x0001640001037983 */ /* 0x000ea20000300800 */
[----:B------:R-:W2:Y:S01]  /*b9190*/  LDL.LU R27, [R1+0xe4] ;  /* 0x0000e400011b7983 */ /* 0x000ea20000300800 */
[----:B------:R-:W2:Y:S02]  /*b91a0*/  LDL.LU.64 R12, [R1+0xc78] ;  /* 0x000c7800010c7983 */ /* 0x000ea40000300a00 */
[----:B------:R-:W2:Y:S02]  /*b91b0*/  LDL.LU.64 R22, [R1+0xc70] ;  /* 0x000c700001167983 */ /* 0x000ea40000300a00 */
[----:B------:R-:W2:Y:S01]  /*b91c0*/  LDL.LU.64 R28, [R1+0xc68] ;  /* 0x000c6800011c7983 */ /* 0x000ea20000300a00 */
[----:B------:R-:W2:Y:S01]  /*b91d0*/  LDL.LU.64 R14, [R1+0xc60] ;  /* 0x000c6000010e7983 */ /* 0x000ea20000300a00 */
[----:B------:R-:W2:Y:S02]  /*b91e0*/  LDL.LU R24, [R1+0x64] ;  /* 0x0000640001187983 */ /* 0x000ea40000300800 */
[----:B------:R-:W2:Y:S01]  /*b91f0*/  LDL.LU.64 R18, [R1+0x1ef8] ;  /* 0x001ef80001127983 */ /* 0x000ea20000300a00 */
[----:B------:R-:W-:-:S02]  /*b9200*/  PRMT R0, R11, 0x7632, R0 ;  /* 0x000076320b007816 */ /* 0x000fc40000000000 */
[----:B-----5:R-:W-:Y:S01]  /*b9210*/  PRMT R2, R8, 0x7632, R2 ;  /* 0x0000763208027816 */ /* 0x020fe20000000002 */
[----:B------:R-:W5:Y:S04]  /*b9220*/  LDL.LU.64 R10, [R1+0xc58] ;  /* 0x000c5800010a7983 */ /* 0x000f680000300a00 */
[----:B--2---:R0:W-:Y:S01]  /*b9230*/  STG.E.U16 [R18.64], R0 ;  /* 0x0000000012007986 */ /* 0x0041e2000c101506 */
[----:B----4-:R1:W-:Y:S02]  /*b9240*/  STG.E.U16 [R6.64], R8 ;  /* 0x0000000806007986 */ /* 0x0103e4000c101506 */
[----:B------:R2:W-:Y:S01]  /*b9250*/  STG.E.U16 [R4.64], R2 ;  /* 0x0000000204007986 */ /* 0x0005e2000c101506 */
[----:B0-----:R-:W4:Y:S01]  /*b9260*/  LDL.LU.64 R18, [R1+0xc50] ;  /* 0x000c500001127983 */ /* 0x001f220000300a00 */
[----:B-1----:R-:W3:Y:S02]  /*b9270*/  LDL.LU.64 R6, [R1+0xc48] ;  /* 0x000c480001067983 */ /* 0x002ee40000300a00 */
[----:B------:R-:W3:Y:S02]  /*b9280*/  LDL.LU.64 R8, [R1+0xc40] ;  /* 0x000c400001087983 */ /* 0x000ee40000300a00 */
[----:B--2---:R-:W2:Y:S01]  /*b9290*/  LDL.LU.64 R4, [R1+0x1ef0] ;  /* 0x001ef00001047983 */ /* 0x004ea20000300a00 */
[----:B------:R-:W-:Y:S01]  /*b92a0*/  PRMT R0, R25, 0x7632, R0 ;  /* 0x0000763219007816 */ /* 0x000fe20000000000 */
        /* <DEDUP_REMOVED lines=22> */
[----:B0-----:R-:W2:Y:S01]  /*b9410*/  LDL.LU R5, [R1+0x1e94] ;  /* 0x001e940001057983 */ /* 0x001ea20000300800 */
[----:B---3--:R-:W-:-:S02]  /*b9420*/  PRMT R0, R25, 0x7632, R0 ;  /* 0x0000763219007816 */ /* 0x008fc40000000000 */
[----:B------:R-:W-:Y:S01]  /*b9430*/  PRMT R2, R3, 0x7632, R2 ;  /* 0x0000763203027816 */ /* 0x000fe20000000002 */
[----:B------:R-:W-:Y:S02]  /*b9440*/  STG.E.U16 [R20.64], R25 ;  /* 0x0000001914007986 */ /* 0x000fe4000c101506 */
[----:B------:R0:W-:Y:S01]  /*b9450*/  STG.E.U16 [R16.64], R0 ;  /* 0x0000000010007986 */ /* 0x0001e2000c101506 */
[----:B------:R-:W-:Y:S02]  /*b9460*/  STG.E.U16 [R12.64], R3 ;  /* 0x000000030c007986 */ /* 0x000fe4000c101506 */
[----:B------:R1:W-:Y:S02]  /*b9470*/  STG.E.U16 [R22.64], R2 ;  /* 0x0000000216007986 */ /* 0x0003e4000c101506 */
[----:B------:R-:W-:Y:S01]  /*b9480*/  STG.E.U16 [R28.64], R27 ;  /* 0x0000001b1c007986 */ /* 0x000fe2000c101506 */
[----:B0-----:R-:W-:Y:S02]  /*b9490*/  PRMT R0, R27, 0x7632, R0 ;  /* 0x000076321b007816 */ /* 0x001fe40000000000 */
[----:B-1----:R-:W-:-:S03]  /*b94a0*/  PRMT R2, R24, 0x7632, R2 ;  /* 0x0000763218027816 */ /* 0x002fc60000000002 */
[----:B------:R0:W-:Y:S01]  /*b94b0*/  STG.E.U16 [R14.64], R0 ;  /* 0x000000000e007986 */ /* 0x0001e2000c101506 */
[----:B-----5:R1:W-:Y:S02]  /*b94c0*/  STG.E.U16 [R10.64], R24 ;  /* 0x000000180a007986 */ /* 0x0203e4000c101506 */
[----:B----4-:R3:W-:Y:S01]  /*b94d0*/  STG.E.U16 [R18.64], R2 ;  /* 0x0000000212007986 */ /* 0x0107e2000c101506 */
[----:B0-----:R-:W4:Y:S01]  /*b94e0*/  LDL.LU.64 R14, [R1+0xc38] ;  /* 0x000c3800010e7983 */ /* 0x001f220000300a00 */
[----:B-1----:R-:W5:Y:S02]  /*b94f0*/  LDL.LU R10, [R1+0x154] ;  /* 0x00015400010a7983 */ /* 0x002f640000300800 */
[----:B------:R-:W4:Y:S02]  /*b9500*/  LDL.LU R24, [R1+0xd4] ;  /* 0x0000d40001187983 */ /* 0x000f240000300800 */
[----:B---3--:R-:W3:Y:S01]  /*b9510*/  LDL.LU.64 R18, [R1+0xc30] ;  /* 0x000c300001127983 */ /* 0x008ee20000300a00 */
[----:B--2---:R-:W-:Y:S01]  /*b9520*/  PRMT R0, R5, 0x7632, R0 ;  /* 0x0000763205007816 */ /* 0x004fe20000000000 */
[----:B------:R0:W-:Y:S04]  /*b9530*/  STG.E.U16 [R6.64], R5 ;  /* 0x0000000506007986 */ /* 0x0001e8000c101506 */
[----:B------:R1:W-:Y:S04]  /*b9540*/  STG.E.U16 [R8.64], R0 ;  /* 0x0000000008007986 */ /* 0x0003e8000c101506 */
[----:B0-----:R-:W2:Y:S01]  /*b9550*/  LDL.LU.64 R6, [R1+0xc28] ;  /* 0x000c280001067983 */ /* 0x001ea20000300a00 */
[----:B------:R-:W2:Y:S03]  /*b9560*/  LDL.LU.64 R28, [R1+0xc20] ;  /* 0x000c2000011c7983 */ /* 0x000ea60000300a00 */
[----:B-1----:R-:W2:Y:S01]  /*b9570*/  LDL.LU.64 R8, [R1+0xc18] ;  /* 0x000c180001087983 */ /* 0x002ea20000300a00 */
[----:B------:R-:W2:Y:S02]  /*b9580*/  LDL.LU R11, [R1+0x54] ;  /* 0x00005400010b7983 */ /* 0x000ea40000300800 */
[----:B------:R-:W2:Y:S02]  /*b9590*/  LDL.LU R27, [R1+0xc4] ;  /* 0x0000c400011b7983 */ /* 0x000ea40000300800 */
        /* <DEDUP_REMOVED lines=15> */
[----:B-----5:R-:W-:-:S03]  /*b9690*/  PRMT R2, R10, 0x7632, R2 ;  /* 0x000076320a027816 */ /* 0x020fc60000000002 */
[----:B----4-:R-:W-:Y:S01]  /*b96a0*/  STG.E.U16 [R14.64], R10 ;  /* 0x0000000a0e007986 */ /* 0x010fe2000c101506 */
[----:B------:R-:W-:-:S03]  /*b96b0*/  PRMT R0, R24, 0x7632, R0 ;  /* 0x0000763218007816 */ /* 0x000fc60000000000 */
[----:B---3--:R-:W-:Y:S04]  /*b96c0*/  STG.E.U16 [R18.64], R2 ;  /* 0x0000000212007986 */ /* 0x008fe8000c101506 */
[----:B--2---:R0:W-:Y:S04]  /*b96d0*/  STL.64 [R1+0x1e88], R12 ;  /* 0x001e880c01007387 */ /* 0x0041e80000100a00 */
[----:B0-----:R-:W2:Y:S01]  /*b96e0*/  LDL.LU.64 R12, [R1+0xc10] ;  /* 0x000c1000010c7983 */ /* 0x001ea20000300a00 */
[----:B------:R-:W3:Y:S02]  /*b96f0*/  LDL.LU R3, [R1+0x44] ;  /* 0x0000440001037983 */ /* 0x000ee40000300800 */
[----:B------:R-:W4:Y:S02]  /*b9700*/  LDL.LU.64 R20, [R1+0xbd0] ;  /* 0x000bd00001147983 */ /* 0x000f240000300a00 */
[----:B------:R-:W5:Y:S01]  /*b9710*/  LDL.LU.64 R16, [R1+0xbc8] ;  /* 0x000bc80001107983 */ /* 0x000f620000300a00 */
[----:B------:R-:W3:Y:S01]  /*b9720*/  LDL.LU.64 R14, [R1+0xbc0] ;  /* 0x000bc000010e7983 */ /* 0x000ee20000300a00 */
[----:B------:R-:W3:Y:S03]  /*b9730*/  LDL.LU.64 R18, [R1+0xbb8] ;  /* 0x000bb80001127983 */ /* 0x000ee60000300a00 */
[----:B------:R0:W-:Y:S01]  /*b9740*/  STG.E.U16 [R6.64], R24 ;  /* 0x0000001806007986 */ /* 0x0001e2000c101506 */
[----:B------:R-:W-:Y:S01]  /*b9750*/  PRMT R2, R11, 0x7632, R2 ;  /* 0x000076320b027816 */ /* 0x000fe20000000002 */
[----:B------:R1:W-:Y:S02]  /*b9760*/  STG.E.U16 [R28.64], R0 ;  /* 0x000000001c007986 */ /* 0x0003e4000c101506 */
[----:B------:R1:W-:Y:S01]  /*b9770*/  STG.E.U16 [R8.64], R11 ;  /* 0x0000000b08007986 */ /* 0x0003e2000c101506 */
[----:B0-----:R-:W3:Y:S01]  /*b9780*/  LDL.LU.64 R6, [R1+0xbb0] ;  /* 0x000bb00001067983 */ /* 0x001ee20000300a00 */
[----:B------:R-:W3:Y:S02]  /*b9790*/  LDL.LU.64 R4, [R1+0xb98] ;  /* 0x000b980001047983 */ /* 0x000ee40000300a00 */
[----:B------:R-:W3:Y:S02]  /*b97a0*/  LDL.LU.64 R24, [R1+0xb90] ;  /* 0x000b900001187983 */ /* 0x000ee40000300a00 */
[----:B------:R-:W3:Y:S01]  /*b97b0*/  LDL.LU.64 R22, [R1+0xb88] ;  /* 0x000b880001167983 */ /* 0x000ee20000300a00 */
[----:B-1----:R-:W3:Y:S01]  /*b97c0*/  LDL.LU.64 R28, [R1+0xb80] ;  /* 0x000b8000011c7983 */ /* 0x002ee20000300a00 */
[----:B------:R-:W3:Y:S02]  /*b97d0*/  LDL.LU R9, [R1+0x1e90] ;  /* 0x001e900001097983 */ /* 0x000ee40000300800 */
[----:B------:R-:W3:Y:S01]  /*b97e0*/  LDL.LU.64 R10, [R1+0xb78] ;  /* 0x000b7800010a7983 */ /* 0x000ee20000300a00 */
[----:B--2---:R0:W-:Y:S04]  /*b97f0*/  STG.E.U16 [R12.64], R2 ;  /* 0x000000020c007986 */ /* 0x0041e8000c101506 */
[----:B0-----:R-:W3:Y:S04]  /*b9800*/  LDL.LU.64 R12, [R1+0x1e88] ;  /* 0x001e8800010c7983 */ /* 0x001ee80000300a00 */
[----:B---3--:R0:W-:Y:S04]  /*b9810*/  STG.E.U16 [R12.64], R9 ;  /* 0x000000090c007986 */ /* 0x0081e8000c101506 */
[----:B0-----:R-:W2:Y:S01]  /*b9820*/  LDL.LU.64 R12, [R1+0x1e80] ;  /* 0x001e8000010c7983 */ /* 0x001ea20000300a00 */
[----:B------:R-:W-:-:S02]  /*b9830*/  PRMT R0, R9, 0x7632, R0 ;  /* 0x0000763209007816 */ /* 0x000fc40000000000 */
[----:B------:R-:W3:Y:S03]  /*b9840*/  LDL.LU.64 R8, [R1+0xba0] ;  /* 0x000ba00001087983 */ /* 0x000ee60000300a00 */
[----:B--2---:R0:W-:Y:S04]  /*b9850*/  STG.E.U16 [R12.64], R0 ;  /* 0x000000000c007986 */ /* 0x0041e8000c101506 */
[----:B0-----:R-:W2:Y:S01]  /*b9860*/  LDL.LU.64 R12, [R1+0x1e78] ;  /* 0x001e7800010c7983 */ /* 0x001ea20000300a00 */
[----:B------:R-:W-:-:S03]  /*b9870*/  PRMT R2, R27, 0x7632, R2 ;  /* 0x000076321b027816 */ /* 0x000fc60000000002 */
        /* <DEDUP_REMOVED lines=13> */
[----:B0-----:R-:W2:Y:S01]  /*b9950*/  LDL.LU R13, [R1+0x1e40] ;  /* 0x001e4000010d7983 */ /* 0x001ea20000300800 */
[----:B----4-:R0:W-:Y:S03]  /*b9960*/  STG.E.U16 [R20.64], R2 ;  /* 0x0000000214007986 */ /* 0x0101e6000c101506 */
[----:B0-----:R-:W4:Y:S01]  /*b9970*/  LDL.LU R21, [R1+0x1e3c] ;  /* 0x001e3c0001157983 */ /* 0x001f220000300800 */
[----:B---3--:R-:W-:Y:S02]  /*b9980*/  PRMT R2, R27, 0x7632, R2 ;  /* 0x000076321b027816 */ /* 0x008fe40000000002 */
[----:B--2---:R-:W-:Y:S01]  /*b9990*/  PRMT R0, R13, 0x7632, R0 ;  /* 0x000076320d007816 */ /* 0x004fe20000000000 */
[----:B-----5:R0:W-:Y:S04]  /*b99a0*/  STG.E.U16 [R16.64], R13 ;  /* 0x0000000d10007986 */ /* 0x0201e8000c101506 */
[----:B------:R1:W-:Y:S01]  /*b99b0*/  STG.E.U16 [R14.64], R0 ;  /* 0x000000000e007986 */ /* 0x0003e2000c101506 */
[----:B------:R2:W-:Y:S02]  /*b99c0*/  STG.E.U16 [R18.64], R27 ;  /* 0x0000001b12007986 */ /* 0x0005e4000c101506 */
[----:B------:R3:W-:Y:S01]  /*b99d0*/  STG.E.U16 [R6.64], R2 ;  /* 0x0000000206007986 */ /* 0x0007e2000c101506 */
[----:B0-----:R-:W5:Y:S01]  /*b99e0*/  LDL.LU R17, [R1+0x1e38] ;  /* 0x001e380001117983 */ /* 0x001f620000300800 */
[----:B------:R-:W4:Y:S03]  /*b99f0*/  LDL.LU.64 R12, [R1+0xba8] ;  /* 0x000ba800010c7983 */ /* 0x000f260000300a00 */
[----:B-1----:R-:W4:Y:S01]  /*b9a00*/  LDL.LU.64 R14, [R1+0x1e30] ;  /* 0x001e3000010e7983 */ /* 0x002f220000300a00 */
[----:B--2---:R-:W2:Y:S02]  /*b9a10*/  LDL.LU R18, [R1+0x1e28] ;  /* 0x001e280001127983 */ /* 0x004ea40000300800 */
[----:B---3--:R-:W3:Y:S01]  /*b9a20*/  LDL.LU.64 R6, [R1+0x1e20] ;  /* 0x001e200001067983 */ /* 0x008ee20000300a00 */
[----:B----4-:R-:W-:Y:S01]  /*b9a30*/  PRMT R0, R14, 0x7632, R0 ;  /* 0x000076320e007816 */ /* 0x010fe20000000000 */
[----:B------:R-:W-:Y:S01]  /*b9a40*/  STG.E.U16 [R12.64], R14 ;  /* 0x0000000e0c007986 */ /* 0x000fe2000c101506 */
[----:B---3--:R-:W-:-:S03]  /*b9a50*/  PRMT R2, R7, 0x7632, R2 ;  /* 0x0000763207027816 */ /* 0x008fc60000000002 */
[----:B------:R0:W-:Y:S01]  /*b9a60*/  STG.E.U16 [R8.64], R0 ;  /* 0x0000000008007986 */ /* 0x0001e2000c101506 */
[----:B------:R-:W-:Y:S02]  /*b9a70*/  STG.E.U16 [R4.64], R7 ;  /* 0x0000000704007986 */ /* 0x000fe4000c101506 */
[----:B------:R-:W-:Y:S02]  /*b9a80*/  STG.E.U16 [R24.64], R2 ;  /* 0x0000000218007986 */ /* 0x000fe4000c101506 */
[----:B-----5:R-:W-:Y:S01]  /*b9a90*/  STG.E.U16 [R22.64], R17 ;  /* 0x0000001116007986 */ /* 0x020fe2000c101506 */
[----:B0-----:R-:W-:-:S05]  /*b9aa0*/  PRMT R0, R17, 0x7632, R0 ;  /* 0x0000763211007816 */ /* 0x001fca0000000000 */
[----:B------:R0:W-:Y:S01]  /*b9ab0*/  STG.E.U16 [R28.64], R0 ;  /* 0x000000001c007986 */ /* 0x0001e2000c101506 */
[----:B------:R1:W-:Y:S03]  /*b9ac0*/  STG.E.U16 [R10.64], R6 ;  /* 0x000000060a007986 */ /* 0x0003e6000c101506 */
[----:B0-----:R-:W3:Y:S01]  /*b9ad0*/  LDL.LU.64 R28, [R1+0xde8] ;  /* 0x000de800011c7983 */ /* 0x001ee20000300a00 */
[----:B-1----:R-:W4:Y:S03]  /*b9ae0*/  LDL.LU.64 R10, [R1+0xdf8] ;  /* 0x000df800010a7983 */ /* 0x002f260000300a00 */
[----:B----4-:R0:W-:Y:S04]  /*b9af0*/  STL.64 [R1+0x1df8], R10 ;  /* 0x001df80a01007387 */ /* 0x0101e80000100a00 */
[----:B0-----:R-:W4:Y:S04]  /*b9b00*/  LDL.LU.64 R10, [R1+0xe00] ;  /* 0x000e0000010a7983 */ /* 0x001f280000300a00 */
[----:B----4-:R0:W-:Y:S04]  /*b9b10*/  STL.64 [R1+0x1e00], R10 ;  /* 0x001e000a01007387 */ /* 0x0101e80000100a00 */
[----:B0-----:R-:W4:Y:S04]  /*b9b20*/  LDL.LU.64 R10, [R1+0xe08] ;  /* 0x000e0800010a7983 */ /* 0x001f280000300a00 */
[----:B----4-:R0:W-:Y:S04]  /*b9b30*/  STL.64 [R1+0x1e08], R10 ;  /* 0x001e080a01007387 */ /* 0x0101e80000100a00 */
[----:B0-----:R-:W4:Y:S04]  /*b9b40*/  LDL.LU.64 R10, [R1+0xdf0] ;  /* 0x000df000010a7983 */ /* 0x001f280000300a00 */
[----:B----4-:R0:W-:Y:S04]  /*b9b50*/  STL.64 [R1+0x1e10], R10 ;  /* 0x001e100a01007387 */ /* 0x0101e80000100a00 */
[----:B0-----:R-:W4:Y:S01]  /*b9b60*/  LDL.LU.64 R10, [R1+0xdd8] ;  /* 0x000dd800010a7983 */ /* 0x001f220000300a00 */
[----:B------:R-:W-:-:S03]  /*b9b70*/  IMAD.MOV.U32 R7, RZ, RZ, R26 ;  /* 0x000000ffff077224 */ /* 0x000fc600078e001a */
[----:B----4-:R0:W-:Y:S04]  /*b9b80*/  STL.64 [R1+0x1e18], R10 ;  /* 0x001e180a01007387 */ /* 0x0101e80000100a00 */
[----:B0-----:R-:W2:Y:S01]  /*b9b90*/  LDL.LU.64 R10, [R1+0xde0] ;  /* 0x000de000010a7983 */ /* 0x001ea20000300a00 */
        /* <DEDUP_REMOVED lines=11> */
[----:B------:R-:W-:-:S05]  /*b9c50*/  PRMT R2, R6, 0x7632, R2 ;  /* 0x0000763206027816 */ /* 0x000fca0000000002 */
[----:B---3--:R-:W-:Y:S01]  /*b9c60*/  STG.E.U16 [R28.64], R2 ;  /* 0x000000021c007986 */ /* 0x008fe2000c101506 */
[----:B------:R-:W-:Y:S03]  /*b9c70*/  STG.E.U16 [R10.64], R18 ;  /* 0x000000120a007986 */ /* 0x000fe6000c101506 */
[----:B--2---:R0:W-:Y:S04]  /*b9c80*/  STL.64 [R1+0x1df0], R16 ;  /* 0x001df01001007387 */ /* 0x0041e80000100a00 */
[----:B0-----:R-:W2:Y:S01]  /*b9c90*/  LDL.LU.64 R16, [R1+0xe10] ;  /* 0x000e100001107983 */ /* 0x001ea20000300a00 */
[----:B------:R-:W3:Y:S02]  /*b9ca0*/  LDL.LU.64 R12, [R1+0xe40] ;  /* 0x000e4000010c7983 */ /* 0x000ee40000300a00 */
[----:B------:R-:W2:Y:S02]  /*b9cb0*/  LDL.LU R3, [R1+0x18] ;  /* 0x0000180001037983 */ /* 0x000ea40000300800 */
[----:B------:R-:W2:Y:S01]  /*b9cc0*/  LDL.LU.64 R8, [R1+0xe38] ;  /* 0x000e380001087983 */ /* 0x000ea20000300a00 */
[----:B------:R-:W2:Y:S01]  /*b9cd0*/  LDL.LU.64 R4, [R1+0xe50] ;  /* 0x000e500001047983 */ /* 0x000ea20000300a00 */
[----:B------:R-:W2:Y:S02]  /*b9ce0*/  LDL.LU R14, [R1+0x188] ;  /* 0x00018800010e7983 */ /* 0x000ea40000300800 */
[----:B------:R-:W2:Y:S02]  /*b9cf0*/  LDL.LU R6, [R1+0x108] ;  /* 0x0001080001067983 */ /* 0x000ea40000300800 */
[----:B------:R-:W2:Y:S01]  /*b9d00*/  LDL.LU.64 R24, [R1+0xe68] ;  /* 0x000e680001187983 */ /* 0x000ea20000300a00 */
[----:B------:R-:W2:Y:S01]  /*b9d10*/  LDL.LU.64 R22, [R1+0xe60] ;  /* 0x000e600001167983 */ /* 0x000ea20000300a00 */
[----:B------:R-:W2:Y:S02]  /*b9d20*/  LDL.LU.64 R28, [R1+0xe58] ;  /* 0x000e5800011c7983 */ /* 0x000ea40000300a00 */
[----:B------:R-:W2:Y:S02]  /*b9d30*/  LDL.LU R27, [R1+0x88] ;  /* 0x00008800011b7983 */ /* 0x000ea40000300800 */
[----:B------:R-:W2:Y:S01]  /*b9d40*/  LDL.LU.64 R10, [R1+0x1e18] ;  /* 0x001e1800010a7983 */ /* 0x000ea20000300a00 */
[----:B------:R-:W-:-:S02]  /*b9d50*/  PRMT R0, R18, 0x7632, R0 ;  /* 0x0000763212007816 */ /* 0x000fc40000000000 */
[----:B------:R-:W3:Y:S04]  /*b9d60*/  LDL.LU.64 R18, [R1+0xe70] ;  /* 0x000e700001127983 */ /* 0x000ee80000300a00 */
[----:B--2---:R0:W-:Y:S04]  /*b9d70*/  STG.E.U16 [R10.64], R0 ;  /* 0x000000000a007986 */ /* 0x0041e8000c101506 */
[----:B0-----:R-:W2:Y:S01]  /*b9d80*/  LDL.LU.64 R10, [R1+0x1e10] ;  /* 0x001e1000010a7983 */ /* 0x001ea20000300a00 */
[----:B------:R-:W-:-:S03]  /*b9d90*/  PRMT R2, R15, 0x7632, R2 ;  /* 0x000076320f027816 */ /* 0x000fc60000000002 */
        /* <DEDUP_REMOVED lines=9> */
[----:B----4-:R-:W-:Y:S02]  /*b9e30*/  PRMT R2, R26, 0x7632, R2 ;  /* 0x000076321a027816 */ /* 0x010fe40000000002 */
[----:B--2---:R0:W-:Y:S01]  /*b9e40*/  STG.E.U16 [R10.64], R0 ;  /* 0x000000000a007986 */ /* 0x0041e2000c101506 */
[----:B------:R1:W-:Y:S03]  /*b9e50*/  STG.E.U16 [R16.64], R26 ;  /* 0x0000001a10007986 */ /* 0x0003e6000c101506 */
[----:B0-----:R-:W2:Y:S01]  /*b9e60*/  LDL.LU.64 R10, [R1+0xe88] ;  /* 0x000e8800010a7983 */ /* 0x001ea20000300a00 */
[----:B-1----:R-:W4:Y:S02]  /*b9e70*/  LDL.LU.64 R16, [R1+0x1df0] ;  /* 0x001df00001107983 */ /* 0x002f240000300a00 */
[----:B------:R-:W2:Y:S01]  /*b9e80*/  LDL.LU R26, [R1+0x1de8] ;  /* 0x001de800011a7983 */ /* 0x000ea20000300800 */
[----:B----4-:R0:W-:Y:S04]  /*b9e90*/  STG.E.U16 [R16.64], R2 ;  /* 0x0000000210007986 */ /* 0x0101e8000c101506 */
[----:B0-----:R-:W4:Y:S01]  /*b9ea0*/  LDL.LU.64 R16, [R1+0x1de0] ;  /* 0x001de00001107983 */ /* 0x001f220000300a00 */
[----:B---3--:R-:W-:-:S03]  /*b9eb0*/  PRMT R0, R21, 0x7632, R0 ;  /* 0x0000763215007816 */ /* 0x008fc60000000000 */
[----:B----4-:R0:W-:Y:S04]  /*b9ec0*/  STG.E.U16 [R16.64], R21 ;  /* 0x0000001510007986 */ /* 0x0101e8000c101506 */
[----:B0-----:R-:W3:Y:S04]  /*b9ed0*/  LDL.LU.64 R16, [R1+0x1dd8] ;  /* 0x001dd80001107983 */ /* 0x001ee80000300a00 */
[----:B---3--:R0:W-:Y:S04]  /*b9ee0*/  STG.E.U16 [R16.64], R0 ;  /* 0x0000000010007986 */ /* 0x0081e8000c101506 */
[----:B0-----:R-:W3:Y:S01]  /*b9ef0*/  LDL.LU.64 R16, [R1+0x1dd0] ;  /* 0x001dd00001107983 */ /* 0x001ee20000300a00 */
[----:B-----5:R-:W-:-:S02]  /*b9f00*/  PRMT R2, R20, 0x7632, R2 ;  /* 0x0000763214027816 */ /* 0x020fc40000000002 */
[----:B------:R-:W-:Y:S01]  /*b9f10*/  PRMT R0, R3, 0x7632, R0 ;  /* 0x0000763203007816 */ /* 0x000fe20000000000 */
[----:B---3--:R0:W-:Y:S04]  /*b9f20*/  STG.E.U16 [R16.64], R20 ;  /* 0x0000001410007986 */ /* 0x0081e8000c101506 */
[----:B0-----:R-:W3:Y:S04]  /*b9f30*/  LDL.LU.64 R16, [R1+0x1dc8] ;  /* 0x001dc80001107983 */ /* 0x001ee80000300a00 */
[----:B---3--:R0:W-:Y:S01]  /*b9f40*/  STG.E.U16 [R16.64], R2 ;  /* 0x0000000210007986 */ /* 0x0081e2000c101506 */
[----:B------:R-:W-:Y:S02]  /*b9f50*/  STG.E.U16 [R12.64], R3 ;  /* 0x000000030c007986 */ /* 0x000fe4000c101506 */
[----:B------:R1:W-:Y:S02]  /*b9f60*/  STG.E.U16 [R8.64], R0 ;  /* 0x0000000008007986 */ /* 0x0003e4000c101506 */
[----:B------:R3:W-:Y:S01]  /*b9f70*/  STG.E.U16 [R4.64], R14 ;  /* 0x0000000e04007986 */ /* 0x0007e2000c101506 */
[----:B0-----:R-:W-:-:S02]  /*b9f80*/  PRMT R2, R14, 0x7632, R2 ;  /* 0x000076320e027816 */ /* 0x001fc40000000002 */
[----:B-1----:R-:W-:Y:S01]  /*b9f90*/  PRMT R0, R6, 0x7632, R0 ;  /* 0x0000763206007816 */ /* 0x002fe20000000000 */
[----:B---3--:R-:W3:Y:S04]  /*b9fa0*/  LDL.LU.64 R4, [R1+0xe80] ;  /* 0x000e800001047983 */ /* 0x008ee80000300a00 */
[----:B------:R-:W-:Y:S01]  /*b9fb0*/  STG.E.U16 [R24.64], R2 ;  /* 0x0000000218007986 */ /* 0x000fe2000c101506 */
[----:B------:R0:W-:Y:S02]  /*b9fc0*/  STG.E.U16 [R22.64], R6 ;  /* 0x0000000616007986 */ /* 0x0001e4000c101506 */
[----:B------:R1:W-:Y:S02]  /*b9fd0*/  STG.E.U16 [R28.64], R0 ;  /* 0x000000001c007986 */ /* 0x0003e4000c101506 */
[----:B------:R4:W-:Y:S01]  /*b9fe0*/  STG.E.U16 [R18.64], R27 ;  /* 0x0000001b12007986 */ /* 0x0009e2000c101506 */
[----:B0-----:R-:W5:Y:S01]  /*b9ff0*/  LDL.LU.64 R22, [R1+0xe78] ;  /* 0x000e780001167983 */ /* 0x001f620000300a00 */
[----:B-1----:R-:W2:Y:S02]  /*ba000*/  LDL.LU.64 R28, [R1+0xe90] ;  /* 0x000e9000011c7983 */ /* 0x002ea40000300a00 */
[----:B----4-:R-:W4:Y:S01]  /*ba010*/  LDL.LU R19, [R1+0x178] ;  /* 0x0001780001137983 */ /* 0x010f220000300800 */
[----:B------:R-:W-:Y:S01]  /*ba020*/  PRMT R2, R27, 0x7632, R2 ;  /* 0x000076321b027816 */ /* 0x000fe20000000002 */
[----:B------:R-:W2:Y:S01]  /*ba030*/  LDL.LU R14, [R1+0xf8] ;  /* 0x0000f800010e7983 */ /* 0x000ea20000300800 */
[----:B------:R-:W2:Y:S03]  /*ba040*/  LDL.LU R27, [R1+0x78] ;  /* 0x00007800011b7983 */ /* 0x000ea60000300800 */
[----:B--2---:R0:W-:Y:S01]  /*ba050*/  STL.64 [R1+0x1da8], R26 ;  /* 0x001da81a01007387 */ /* 0x0041e20000100a00 */
[----:B------:R-:W2:Y:S02]  /*ba060*/  LDL.LU R9, [R1+0x168] ;  /* 0x0001680001097983 */ /* 0x000ea40000300800 */
[----:B------:R-:W2:Y:S01]  /*ba070*/  LDL.LU R25, [R1+0xe8] ;  /* 0x0000e80001197983 */ /* 0x000ea20000300800 */
[----:B0-----:R-:W2:Y:S04]  /*ba080*/  LDL.LU.64 R26, [R1+0xe98] ;  /* 0x000e9800011a7983 */ /* 0x001ea80000300a00 */
[----:B--2---:R0:W-:Y:S04]  /*ba090*/  STL.64 [R1+0x1db8], R26 ;  /* 0x001db81a01007387 */ /* 0x0041e80000100a00 */
[----:B0-----:R-:W2:Y:S04]  /*ba0a0*/  LDL.LU.64 R26, [R1+0xea0] ;  /* 0x000ea000011a7983 */ /* 0x001ea80000300a00 */
[----:B------:R-:W-:Y:S04]  /*ba0b0*/  STG.E.U16 [R10.64], R2 ;  /* 0x000000020a007986 */ /* 0x000fe8000c101506 */
[----:B--2---:R0:W-:Y:S04]  /*ba0c0*/  STL.64 [R1+0x1dc0], R26 ;  /* 0x001dc01a01007387 */ /* 0x0041e80000100a00 */
[----:B0-----:R-:W2:Y:S01]  /*ba0d0*/  LDL.LU.64 R26, [R1+0xea8] ;  /* 0x000ea800011a7983 */ /* 0x001ea20000300a00 */
        /* <DEDUP_REMOVED lines=9> */
[----:B------:R-:W-:-:S02]  /*ba170*/  MOV R24, R7 ;  /* 0x0000000700187202 */ /* 0x000fc40000000f00 */
[----:B------:R-:W-:Y:S01]  /*ba180*/  PRMT R0, R15, 0x7632, R0 ;  /* 0x000076320f007816 */ /* 0x000fe20000000000 */
[----:B---3--:R-:W-:Y:S01]  /*ba190*/  STG.E.U16 [R4.64], R15 ;  /* 0x0000000f04007986 */ /* 0x008fe2000c101506 */
[----:B----4-:R-:W-:-:S03]  /*ba1a0*/  PRMT R2, R19, 0x7632, R2 ;  /* 0x0000763213027816 */ /* 0x010fc60000000002 */
[----:B-----5:R-:W-:Y:S01]  /*ba1b0*/  STG.E.U16 [R22.64], R0 ;  /* 0x0000000016007986 */ /* 0x020fe2000c101506 */
[----:B------:R-:W-:Y:S02]  /*ba1c0*/  STG.E.U16 [R28.64], R19 ;  /* 0x000000131c007986 */ /* 0x000fe4000c101506 */
[----:B------:R-:W-:Y:S01]  /*ba1d0*/  STG.E.U16 [R26.64], R2 ;  /* 0x000000021a007986 */ /* 0x000fe2000c101506 */
[----:B--2---:R0:W-:Y:S04]  /*ba1e0*/  STL.64 [R1+0x1da0], R10 ;  /* 0x001da00a01007387 */ /* 0x0041e80000100a00 */
[----:B0-----:R-:W2:Y:S01]  /*ba1f0*/  LDL.LU.64 R10, [R1+0xeb0] ;  /* 0x000eb000010a7983 */ /* 0x001ea20000300a00 */
[----:B------:R-:W3:Y:S02]  /*ba200*/  LDL.LU.64 R6, [R1+0xee0] ;  /* 0x000ee00001067983 */ /* 0x000ee40000300a00 */
[----:B------:R-:W4:Y:S02]  /*ba210*/  LDL.LU R3, [R1+0x68] ;  /* 0x0000680001037983 */ /* 0x000f240000300800 */
[----:B------:R-:W5:Y:S01]  /*ba220*/  LDL.LU.64 R20, [R1+0xef0] ;  /* 0x000ef00001147983 */ /* 0x000f620000300a00 */
[----:B------:R-:W2:Y:S01]  /*ba230*/  LDL.LU.64 R16, [R1+0xf08] ;  /* 0x000f080001107983 */ /* 0x000ea20000300a00 */
[----:B------:R-:W2:Y:S02]  /*ba240*/  LDL.LU.64 R12, [R1+0xf00] ;  /* 0x000f0000010c7983 */ /* 0x000ea40000300a00 */
[----:B------:R-:W2:Y:S02]  /*ba250*/  LDL.LU.64 R4, [R1+0xef8] ;  /* 0x000ef80001047983 */ /* 0x000ea40000300a00 */
[----:B------:R-:W2:Y:S01]  /*ba260*/  LDL.LU.64 R22, [R1+0xf10] ;  /* 0x000f100001167983 */ /* 0x000ea20000300a00 */
[----:B------:R-:W2:Y:S01]  /*ba270*/  LDL.LU R8, [R1+0x158] ;  /* 0x0001580001087983 */ /* 0x000ea20000300800 */
[----:B------:R-:W2:Y:S02]  /*ba280*/  LDL.LU R15, [R1+0xd8] ;  /* 0x0000d800010f7983 */ /* 0x000ea40000300800 */
[----:B------:R-:W2:Y:S02]  /*ba290*/  LDL.LU.64 R28, [R1+0xf28] ;  /* 0x000f2800011c7983 */ /* 0x000ea40000300a00 */
[----:B------:R-:W2:Y:S01]  /*ba2a0*/  LDL.LU.64 R18, [R1+0xf20] ;  /* 0x000f200001127983 */ /* 0x000ea20000300a00 */
[----:B------:R-:W2:Y:S01]  /*ba2b0*/  LDL.LU.64 R26, [R1+0x1dc0] ;  /* 0x001dc000011a7983 */ /* 0x000ea20000300a00 */
[----:B------:R-:W-:-:S03]  /*ba2c0*/  PRMT R0, R14, 0x7632, R0 ;  /* 0x000076320e007816 */ /* 0x000fc60000000000 */
[----:B--2---:R0:W-:Y:S04]  /*ba2d0*/  STG.E.U16 [R26.64], R14 ;  /* 0x0000000e1a007986 */ /* 0x0041e8000c101506 */
[----:B0-----:R-:W2:Y:S01]  /*ba2e0*/  LDL.LU.64 R26, [R1+0x1db8] ;  /* 0x001db800011a7983 */ /* 0x001ea20000300a00 */
[----:B------:R-:W3:Y:S03]  /*ba2f0*/  LDL.LU R14, [R1+0x1db0] ;  /* 0x001db000010e7983 */ /* 0x000ee60000300800 */
        /* <DEDUP_REMOVED lines=11> */
[----:B---3--:R0:W-:Y:S03]  /*ba3b0*/  STL [R1+0x1ca0], R27 ;  /* 0x001ca01b01007387 */ /* 0x0081e60000100800 */
[----:B0-----:R-:W3:Y:S04]  /*ba3c0*/  LDL.LU.64 R26, [R1+0xed8] ;  /* 0x000ed800011a7983 */ /* 0x001ee80000300a00 */
[----:B--2---:R0:W-:Y:S04]  /*ba3d0*/  STG.E.U16 [R10.64], R0 ;  /* 0x000000000a007986 */ /* 0x0041e8000c101506 */
[----:B0-----:R-:W2:Y:S01]  /*ba3e0*/  LDL.LU.64 R10, [R1+0x1d80] ;  /* 0x001d8000010a7983 */ /* 0x001ea20000300a00 */
[----:B------:R-:W-:-:S03]  /*ba3f0*/  PRMT R2, R9, 0x7632, R2 ;  /* 0x0000763209027816 */ /* 0x000fc60000000002 */
[----:B--2---:R0:W-:Y:S04]  /*ba400*/  STG.E.U16 [R10.64], R9 ;  /* 0x000000090a007986 */ /* 0x0041e8000c101506 */
[----:B0-----:R-:W2:Y:S01]  /*ba410*/  LDL.LU.64 R10, [R1+0x1d78] ;  /* 0x001d7800010a7983 */ /* 0x001ea20000300a00 */
[----:B------:R-:W-:-:S03]  /*ba420*/  PRMT R0, R25, 0x7632, R0 ;  /* 0x0000763219007816 */ /* 0x000fc60000000000 */
[----:B--2---:R0:W-:Y:S01]  /*ba430*/  STG.E.U16 [R10.64], R2 ;  /* 0x000000020a007986 */ /* 0x0041e2000c101506 */
[----:B------:R1:W-:Y:S03]  /*ba440*/  STG.E.U16 [R6.64], R25 ;  /* 0x0000001906007986 */ /* 0x0003e6000c101506 */
[----:B0-----:R-:W2:Y:S01]  /*ba450*/  LDL.LU.64 R10, [R1+0x1d70] ;  /* 0x001d7000010a7983 */ /* 0x001ea20000300a00 */
[----:B-1----:R-:W2:Y:S01]  /*ba460*/  LDL.LU.64 R6, [R1+0x1d68] ;  /* 0x001d680001067983 */ /* 0x002ea20000300a00 */
[----:B----4-:R-:W-:Y:S01]  /*ba470*/  PRMT R2, R3, 0x7632, R2 ;  /* 0x0000763203027816 */ /* 0x010fe20000000002 */
[----:B---3--:R-:W-:Y:S01]  /*ba480*/  STG.E.U16 [R26.64], R0 ;  /* 0x000000001a007986 */ /* 0x008fe2000c101506 */
[----:B-----5:R-:W-:Y:S03]  /*ba490*/  STG.E.U16 [R20.64], R3 ;  /* 0x0000000314007986 */ /* 0x020fe6000c101506 */
[----:B------:R0:W-:Y:S02]  /*ba4a0*/  STG.E.U16 [R16.64], R2 ;  /* 0x0000000210007986 */ /* 0x0001e4000c101506 */
[----:B0-----:R-:W-:-:S02]  /*ba4b0*/  PRMT R2, R8, 0x7632, R2 ;  /* 0x0000763208027816 */ /* 0x001fc40000000002 */
[----:B--2---:R-:W-:Y:S01]  /*ba4c0*/  PRMT R0, R6, 0x7632, R0 ;  /* 0x0000763206007816 */ /* 0x004fe20000000000 */
[----:B------:R-:W-:Y:S04]  /*ba4d0*/  STG.E.U16 [R12.64], R6 ;  /* 0x000000060c007986 */ /* 0x000fe8000c101506 */
[----:B------:R-:W-:Y:S04]  /*ba4e0*/  STL [R1+0x1c2c], R7 ;  /* 0x001c2c0701007387 */ /* 0x000fe80000100800 */
[----:B------:R0:W-:Y:S01]  /*ba4f0*/  STG.E.U16 [R4.64], R0 ;  /* 0x0000000004007986 */ /* 0x0001e2000c101506 */
[----:B------:R1:W-:Y:S02]  /*ba500*/  STG.E.U16 [R22.64], R8 ;  /* 0x0000000816007986 */ /* 0x0003e4000c101506 */
[----:B------:R2:W-:Y:S01]  /*ba510*/  STG.E.U16 [R28.64], R2 ;  /* 0x000000021c007986 */ /* 0x0005e2000c101506 */
[----:B0-----:R-:W3:Y:S01]  /*ba520*/  LDL.LU.64 R4, [R1+0xf18] ;  /* 0x000f180001047983 */ /* 0x001ee20000300a00 */
[----:B-1----:R-:W4:Y:S02]  /*ba530*/  LDL.LU.64 R22, [R1+0xf30] ;  /* 0x000f300001167983 */ /* 0x002f240000300a00 */
[----:B------:R-:W5:Y:S02]  /*ba540*/  LDL.LU R8, [R1+0x58] ;  /* 0x0000580001087983 */ /* 0x000f640000300800 */
[----:B--2---:R-:W2:Y:S01]  /*ba550*/  LDL.LU R29, [R1+0xc8] ;  /* 0x0000c800011d7983 */ /* 0x004ea20000300800 */
[----:B------:R-:W-:Y:S01]  /*ba560*/  PRMT R0, R15, 0x7632, R0 ;  /* 0x000076320f007816 */ /* 0x000fe20000000000 */
[----:B------:R-:W-:Y:S04]  /*ba570*/  STG.E.U16 [R18.64], R15 ;  /* 0x0000000f12007986 */ /* 0x000fe8000c101506 */
[----:B--2---:R0:W-:Y:S04]  /*ba580*/  STL [R1+0x1d40], R29 ;  /* 0x001d401d01007387 */ /* 0x0041e80000100800 */
[----:B0-----:R-:W2:Y:S01]  /*ba590*/  LDL.LU R29, [R1+0x148] ;  /* 0x00014800011d7983 */ /* 0x001ea20000300800 */
[----:B------:R-:W2:Y:S03]  /*ba5a0*/  LDL.LU R15, [R1+0x48] ;  /* 0x00004800010f7983 */ /* 0x000ea60000300800 */
        /* <DEDUP_REMOVED lines=14> */
[----:B------:R-:W2:Y:S03]  /*ba690*/  LDL.LU.64 R18, [R1+0xfc8] ;  /* 0x000fc80001127983 */ /* 0x000ea60000300a00 */
[----:B--2---:R0:W-:Y:S04]  /*ba6a0*/  STL.64 [R1+0x1d08], R18 ;  /* 0x001d081201007387 */ /* 0x0041e80000100a00 */
[----:B0-----:R-:W2:Y:S01]  /*ba6b0*/  LDL.LU.64 R18, [R1+0xfd0] ;  /* 0x000fd00001127983 */ /* 0x001ea20000300a00 */
[----:B-----5:R-:W-:-:S03]  /*ba6c0*/  PRMT R2, R8, 0x7632, R2 ;  /* 0x0000763208027816 */ /* 0x020fc60000000002 */
[----:B---3--:R-:W-:Y:S01]  /*ba6d0*/  STG.E.U16 [R4.64], R0 ;  /* 0x0000000004007986 */ /* 0x008fe2000c101506 */
[----:B----4-:R-:W-:Y:S03]  /*ba6e0*/  STG.E.U16 [R22.64], R8 ;  /* 0x0000000816007986 */ /* 0x010fe6000c101506 */
[----:B------:R-:W-:Y:S04]  /*ba6f0*/  STG.E.U16 [R14.64], R2 ;  /* 0x000000020e007986 */ /* 0x000fe8000c101506 */
[----:B--2---:R0:W-:Y:S04]  /*ba700*/  STL.64 [R1+0x1d18], R18 ;  /* 0x001d181201007387 */ /* 0x0041e80000100a00 */
[----:B0-----:R-:W2:Y:S01]  /*ba710*/  LDL.LU.64 R18, [R1+0xf90] ;  /* 0x000f900001127983 */ /* 0x001ea20000300a00 */
[----:B------:R-:W3:Y:S02]  /*ba720*/  LDL.LU R25, [R1+0x138] ;  /* 0x0001380001197983 */ /* 0x000ee40000300800 */
[----:B------:R-:W4:Y:S02]  /*ba730*/  LDL.LU R28, [R1+0xb8] ;  /* 0x0000b800011c7983 */ /* 0x000f240000300800 */
[----:B------:R-:W5:Y:S01]  /*ba740*/  LDL.LU.64 R6, [R1+0xff0] ;  /* 0x000ff00001067983 */ /* 0x000f620000300a00 */
[----:B------:R-:W2:Y:S01]  /*ba750*/  LDL.LU.64 R26, [R1+0x1008] ;  /* 0x00100800011a7983 */ /* 0x000ea20000300a00 */
[----:B------:R-:W4:Y:S02]  /*ba760*/  LDL.LU.64 R20, [R1+0x1000] ;  /* 0x0010000001147983 */ /* 0x000f240000300a00 */
[----:B------:R-:W2:Y:S02]  /*ba770*/  LDL.LU.64 R16, [R1+0xff8] ;  /* 0x000ff80001107983 */ /* 0x000ea40000300a00 */
[----:B------:R-:W2:Y:S01]  /*ba780*/  LDL.LU.64 R12, [R1+0x1020] ;  /* 0x00102000010c7983 */ /* 0x000ea20000300a00 */
[----:B------:R-:W2:Y:S01]  /*ba790*/  LDL.LU R3, [R1+0x38] ;  /* 0x0000380001037983 */ /* 0x000ea20000300800 */
[----:B------:R-:W2:Y:S02]  /*ba7a0*/  LDL.LU.64 R8, [R1+0x1068] ;  /* 0x0010680001087983 */ /* 0x000ea40000300a00 */
[----:B------:R-:W2:Y:S02]  /*ba7b0*/  LDL.LU.64 R4, [R1+0x1060] ;  /* 0x0010600001047983 */ /* 0x000ea40000300a00 */
[----:B------:R-:W2:Y:S01]  /*ba7c0*/  LDL.LU.64 R22, [R1+0x1058] ;  /* 0x0010580001167983 */ /* 0x000ea20000300a00 */
[----:B------:R-:W2:Y:S01]  /*ba7d0*/  LDL.LU.64 R14, [R1+0x1d60] ;  /* 0x001d6000010e7983 */ /* 0x000ea20000300a00 */
[----:B------:R-:W-:-:S03]  /*ba7e0*/  PRMT R0, R10, 0x7632, R0 ;  /* 0x000076320a007816 */ /* 0x000fc60000000000 */
[----:B--2---:R0:W-:Y:S04]  /*ba7f0*/  STG.E.U16 [R14.64], R10 ;  /* 0x0000000a0e007986 */ /* 0x0041e8000c101506 */
[----:B0-----:R-:W2:Y:S01]  /*ba800*/  LDL.LU.64 R14, [R1+0x1d58] ;  /* 0x001d5800010e7983 */ /* 0x001ea20000300a00 */
[----:B------:R0:W-:Y:S03]  /*ba810*/  STL [R1+0x1c28], R11 ;  /* 0x001c280b01007387 */ /* 0x0001e60000100800 */
[----:B0-----:R-:W3:Y:S04]  /*ba820*/  LDL.LU.64 R10, [R1+0xfc0] ;  /* 0x000fc000010a7983 */ /* 0x001ee80000300a00 */
        /* <DEDUP_REMOVED lines=20> */
[----:B------:R-:W-:Y:S02]  /*ba970*/  PRMT R0, R14, 0x7632, R0 ;  /* 0x000076320e007816 */ /* 0x000fe40000000000 */
[----:B------:R-:W-:Y:S01]  /*ba980*/  PRMT R2, R25, 0x7632, R2 ;  /* 0x0000763219027816 */ /* 0x000fe20000000002 */
[----:B--2---:R0:W-:Y:S04]  /*ba990*/  STG.E.U16 [R18.64], R14 ;  /* 0x0000000e12007986 */ /* 0x0041e8000c101506 */
[----:B0-----:R-:W2:Y:S01]  /*ba9a0*/  LDL.LU.64 R18, [R1+0x1d00] ;  /* 0x001d000001127983 */ /* 0x001ea20000300a00 */
[----:B------:R0:W-:Y:S02]  /*ba9b0*/  STG.E.U16 [R10.64], R0 ;  /* 0x000000000a007986 */ /* 0x0001e4000c101506 */
[----:B-----5:R-:W-:Y:S02]  /*ba9c0*/  STG.E.U16 [R6.64], R25 ;  /* 0x0000001906007986 */ /* 0x020fe4000c101506 */
[----:B------:R1:W-:Y:S01]  /*ba9d0*/  STG.E.U16 [R26.64], R2 ;  /* 0x000000021a007986 */ /* 0x0003e2000c101506 */
[----:B----4-:R-:W-:Y:S04]  /*ba9e0*/  STG.E.U16 [R20.64], R28 ;  /* 0x0000001c14007986 */ /* 0x010fe8000c101506 */
[----:B---3--:R-:W-:Y:S01]  /*ba9f0*/  STL [R1+0x1c30], R15 ;  /* 0x001c300f01007387 */ /* 0x008fe20000100800 */
[----:B0-----:R-:W-:-:S02]  /*baa00*/  PRMT R0, R28, 0x7632, R0 ;  /* 0x000076321c007816 */ /* 0x001fc40000000000 */
[----:B-1----:R-:W-:-:S03]  /*baa10*/  PRMT R2, R3, 0x7632, R2 ;  /* 0x0000763203027816 */ /* 0x002fc60000000002 */
[----:B------:R2:W-:Y:S01]  /*baa20*/  STG.E.U16 [R16.64], R0 ;  /* 0x0000000010007986 */ /* 0x0005e2000c101506 */
[----:B------:R-:W-:Y:S02]  /*baa30*/  STG.E.U16 [R12.64], R3 ;  /* 0x000000030c007986 */ /* 0x000fe4000c101506 */
[----:B------:R-:W-:Y:S01]  /*baa40*/  STG.E.U16 [R8.64], R2 ;  /* 0x0000000208007986 */ /* 0x000fe2000c101506 */
[----:B--2---:R-:W-:Y:S01]  /*baa50*/  PRMT R0, R18, 0x7632, R0 ;  /* 0x0000763212007816 */ /* 0x004fe20000000000 */
[----:B------:R-:W-:Y:S04]  /*baa60*/  STL [R1+0x1bc8], R19 ;  /* 0x001bc81301007387 */ /* 0x000fe80000100800 */
[----:B------:R0:W-:Y:S01]  /*baa70*/  STG.E.U16 [R4.64], R18 ;  /* 0x0000001204007986 */ /* 0x0001e2000c101506 */
[----:B------:R-:W2:Y:S02]  /*baa80*/  LDL.LU.64 R16, [R1+0x1108] ;  /* 0x0011080001107983 */ /* 0x000ea40000300a00 */
[----:B------:R1:W-:Y:S01]  /*baa90*/  STG.E.U16 [R22.64], R0 ;  /* 0x0000000016007986 */ /* 0x0003e2000c101506 */
[----:B0-----:R-:W3:Y:S01]  /*baaa0*/  LDL.LU R4, [R1+0xa8] ;  /* 0x0000a80001047983 */ /* 0x001ee20000300800 */
[----:B-1----:R-:W4:Y:S03]  /*baab0*/  LDL.LU.64 R22, [R1+0x1120] ;  /* 0x0011200001167983 */ /* 0x002f260000300a00 */
[----:B----4-:R0:W-:Y:S04]  /*baac0*/  STL.64 [R1+0x1cf0], R22 ;  /* 0x001cf01601007387 */ /* 0x0101e80000100a00 */
[----:B0-----:R-:W4:Y:S04]  /*baad0*/  LDL.LU.64 R22, [R1+0x1128] ;  /* 0x0011280001167983 */ /* 0x001f280000300a00 */
[----:B----4-:R0:W-:Y:S04]  /*baae0*/  STL.64 [R1+0x1cf8], R22 ;  /* 0x001cf81601007387 */ /* 0x0101e80000100a00 */
[----:B0-----:R-:W4:Y:S01]  /*baaf0*/  LDL.LU.64 R22, [R1+0x1130] ;  /* 0x0011300001167983 */ /* 0x001f220000300a00 */
[----:B------:R-:W5:Y:S02]  /*bab00*/  LDL.LU.64 R12, [R1+0x1148] ;  /* 0x00114800010c7983 */ /* 0x000f640000300a00 */
        /* <DEDUP_REMOVED lines=14> */
[----:B------:R-:W-:-:S03]  /*babf0*/  PRMT R2, R29, 0x7632, R2 ;  /* 0x000076321d027816 */ /* 0x000fc60000000002 */
[----:B------:R-:W-:Y:S04]  /*bac00*/  STG.E.U16 [R16.64], R29 ;  /* 0x0000001d10007986 */ /* 0x000fe8000c101506 */
[----:B----4-:R-:W-:Y:S04]  /*bac10*/  STG.E.U16 [R22.64], R2 ;  /* 0x0000000216007986 */ /* 0x010fe8000c101506 */
[----:B--2---:R0:W-:Y:S04]  /*bac20*/  STL.64 [R1+0x1cd8], R26 ;  /* 0x001cd81a01007387 */ /* 0x0041e80000100a00 */
[----:B0-----:R-:W2:Y:S01]  /*bac30*/  LDL.LU.64 R26, [R1+0x1190] ;  /* 0x00119000011a7983 */ /* 0x001ea20000300a00 */
[----:B------:R-:W4:Y:S02]  /*bac40*/  LDL.LU R5, [R1+0x9c] ;  /* 0x00009c0001057983 */ /* 0x000f240000300800 */
[----:B------:R-:W2:Y:S02]  /*bac50*/  LDL.LU.64 R18, [R1+0x11f0] ;  /* 0x0011f00001127983 */ /* 0x000ea40000300a00 */
[----:B------:R-:W2:Y:S01]  /*bac60*/  LDL.LU.64 R14, [R1+0x11e8] ;  /* 0x0011e800010e7983 */ /* 0x000ea20000300a00 */
[----:B------:R-:W2:Y:S01]  /*bac70*/  LDL.LU R25, [R1+0x1c] ;  /* 0x00001c0001197983 */ /* 0x000ea20000300800 */
[----:B------:R-:W2:Y:S02]  /*bac80*/  LDL.LU.64 R10, [R1+0x11e0] ;  /* 0x0011e000010a7983 */ /* 0x000ea40000300a00 */
[----:B------:R-:W2:Y:S02]  /*bac90*/  LDL.LU R3, [R1+0x18c] ;  /* 0x00018c0001037983 */ /* 0x000ea40000300800 */
[----:B------:R-:W2:Y:S01]  /*baca0*/  LDL.LU R8, [R1+0x10c] ;  /* 0x00010c0001087983 */ /* 0x000ea20000300800 */
[----:B------:R-:W2:Y:S01]  /*bacb0*/  LDL.LU.64 R6, [R1+0x1220] ;  /* 0x0012200001067983 */ /* 0x000ea20000300a00 */
[----:B------:R-:W2:Y:S02]  /*bacc0*/  LDL.LU.64 R20, [R1+0x1268] ;  /* 0x0012680001147983 */ /* 0x000ea40000300a00 */
[----:B------:R-:W2:Y:S02]  /*bacd0*/  LDL.LU.64 R16, [R1+0x1260] ;  /* 0x0012600001107983 */ /* 0x000ea40000300a00 */
[----:B------:R-:W2:Y:S01]  /*bace0*/  LDL.LU.64 R28, [R1+0x1258] ;  /* 0x00125800011c7983 */ /* 0x000ea20000300a00 */
[----:B------:R-:W2:Y:S01]  /*bacf0*/  LDL.LU.64 R22, [R1+0x1cf8] ;  /* 0x001cf80001167983 */ /* 0x000ea20000300a00 */
[----:B---3--:R-:W-:-:S03]  /*bad00*/  PRMT R0, R4, 0x7632, R0 ;  /* 0x0000763204007816 */ /* 0x008fc60000000000 */
[----:B--2---:R0:W-:Y:S04]  /*bad10*/  STG.E.U16 [R22.64], R4 ;  /* 0x0000000416007986 */ /* 0x0041e8000c101506 */
[----:B0-----:R-:W2:Y:S01]  /*bad20*/  LDL.LU.64 R22, [R1+0x1cf0] ;  /* 0x001cf00001167983 */ /* 0x001ea20000300a00 */
[----:B------:R-:W3:Y:S02]  /*bad30*/  LDL.LU R4, [R1+0x1ce8] ;  /* 0x001ce80001047983 */ /* 0x000ee40000300800 */
[----:B---3--:R-:W-:Y:S01]  /*bad40*/  PRMT R2, R4, 0x7632, R2 ;  /* 0x0000763204027816 */ /* 0x008fe20000000002 */
[----:B--2---:R0:W-:Y:S01]  /*bad50*/  STG.E.U16 [R22.64], R0 ;  /* 0x0000000016007986 */ /* 0x0041e2000c101506 */
[----:B-----5:R1:W-:Y:S03]  /*bad60*/  STG.E.U16 [R12.64], R4 ;  /* 0x000000040c007986 */ /* 0x0203e6000c101506 */
[----:B------:R2:W-:Y:S04]  /*bad70*/  STG.E.U16 [R26.64], R2 ;  /* 0x000000021a007986 */ /* 0x0005e8000c101506 */
[----:B0-----:R-:W3:Y:S01]  /*bad80*/  LDL.LU.64 R22, [R1+0x1ce0] ;  /* 0x001ce00001167983 */ /* 0x001ee20000300a00 */
[----:B-1----:R-:W5:Y:S02]  /*bad90*/  LDL.LU.64 R12, [R1+0x1270] ;  /* 0x00127000010c7983 */ /* 0x002f640000300a00 */
[----:B------:R-:W3:Y:S01]  /*bada0*/  LDL.LU R4, [R1+0x8c] ;  /* 0x00008c0001047983 */ /* 0x000ee20000300800 */
[----:B--2---:R-:W3:Y:S04]  /*badb0*/  LDL.LU.64 R26, [R1+0x1cd8] ;  /* 0x001cd800011a7983 */ /* 0x004ee80000300a00 */
[----:B---3--:R0:W-:Y:S04]  /*badc0*/  STG.E.U16 [R26.64], R22 ;  /* 0x000000161a007986 */ /* 0x0081e8000c101506 */
[----:B0-----:R-:W2:Y:S01]  /*badd0*/  LDL.LU.64 R26, [R1+0x1cd0] ;  /* 0x001cd000011a7983 */ /* 0x001ea20000300a00 */
[----:B------:R-:W-:Y:S01]  /*bade0*/  PRMT R0, R22, 0x7632, R0 ;  /* 0x0000763216007816 */ /* 0x000fe20000000000 */
[----:B------:R0:W-:Y:S02]  /*badf0*/  STL [R1+0x1bcc], R23 ;  /* 0x001bcc1701007387 */ /* 0x0001e40000100800 */
        /* <DEDUP_REMOVED lines=12> */
[----:B----4-:R-:W-:-:S03]  /*baec0*/  PRMT R2, R5, 0x7632, R2 ;  /* 0x0000763205027816 */ /* 0x010fc60000000002 */
[----:B--2---:R0:W-:Y:S01]  /*baed0*/  STG.E.U16 [R26.64], R0 ;  /* 0x000000001a007986 */ /* 0x0041e2000c101506 */
[----:B------:R-:W-:Y:S02]  /*baee0*/  STG.E.U16 [R22.64], R5 ;  /* 0x0000000516007986 */ /* 0x000fe4000c101506 */
[----:B------:R1:W-:Y:S02]  /*baef0*/  STG.E.U16 [R18.64], R2 ;  /* 0x0000000212007986 */ /* 0x0003e4000c101506 */
[----:B------:R-:W-:Y:S01]  /*baf00*/  STG.E.U16 [R14.64], R25 ;  /* 0x000000190e007986 */ /* 0x000fe2000c101506 */
[----:B0-----:R-:W-:Y:S01]  /*baf10*/  PRMT R0, R25, 0x7632, R0 ;  /* 0x0000763219007816 */ /* 0x001fe20000000000 */
[----:B------:R-:W2:Y:S01]  /*baf20*/  LDL.LU R27, [R1+0x1ca0] ;  /* 0x001ca000011b7983 */ /* 0x000ea20000300800 */
[----:B-1----:R-:W-:-:S03]  /*baf30*/  PRMT R2, R3, 0x7632, R2 ;  /* 0x0000763203027816 */ /* 0x002fc60000000002 */
[----:B------:R0:W-:Y:S01]  /*baf40*/  STG.E.U16 [R10.64], R0 ;  /* 0x000000000a007986 */ /* 0x0001e2000c101506 */
[----:B------:R-:W-:Y:S02]  /*baf50*/  STG.E.U16 [R6.64], R3 ;  /* 0x0000000306007986 */ /* 0x000fe4000c101506 */
[----:B------:R-:W-:Y:S02]  /*baf60*/  STG.E.U16 [R20.64], R2 ;  /* 0x0000000214007986 */ /* 0x000fe4000c101506 */
[----:B------:R-:W-:Y:S01]  /*baf70*/  STG.E.U16 [R16.64], R8 ;  /* 0x0000000810007986 */ /* 0x000fe2000c101506 */
[----:B0-----:R-:W-:-:S05]  /*baf80*/  PRMT R0, R8, 0x7632, R0 ;  /* 0x0000763208007816 */ /* 0x001fca0000000000 */
[----:B------:R0:W-:Y:S04]  /*baf90*/  STG.E.U16 [R28.64], R0 ;  /* 0x000000001c007986 */ /* 0x0001e8000c101506 */
[----:B0-----:R-:W3:Y:S04]  /*bafa0*/  LDL.LU R29, [R1+0xfc] ;  /* 0x0000fc00011d7983 */ /* 0x001ee80000300800 */
[----:B---3--:R-:W-:Y:S01]  /*bafb0*/  STL [R1+0x1c78], R29 ;  /* 0x001c781d01007387 */ /* 0x008fe20000100800 */
[----:B------:R-:W2:Y:S01]  /*bafc0*/  LDL.LU R26, [R1+0x7c] ;  /* 0x00007c00011a7983 */ /* 0x000ea20000300800 */
[----:B------:R-:W-:-:S02]  /*bafd0*/  PRMT R2, R4, 0x7632, R2 ;  /* 0x0000763204027816 */ /* 0x000fc40000000002 */
[----:B--2---:R-:W-:Y:S01]  /*bafe0*/  STL.64 [R1+0x1c58], R26 ;  /* 0x001c581a01007387 */ /* 0x004fe20000100a00 */
[----:B------:R-:W2:Y:S02]  /*baff0*/  LDL.LU R9, [R1+0x16c] ;  /* 0x00016c0001097983 */ /* 0x000ea40000300800 */
[----:B------:R-:W3:Y:S02]  /*bb000*/  LDL.LU R25, [R1+0xec] ;  /* 0x0000ec0001197983 */ /* 0x000ee40000300800 */
[----:B-----5:R0:W-:Y:S02]  /*bb010*/  STG.E.U16 [R12.64], R4 ;  /* 0x000000040c007986 */ /* 0x0201e4000c101506 */
[----:B0-----:R-:W4:Y:S01]  /*bb020*/  LDL.LU R4, [R1+0xc] ;  /* 0x00000c0001047983 */ /* 0x001f220000300800 */
[----:B------:R-:W5:Y:S03]  /*bb030*/  LDL.LU R29, [R1+0x17c] ;  /* 0x00017c00011d7983 */ /* 0x000f660000300800 */
        /* <DEDUP_REMOVED lines=9> */
[----:B0-----:R-:W3:Y:S01]  /*bb0d0*/  LDL.LU.64 R24, [R1+0x1250] ;  /* 0x0012500001187983 */ /* 0x001ee20000300a00 */
[----:B------:R-:W2:Y:S03]  /*bb0e0*/  LDL.LU.64 R26, [R1+0x1210] ;  /* 0x00121000011a7983 */ /* 0x000ea60000300a00 */
        /* <DEDUP_REMOVED lines=9> */
[----:B---3--:R-:W-:Y:S04]  /*bb180*/  STG.E.U16 [R24.64], R2 ;  /* 0x0000000218007986 */ /* 0x008fe8000c101506 */
[----:B--2---:R0:W-:Y:S04]  /*bb190*/  STL.64 [R1+0x1c50], R14 ;  /* 0x001c500e01007387 */ /* 0x0041e80000100a00 */
[----:B0-----:R-:W2:Y:S01]  /*bb1a0*/  LDL.LU.64 R14, [R1+0x11d8] ;  /* 0x0011d800010e7983 */ /* 0x001ea20000300a00 */
[----:B------:R-:W3:Y:S02]  /*bb1b0*/  LDL.LU.64 R6, [R1+0x11b8] ;  /* 0x0011b80001067983 */ /* 0x000ee40000300a00 */
[----:B------:R-:W2:Y:S02]  /*bb1c0*/  LDL.LU.64 R22, [R1+0x1198] ;  /* 0x0011980001167983 */ /* 0x000ea40000300a00 */
[----:B------:R-:W2:Y:S01]  /*bb1d0*/  LDL.LU.64 R18, [R1+0x1178] ;  /* 0x0011780001127983 */ /* 0x000ea20000300a00 */
[----:B------:R-:W2:Y:S01]  /*bb1e0*/  LDL.LU R28, [R1+0x6c] ;  /* 0x00006c00011c7983 */ /* 0x000ea20000300800 */
[----:B------:R-:W2:Y:S02]  /*bb1f0*/  LDL.LU.64 R10, [R1+0x1170] ;  /* 0x00117000010a7983 */ /* 0x000ea40000300a00 */
[----:B------:R-:W2:Y:S02]  /*bb200*/  LDL.LU.64 R20, [R1+0x1168] ;  /* 0x0011680001147983 */ /* 0x000ea40000300a00 */
[----:B------:R-:W2:Y:S01]  /*bb210*/  LDL.LU.64 R16, [R1+0x1140] ;  /* 0x0011400001107983 */ /* 0x000ea20000300a00 */
[----:B------:R-:W2:Y:S01]  /*bb220*/  LDL.LU.64 R12, [R1+0x1160] ;  /* 0x00116000010c7983 */ /* 0x000ea20000300a00 */
[----:B------:R-:W2:Y:S02]  /*bb230*/  LDL.LU R3, [R1+0x15c] ;  /* 0x00015c0001037983 */ /* 0x000ea40000300800 */
[----:B------:R-:W2:Y:S02]  /*bb240*/  LDL.LU R8, [R1+0xdc] ;  /* 0x0000dc0001087983 */ /* 0x000ea40000300800 */
[----:B------:R-:W2:Y:S01]  /*bb250*/  LDL.LU.64 R24, [R1+0x1c98] ;  /* 0x001c980001187983 */ /* 0x000ea20000300a00 */
[----:B----4-:R-:W-:Y:S01]  /*bb260*/  PRMT R0, R4, 0x7632, R0 ;  /* 0x0000763204007816 */ /* 0x010fe20000000000 */
[----:B--2---:R0:W-:Y:S04]  /*bb270*/  STG.E.U16 [R24.64], R4 ;  /* 0x0000000418007986 */ /* 0x0041e8000c101506 */
[----:B0-----:R-:W2:Y:S01]  /*bb280*/  LDL.LU.64 R24, [R1+0x1c90] ;  /* 0x001c900001187983 */ /* 0x001ea20000300a00 */
[----:B------:R-:W4:Y:S03]  /*bb290*/  LDL.LU.64 R4, [R1+0x1158] ;  /* 0x0011580001047983 */ /* 0x000f260000300a00 */
[----:B--2---:R0:W-:Y:S04]  /*bb2a0*/  STG.E.U16 [R24.64], R0 ;  /* 0x0000000018007986 */ /* 0x0041e8000c101506 */
[----:B0-----:R-:W2:Y:S01]  /*bb2b0*/  LDL.LU.64 R24, [R1+0x1c88] ;  /* 0x001c880001187983 */ /* 0x001ea20000300a00 */
[----:B-----5:R-:W-:-:S03]  /*bb2c0*/  PRMT R2, R29, 0x7632, R2 ;  /* 0x000076321d027816 */ /* 0x020fc60000000002 */
[----:B--2---:R0:W-:Y:S04]  /*bb2d0*/  STG.E.U16 [R24.64], R29 ;  /* 0x0000001d18007986 */ /* 0x0041e8000c101506 */
[----:B0-----:R-:W2:Y:S01]  /*bb2e0*/  LDL.LU.64 R24, [R1+0x1c80] ;  /* 0x001c800001187983 */ /* 0x001ea20000300a00 */
[----:B------:R-:W5:Y:S03]  /*bb2f0*/  LDL.LU R29, [R1+0x1c78] ;  /* 0x001c7800011d7983 */ /* 0x000f660000300800 */
[----:B--2---:R0:W-:Y:S01]  /*bb300*/  STG.E.U16 [R24.64], R2 ;  /* 0x0000000218007986 */ /* 0x0041e2000c101506 */
[----:B-----5:R1:W-:Y:S03]  /*bb310*/  STG.E.U16 [R26.64], R29 ;  /* 0x0000001d1a007986 */ /* 0x0203e6000c101506 */
[----:B0-----:R-:W2:Y:S01]  /*bb320*/  LDL.LU.64 R24, [R1+0x1c70] ;  /* 0x001c700001187983 */ /* 0x001ea20000300a00 */
[----:B-1----:R-:W5:Y:S01]  /*bb330*/  LDL.LU.64 R26, [R1+0x1c68] ;  /* 0x001c6800011a7983 */ /* 0x002f620000300a00 */
[----:B------:R-:W-:-:S02]  /*bb340*/  PRMT R0, R29, 0x7632, R0 ;  /* 0x000076321d007816 */ /* 0x000fc40000000000 */
[----:B------:R-:W2:Y:S04]  /*bb350*/  LDL.LU R29, [R1+0x1c60] ;  /* 0x001c6000011d7983 */ /* 0x000ea80000300800 */
[----:B-----5:R0:W-:Y:S04]  /*bb360*/  STG.E.U16 [R26.64], R0 ;  /* 0x000000001a007986 */ /* 0x0201e8000c101506 */
[----:B0-----:R-:W5:Y:S04]  /*bb370*/  LDL.LU.64 R26, [R1+0x1c58] ;  /* 0x001c5800011a7983 */ /* 0x001f680000300a00 */
[----:B-----5:R0:W-:Y:S04]  /*bb380*/  STG.E.U16 [R14.64], R26 ;  /* 0x0000001a0e007986 */ /* 0x0201e8000c101506 */
[----:B0-----:R-:W5:Y:S01]  /*bb390*/  LDL.LU.64 R14, [R1+0x1c50] ;  /* 0x001c5000010e7983 */ /* 0x001f620000300a00 */
[----:B------:R-:W-:-:S05]  /*bb3a0*/  PRMT R2, R26, 0x7632, R2 ;  /* 0x000076321a027816 */ /* 0x000fca0000000002 */
[----:B-----5:R0:W-:Y:S04]  /*bb3b0*/  STG.E.U16 [R14.64], R2 ;  /* 0x000000020e007986 */ /* 0x0201e8000c101506 */
[----:B0-----:R-:W5:Y:S01]  /*bb3c0*/  LDL.LU.64 R14, [R1+0x1c48] ;  /* 0x001c4800010e7983 */ /* 0x001f620000300a00 */
[----:B------:R-:W-:-:S03]  /*bb3d0*/  PRMT R0, R27, 0x7632, R0 ;  /* 0x000076321b007816 */ /* 0x000fc60000000000 */
[----:B-----5:R0:W-:Y:S04]  /*bb3e0*/  STG.E.U16 [R14.64], R27 ;  /* 0x0000001b0e007986 */ /* 0x0201e8000c101506 */
[----:B0-----:R-:W5:Y:S01]  /*bb3f0*/  LDL.LU.64 R14, [R1+0x1c40] ;  /* 0x001c4000010e7983 */ /* 0x001f620000300a00 */
[----:B------:R-:W2:Y:S01]  /*bb400*/  LDL.LU.64 R26, [R1+0x11b0] ;  /* 0x0011b000011a7983 */ /* 0x000ea20000300a00 */
[----:B------:R-:W-:Y:S02]  /*bb410*/  PRMT R2, R9, 0x7632, R2 ;  /* 0x0000763209027816 */ /* 0x000fe40000000002 */
[----:B-----5:R0:W-:Y:S04]  /*bb420*/  STG.E.U16 [R14.64], R0 ;  /* 0x000000000e007986 */ /* 0x0201e8000c101506 */
[----:B0-----:R-:W5:Y:S01]  /*bb430*/  LDL.LU.64 R14, [R1+0x1c38] ;  /* 0x001c3800010e7983 */ /* 0x001f620000300a00 */
[----:B--2---:R-:W-:-:S03]  /*bb440*/  PRMT R0, R25, 0x7632, R0 ;  /* 0x0000763219007816 */ /* 0x004fc60000000000 */
[----:B-----5:R0:W-:Y:S01]  /*bb450*/  STG.E.U16 [R14.64], R9 ;  /* 0x000000090e007986 */ /* 0x0201e2000c101506 */
[----:B---3--:R1:W-:Y:S03]  /*bb460*/  STG.E.U16 [R6.64], R2 ;  /* 0x0000000206007986 */ /* 0x0083e6000c101506 */
[----:B0-----:R-:W2:Y:S01]  /*bb470*/  LDL.LU R15, [R1+0x1c30] ;  /* 0x001c3000010f7983 */ /* 0x001ea20000300800 */
[----:B-1----:R-:W3:Y:S01]  /*bb480*/  LDL.LU R7, [R1+0x1c2c] ;  /* 0x001c2c0001077983 */ /* 0x002ee20000300800 */
[----:B------:R-:W-:Y:S01]  /*bb490*/  PRMT R2, R28, 0x7632, R2 ;  /* 0x000076321c027816 */ /* 0x000fe20000000002 */
[----:B------:R-:W-:Y:S01]  /*bb4a0*/  STG.E.U16 [R26.64], R25 ;  /* 0x000000191a007986 */ /* 0x000fe2000c101506 */
[----:B------:R-:W-:Y:S01]  /*bb4b0*/  STG.E.U16 [R22.64], R0 ;  /* 0x0000000016007986 */ /* 0x000fe2000c101506 */
[----:B------:R-:W-:Y:S02]  /*bb4c0*/  STG.E.U16 [R18.64], R28 ;  /* 0x0000001c12007986 */ /* 0x000fe4000c101506 */
[----:B------:R0:W-:Y:S02]  /*bb4d0*/  STG.E.U16 [R10.64], R2 ;  /* 0x000000020a007986 */ /* 0x0001e4000c101506 */
[----:B0-----:R-:W-:-:S02]  /*bb4e0*/  PRMT R2, R3, 0x7632, R2 ;  /* 0x0000763203027816 */ /* 0x001fc40000000002 */
[----:B---3--:R-:W-:Y:S01]  /*bb4f0*/  PRMT R0, R7, 0x7632, R0 ;  /* 0x0000763207007816 */ /* 0x008fe20000000000 */
[----:B------:R-:W-:Y:S04]  /*bb500*/  STG.E.U16 [R20.64], R7 ;  /* 0x0000000714007986 */ /* 0x000fe8000c101506 */
[----:B------:R-:W-:Y:S01]  /*bb510*/  STG.E.U16 [R16.64], R0 ;  /* 0x0000000010007986 */ /* 0x000fe2000c101506 */
[----:B------:R0:W-:Y:S02]  /*bb520*/  STG.E.U16 [R12.64], R3 ;  /* 0x000000030c007986 */ /* 0x0001e4000c101506 */
[----:B----4-:R1:W-:Y:S01]  /*bb530*/  STG.E.U16 [R4.64], R2 ;  /* 0x0000000204007986 */ /* 0x0103e2000c101506 */
[----:B0-----:R-:W3:Y:S01]  /*bb540*/  LDL.LU.64 R12, [R1+0x1150] ;  /* 0x00115000010c7983 */ /* 0x001ee20000300a00 */
[----:B-1----:R-:W4:Y:S02]  /*bb550*/  LDL.LU.64 R4, [R1+0x1138] ;  /* 0x0011380001047983 */ /* 0x002f240000300a00 */
[----:B------:R-:W5:Y:S02]  /*bb560*/  LDL.LU R3, [R1+0xcc] ;  /* 0x0000cc0001037983 */ /* 0x000f640000300800 */
[----:B-----5:R0:W-:Y:S01]  /*bb570*/  STL [R1+0x1c00], R3 ;  /* 0x001c000301007387 */ /* 0x0201e20000100800 */
[----:B------:R-:W2:Y:S03]  /*bb580*/  LDL.LU R14, [R1+0x4c] ;  /* 0x00004c00010e7983 */ /* 0x000ea60000300800 */
[----:B--2---:R1:W-:Y:S01]  /*bb590*/  STL.64 [R1+0x1be0], R14 ;  /* 0x001be00e01007387 */ /* 0x0043e20000100a00 */
[----:B------:R-:W2:Y:S02]  /*bb5a0*/  LDL.LU.64 R10, [R1+0x1118] ;  /* 0x00111800010a7983 */ /* 0x000ea40000300a00 */
[----:B0-----:R-:W5:Y:S01]  /*bb5b0*/  LDL.LU R3, [R1+0x14c] ;  /* 0x00014c0001037983 */ /* 0x001f620000300800 */
        /* <DEDUP_REMOVED lines=16> */
[----:B------:R-:W-:-:S03]  /*bb6c0*/  PRMT R0, R8, 0x7632, R0 ;  /* 0x0000763208007816 */ /* 0x000fc60000000000 */
[----:B---3--:R-:W-:Y:S01]  /*bb6d0*/  STG.E.U16 [R12.64], R8 ;  /* 0x000000080c007986 */ /* 0x008fe2000c101506 */
[----:B------:R-:W-:-:S03]  /*bb6e0*/  PRMT R2, R29, 0x7632, R2 ;  /* 0x000076321d027816 */ /* 0x000fc60000000002 */
[----:B----4-:R-:W-:Y:S01]  /*bb6f0*/  STG.E.U16 [R4.64], R0 ;  /* 0x0000000004007986 */ /* 0x010fe2000c101506 */
[----:B------:R-:W-:Y:S02]  /*bb700*/  STG.E.U16 [R10.64], R29 ;  /* 0x0000001d0a007986 */ /* 0x000fe4000c101506 */
[----:B------:R-:W-:Y:S01]  /*bb710*/  STG.E.U16 [R14.64], R2 ;  /* 0x000000020e007986 */ /* 0x000fe2000c101506 */
[----:B--2---:R0:W-:Y:S04]  /*bb720*/  STL.64 [R1+0x1bd8], R22 ;  /* 0x001bd81601007387 */ /* 0x0041e80000100a00 */
[----:B0-----:R-:W2:Y:S01]  /*bb730*/  LDL.LU.64 R22, [R1+0x1050] ;  /* 0x0010500001167983 */ /* 0x001ea20000300a00 */
[----:B------:R-:W3:Y:S02]  /*bb740*/  LDL.LU.64 R18, [R1+0x1018] ;  /* 0x0010180001127983 */ /* 0x000ee40000300a00 */
[----:B------:R-:W4:Y:S02]  /*bb750*/  LDL.LU R17, [R1+0x13c] ;  /* 0x00013c0001117983 */ /* 0x000f240000300800 */
[----:B------:R-:W2:Y:S01]  /*bb760*/  LDL.LU R25, [R1+0xbc] ;  /* 0x0000bc0001197983 */ /* 0x000ea20000300800 */
[----:B------:R-:W2:Y:S01]  /*bb770*/  LDL.LU.64 R6, [R1+0x1028] ;  /* 0x0010280001067983 */ /* 0x000ea20000300a00 */
[----:B------:R-:W2:Y:S02]  /*bb780*/  LDL.LU.64 R26, [R1+0x1010] ;  /* 0x00101000011a7983 */ /* 0x000ea40000300a00 */
[----:B------:R-:W2:Y:S02]  /*bb790*/  LDL.LU R16, [R1+0x3c] ;  /* 0x00003c0001107983 */ /* 0x000ea40000300800 */
[----:B------:R-:W2:Y:S01]  /*bb7a0*/  LDL.LU.64 R20, [R1+0xfe8] ;  /* 0x000fe80001147983 */ /* 0x000ea20000300a00 */
[----:B------:R-:W2:Y:S01]  /*bb7b0*/  LDL.LU.64 R12, [R1+0xfe0] ;  /* 0x000fe000010c7983 */ /* 0x000ea20000300a00 */
[----:B------:R-:W2:Y:S02]  /*bb7c0*/  LDL.LU.64 R8, [R1+0xfd8] ;  /* 0x000fd80001087983 */ /* 0x000ea40000300a00 */
[----:B------:R-:W2:Y:S02]  /*bb7d0*/  LDL.LU.64 R4, [R1+0xfb8] ;  /* 0x000fb80001047983 */ /* 0x000ea40000300a00 */
[----:B------:R-:W2:Y:S01]  /*bb7e0*/  LDL.LU R11, [R1+0x1c28] ;  /* 0x001c2800010b7983 */ /* 0x000ea20000300800 */
[----:B------:R-:W2:Y:S01]  /*bb7f0*/  LDL.LU.64 R28, [R1+0xfb0] ;  /* 0x000fb000011c7983 */ /* 0x000ea20000300a00 */
[----:B------:R-:W2:Y:S03]  /*bb800*/  LDL.LU.64 R14, [R1+0x1c20] ;  /* 0x001c2000010e7983 */ /* 0x000ea60000300a00 */
[----:B--2---:R0:W-:Y:S04]  /*bb810*/  STG.E.U16 [R14.64], R11 ;  /* 0x0000000b0e007986 */ /* 0x0041e8000c101506 */
[----:B0-----:R-:W2:Y:S01]  /*bb820*/  LDL.LU.64 R14, [R1+0x1c18] ;  /* 0x001c1800010e7983 */ /* 0x001ea20000300a00 */
[----:B------:R-:W-:-:S02]  /*bb830*/  PRMT R0, R11, 0x7632, R0 ;  /* 0x000076320b007816 */ /* 0x000fc40000000000 */
[----:B------:R-:W3:Y:S03]  /*bb840*/  LDL.LU.64 R10, [R1+0x1030] ;  /* 0x00103000010a7983 */ /* 0x000ee60000300a00 */
[----:B--2---:R0:W-:Y:S04]  /*bb850*/  STG.E.U16 [R14.64], R0 ;  /* 0x000000000e007986 */ /* 0x0041e8000c101506 */
[----:B0-----:R-:W2:Y:S01]  /*bb860*/  LDL.LU.64 R14, [R1+0x1c10] ;  /* 0x001c1000010e7983 */ /* 0x001ea20000300a00 */
[----:B-----5:R-:W-:-:S03]  /*bb870*/  PRMT R2, R3, 0x7632, R2 ;  /* 0x0000763203027816 */ /* 0x020fc60000000002 */
[----:B--2---:R0:W-:Y:S04]  /*bb880*/  STG.E.U16 [R14.64], R3 ;  /* 0x000000030e007986 */ /* 0x0041e8000c101506 */
[----:B0-----:R-:W2:Y:S01]  /*bb890*/  LDL.LU.64 R14, [R1+0x1c08] ;  /* 0x001c0800010e7983 */ /* 0x001ea20000300a00 */
[----:B------:R-:W5:Y:S03]  /*bb8a0*/  LDL.LU R3, [R1+0x1c00] ;  /* 0x001c000001037983 */ /* 0x000f660000300800 */
[----:B--2---:R0:W-:Y:S04]  /*bb8b0*/  STG.E.U16 [R14.64], R2 ;  /* 0x000000020e007986 */ /* 0x0041e8000c101506 */
[----:B0-----:R-:W2:Y:S01]  /*bb8c0*/  LDL.LU.64 R14, [R1+0x1bf8] ;  /* 0x001bf800010e7983 */ /* 0x001ea20000300a00 */
[----:B-----5:R-:W-:-:S03]  /*bb8d0*/  PRMT R0, R3, 0x7632, R0 ;  /* 0x0000763203007816 */ /* 0x020fc60000000000 */
[----:B--2---:R0:W-:Y:S04]  /*bb8e0*/  STG.E.U16 [R14.64], R3 ;  /* 0x000000030e007986 */ /* 0x0041e8000c101506 */
[----:B0-----:R-:W2:Y:S01]  /*bb8f0*/  LDL.LU.64 R14, [R1+0x1bf0] ;  /* 0x001bf000010e7983 */ /* 0x001ea20000300a00 */
[----:B------:R-:W5:Y:S03]  /*bb900*/  LDL.LU R3, [R1+0x1be8] ;  /* 0x001be80001037983 */ /* 0x000f660000300800 */
[----:B--2---:R0:W-:Y:S04]  /*bb910*/  STG.E.U16 [R14.64], R0 ;  /* 0x000000000e007986 */ /* 0x0041e8000c101506 */
[----:B0-----:R-:W2:Y:S04]  /*bb920*/  LDL.LU.64 R14, [R1+0x1be0] ;  /* 0x001be000010e7983 */ /* 0x001ea80000300a00 */
[----:B--2---:R0:W-:Y:S04]  /*bb930*/  STG.E.U16 [R22.64], R14 ;  /* 0x0000000e16007986 */ /* 0x0041e8000c101506 */
[----:B0-----:R-:W2:Y:S01]  /*bb940*/  LDL.LU.64 R22, [R1+0x1bd8] ;  /* 0x001bd80001167983 */ /* 0x001ea20000300a00 */
[----:B------:R-:W-:-:S05]  /*bb950*/  PRMT R2, R14, 0x7632, R2 ;  /* 0x000076320e027816 */ /* 0x000fca0000000002 */
[----:B--2---:R0:W-:Y:S04]  /*bb960*/  STG.E.U16 [R22.64], R2 ;  /* 0x0000000216007986 */ /* 0x0041e8000c101506 */
[----:B0-----:R-:W2:Y:S01]  /*bb970*/  LDL.LU.64 R22, [R1+0x1bd0] ;  /* 0x001bd00001167983 */ /* 0x001ea20000300a00 */
[----:B------:R-:W-:Y:S02]  /*bb980*/  PRMT R0, R15, 0x7632, R0 ;  /* 0x000076320f007816 */ /* 0x000fe40000000000 */
[----:B----4-:R-:W-:Y:S01]  /*bb990*/  PRMT R2, R17, 0x7632, R2 ;  /* 0x0000763211027816 */ /* 0x010fe20000000002 */
[----:B--2---:R0:W-:Y:S04]  /*bb9a0*/  STG.E.U16 [R22.64], R15 ;  /* 0x0000000f16007986 */ /* 0x0041e8000c101506 */
[----:B0-----:R-:W2:Y:S01]  /*bb9b0*/  LDL.LU R23, [R1+0x1bcc] ;  /* 0x001bcc0001177983 */ /* 0x001ea20000300800 */
[----:B------:R-:W4:Y:S02]  /*bb9c0*/  LDL.LU.64 R14, [R1+0x1038] ;  /* 0x00103800010e7983 */ /* 0x000f240000300a00 */
[----:B---3--:R0:W-:Y:S02]  /*bb9d0*/  STG.E.U16 [R18.64], R0 ;  /* 0x0000000012007986 */ /* 0x0081e4000c101506 */
[----:B0-----:R-:W-:Y:S01]  /*bb9e0*/  PRMT R0, R25, 0x7632, R0 ;  /* 0x0000763219007816 */ /* 0x001fe20000000000 */
[----:B------:R-:W3:Y:S04]  /*bb9f0*/  LDL.LU R19, [R1+0x1bc8] ;  /* 0x001bc80001137983 */ /* 0x000ee80000300800 */
[----:B----4-:R-:W-:Y:S01]  /*bba00*/  STG.E.U16 [R14.64], R17 ;  /* 0x000000110e007986 */ /* 0x010fe2000c101506 */
[----:B------:R0:W-:Y:S02]  /*bba10*/  STG.E.U16 [R10.64], R2 ;  /* 0x000000020a007986 */ /* 0x0001e4000c101506 */
[----:B------:R-:W-:Y:S02]  /*bba20*/  STG.E.U16 [R6.64], R25 ;  /* 0x0000001906007986 */ /* 0x000fe4000c101506 */
[----:B------:R-:W-:Y:S01]  /*bba30*/  STG.E.U16 [R26.64], R0 ;  /* 0x000000001a007986 */ /* 0x000fe2000c101506 */
[----:B------:R-:W-:Y:S01]  /*bba40*/  STG.E.U16 [R20.64], R16 ;  /* 0x0000001014007986 */ /* 0x000fe2000c101506 */
[----:B0-----:R-:W-:-:S05]  /*bba50*/  PRMT R2, R16, 0x7632, R2 ;  /* 0x0000763210027816 */ /* 0x001fca0000000002 */
[----:B------:R0:W-:Y:S04]  /*bba60*/  STG.E.U16 [R12.64], R2 ;  /* 0x000000020c007986 */ /* 0x0001e8000c101506 */
[----:B0-----:R-:W4:Y:S01]  /*bba70*/  LDL.LU R12, [R1+0x230] ;  /* 0x00023000010c7983 */ /* 0x001f220000300800 */
[----:B------:R-:W4:Y:S02]  /*bba80*/  LDL.LU R13, [R1+0x234] ;  /* 0x00023400010d7983 */ /* 0x000f240000300800 */
[----:B------:R-:W2:Y:S02]  /*bba90*/  LDL.LU R14, [R1+0x238] ;  /* 0x00023800010e7983 */ /* 0x000ea40000300800 */
[----:B------:R-:W2:Y:S01]  /*bbaa0*/  LDL.LU R15, [R1+0x23c] ;  /* 0x00023c00010f7983 */ /* 0x000ea20000300800 */
[----:B---3--:R-:W-:Y:S01]  /*bbab0*/  PRMT R0, R19, 0x7632, R0 ;  /* 0x0000763213007816 */ /* 0x008fe20000000000 */
[----:B------:R0:W-:Y:S04]  /*bbac0*/  STG.E.U16 [R8.64], R19 ;  /* 0x0000001308007986 */ /* 0x0001e8000c101506 */
[----:B--2---:R-:W-:Y:S01]  /*bbad0*/  STL.64 [R1+0x1b60], R14 ;  /* 0x001b600e01007387 */ /* 0x004fe20000100a00 */
[----:B----4-:R1:W-:Y:S02]  /*bbae0*/  STL.64 [R1+0x1b58], R12 ;  /* 0x001b580c01007387 */ /* 0x0103e40000100a00 */
[----:B------:R-:W2:Y:S02]  /*bbaf0*/  LDL.LU R16, [R1+0x240] ;  /* 0x0002400001107983 */ /* 0x000ea40000300800 */
[----:B------:R-:W2:Y:S01]  /*bbb00*/  LDL.LU R17, [R1+0x244] ;  /* 0x0002440001117983 */ /* 0x000ea20000300800 */
[----:B------:R-:W3:Y:S01]  /*bbb10*/  LDL.LU R18, [R1+0x248] ;  /* 0x0002480001127983 */ /* 0x000ee20000300800 */
[----:B0-----:R-:W3:Y:S03]  /*bbb20*/  LDL.LU R19, [R1+0x24c] ;  /* 0x00024c0001137983 */ /* 0x001ee60000300800 */
[----:B---3--:R-:W-:Y:S01]  /*bbb30*/  STL.64 [R1+0x1b70], R18 ;  /* 0x001b701201007387 */ /* 0x008fe20000100a00 */
[----:B--2---:R-:W-:Y:S02]  /*bbb40*/  STL.64 [R1+0x1b68], R16 ;  /* 0x001b681001007387 */ /* 0x004fe40000100a00 */
[----:B-1----:R-:W2:Y:S02]  /*bbb50*/  LDL.LU R12, [R1+0x250] ;  /* 0x00025000010c7983 */ /* 0x002ea40000300800 */
[----:B------:R-:W2:Y:S01]  /*bbb60*/  LDL.LU R13, [R1+0x254] ;  /* 0x00025400010d7983 */ /* 0x000ea20000300800 */
[----:B------:R-:W3:Y:S01]  /*bbb70*/  LDL.LU R14, [R1+0x258] ;  /* 0x00025800010e7983 */ /* 0x000ee20000300800 */
[----:B------:R-:W3:Y:S03]  /*bbb80*/  LDL.LU R15, [R1+0x25c] ;  /* 0x00025c00010f7983 */ /* 0x000ee60000300800 */
[----:B------:R-:W-:Y:S01]  /*bbb90*/  STG.E.U16 [R4.64], R0 ;  /* 0x0000000004007986 */ /* 0x000fe2000c101506 */
[----:B-----5:R0:W-:Y:S03]  /*bbba0*/  STG.E.U16 [R28.64], R3 ;  /* 0x000000031c007986 */ /* 0x0201e6000c101506 */
[----:B0-----:R-:W4:Y:S04]  /*bbbb0*/  LDL.LU R28, [R1+0xac] ;  /* 0x0000ac00011c7983 */ /* 0x001f280000300800 */
[----:B---3--:R-:W-:Y:S01]  /*bbbc0*/  STL.64 [R1+0x1b80], R14 ;  /* 0x001b800e01007387 */ /* 0x008fe20000100a00 */
[----:B--2---:R-:W-:Y:S02]  /*bbbd0*/  STL.64 [R1+0x1b78], R12 ;  /* 0x001b780c01007387 */ /* 0x004fe40000100a00 */
[----:B------:R-:W2:Y:S02]  /*bbbe0*/  LDL.LU R16, [R1+0x260] ;  /* 0x0002600001107983 */ /* 0x000ea40000300800 */
[----:B------:R-:W2:Y:S02]  /*bbbf0*/  LDL.LU R17, [R1+0x264] ;  /* 0x0002640001117983 */ /* 0x000ea40000300800 */
[----:B--2---:R-:W-:Y:S01]  /*bbc00*/  STL.64 [R1+0x1b88], R16 ;  /* 0x001b881001007387 */ /* 0x004fe20000100a00 */
[----:B------:R-:W2:Y:S02]  /*bbc10*/  LDL.LU R18, [R1+0x268] ;  /* 0x0002680001127983 */ /* 0x000ea40000300800 */
[----:B------:R-:W2:Y:S02]  /*bbc20*/  LDL.LU R19, [R1+0x26c] ;  /* 0x00026c0001137983 */ /* 0x000ea40000300800 */
        /* <DEDUP_REMOVED lines=11> */
[----:B--2---:R0:W-:Y:S04]  /*bbce0*/  STL.64 [R1+0x1bc0], R18 ;  /* 0x001bc01201007387 */ /* 0x0041e80000100a00 */
[----:B0-----:R-:W2:Y:S01]  /*bbcf0*/  LDL.LU.64 R18, [R1+0xfa8] ;  /* 0x000fa80001127983 */ /* 0x001ea20000300a00 */
[----:B------:R-:W3:Y:S02]  /*bbd00*/  LDL.LU.64 R16, [R1+0xf58] ;  /* 0x000f580001107983 */ /* 0x000ee40000300a00 */
[----:B------:R-:W5:Y:S02]  /*bbd10*/  LDL.LU R12, [R1+0x270] ;  /* 0x00027000010c7983 */ /* 0x000f640000300800 */
[----:B------:R-:W5:Y:S01]  /*bbd20*/  LDL.LU R13, [R1+0x274] ;  /* 0x00027400010d7983 */ /* 0x000f620000300800 */
[----:B------:R-:W5:Y:S01]  /*bbd30*/  LDL.LU R14, [R1+0x278] ;  /* 0x00027800010e7983 */ /* 0x000f620000300800 */
        /* <DEDUP_REMOVED lines=16> */
[----:B------:R-:W3:Y:S03]  /*bbe40*/  LDL.LU R11, [R1+0x22c] ;  /* 0x00022c00010b7983 */ /* 0x000ee60000300800 */
[----:B--2---:R0:W-:Y:S04]  /*bbe50*/  STG.E.U16 [R18.64], R0 ;  /* 0x0000000012007986 */ /* 0x0041e8000c101506 */
[----:B0-----:R-:W2:Y:S01]  /*bbe60*/  LDL.LU.64 R18, [R1+0x1bc0] ;  /* 0x001bc00001127983 */ /* 0x001ea20000300a00 */
[----:B----4-:R-:W-:-:S03]  /*bbe70*/  PRMT R2, R28, 0x7632, R2 ;  /* 0x000076321c027816 */ /* 0x010fc60000000002 */
[----:B--2---:R0:W-:Y:S04]  /*bbe80*/  STG.E.U16 [R18.64], R28 ;  /* 0x0000001c12007986 */ /* 0x0041e8000c101506 */
[----:B0-----:R-:W2:Y:S01]  /*bbe90*/  LDL.LU.64 R18, [R1+0x1bb8] ;  /* 0x001bb80001127983 */ /* 0x001ea20000300a00 */
[----:B------:R-:W4:Y:S03]  /*bbea0*/  LDL.LU R28, [R1+0x1bb0] ;  /* 0x001bb000011c7983 */ /* 0x000f260000300800 */
[----:B--2---:R0:W-:Y:S04]  /*bbeb0*/  STG.E.U16 [R18.64], R2 ;  /* 0x0000000212007986 */ /* 0x0041e8000c101506 */
[----:B0-----:R-:W2:Y:S01]  /*bbec0*/  LDL.LU.64 R18, [R1+0x1ba8] ;  /* 0x001ba80001127983 */ /* 0x001ea20000300a00 */
[----:B----4-:R-:W-:-:S03]  /*bbed0*/  PRMT R0, R28, 0x7632, R0 ;  /* 0x000076321c007816 */ /* 0x010fc60000000000 */
[----:B--2---:R0:W-:Y:S04]  /*bbee0*/  STG.E.U16 [R18.64], R28 ;  /* 0x0000001c12007986 */ /* 0x0041e8000c101506 */
[----:B0-----:R-:W2:Y:S01]  /*bbef0*/  LDL.LU.64 R18, [R1+0x1ba0] ;  /* 0x001ba00001127983 */ /* 0x001ea20000300a00 */
[----:B------:R-:W-:-:S03]  /*bbf00*/  PRMT R2, R23, 0x7632, R2 ;  /* 0x0000763217027816 */ /* 0x000fc60000000002 */
[----:B------:R-:W0:Y:S04]  /*bbf10*/  S2R R28, SR_TID.X ;  /* 0x00000000001c7919 */ /* 0x000e280000002100 */
[----:B--2---:R1:W-:Y:S04]  /*bbf20*/  STG.E.U16 [R18.64], R0 ;  /* 0x0000000012007986 */ /* 0x0043e8000c101506 */
[----:B-1----:R-:W2:Y:S01]  /*bbf30*/  LDL.LU.64 R18, [R1+0x1b98] ;  /* 0x001b980001127983 */ /* 0x002ea20000300a00 */
[----:B0-----:R-:W-:Y:S01]  /*bbf40*/  LOP3.LUT R28, R28, 0x1c, RZ, 0xc0, !PT ;  /* 0x0000001c1c1c7812 */ /* 0x001fe200078ec0ff */
[----:B------:R-:W4:Y:S02]  /*bbf50*/  LDL.LU R0, [R1+0x12a0] ;  /* 0x0012a00001007983 */ /* 0x000f240000300800 */
[----:B--2---:R0:W-:Y:S01]  /*bbf60*/  STG.E.U16 [R18.64], R23 ;  /* 0x0000001712007986 */ /* 0x0041e2000c101506 */
[----:B---3--:R1:W-:Y:S02]  /*bbf70*/  STG.E.U16 [R16.64], R2 ;  /* 0x0000000210007986 */ /* 0x0083e4000c101506 */
[----:B------:R-:W-:Y:S06]  /*bbf80*/  BAR.SYNC.DEFER_BLOCKING 0x0 ;  /* 0x0000000000007b1d */ /* 0x000fec0000010000 */
[----:B0-----:R-:W2:Y:S01]  /*bbf90*/  LDL.LU.64 R18, [R1+0x1b90] ;  /* 0x001b900001127983 */ /* 0x001ea20000300a00 */
[----:B------:R-:W3:Y:S02]  /*bbfa0*/  LDL.LU R23, [R1+0x1100] ;  /* 0x0011000001177983 */ /* 0x000ee40000300800 */
[----:B-1----:R-:W2:Y:S01]  /*bbfb0*/  LDL.LU.64 R16, [R1+0x1b88] ;  /* 0x001b880001107983 */ /* 0x002ea20000300a00 */
[----:B-----5:R0:W-:Y:S04]  /*bbfc0*/  STS.128 [R28.X4], R12 ;  /* 0x0000000c1c007388 */ /* 0x0201e80000004c00 */
[----:B0-----:R-:W5:Y:S01]  /*bbfd0*/  LDL.LU.64 R14, [R1+0x1b80] ;  /* 0x001b8000010e7983 */ /* 0x001f620000300a00 */
[----:B------:R-:W5:Y:S03]  /*bbfe0*/  LDL.LU.64 R12, [R1+0x1b78] ;  /* 0x001b7800010c7983 */ /* 0x000f660000300a00 */
[----:B--2---:R0:W-:Y:S04]  /*bbff0*/  STS.128 [R28.X4+0x80], R16 ;  /* 0x000080101c007388 */ /* 0x0041e80000004c00 */
[----:B0-----:R-:W2:Y:S01]  /*bc000*/  LDL.LU.64 R18, [R1+0x1b70] ;  /* 0x001b700001127983 */ /* 0x001ea20000300a00 */
[----:B------:R-:W2:Y:S03]  /*bc010*/  LDL.LU.64 R16, [R1+0x1b68] ;  /* 0x001b680001107983 */ /* 0x000ea60000300a00 */
[----:B-----5:R0:W-:Y:S04]  /*bc020*/  STS.128 [R28.X4+0x100], R12 ;  /* 0x0001000c1c007388 */ /* 0x0201e80000004c00 */
[----:B0-----:R-:W5:Y:S01]  /*bc030*/  LDL.LU.64 R14, [R1+0x1b60] ;  /* 0x001b6000010e7983 */ /* 0x001f620000300a00 */
[----:B------:R-:W5:Y:S01]  /*bc040*/  LDL.LU.64 R12, [R1+0x1b58] ;  /* 0x001b5800010c7983 */ /* 0x000f620000300a00 */
[----:B----4-:R-:W-:-:S02]  /*bc050*/  FSEL R0, R0, -INF , P4 ;  /* 0xff80000000007808 */ /* 0x010fc40002000000 */
[----:B------:R-:W-:-:S03]  /*bc060*/  FSEL R6, R6, -INF , P0 ;  /* 0xff80000006067808 */ /* 0x000fc60000000000 */
[----:B------:R-:W-:Y:S01]  /*bc070*/  FFMA R26, R0, 0.69314718246459960938, R26 ;  /* 0x3f317218001a7823 */ /* 0x000fe2000000001a */
[----:B------:R-:W-:Y:S01]  /*bc080*/  FSEL R0, R7, -INF , P3 ;  /* 0xff80000007007808 */ /* 0x000fe20001800000 */
[----:B------:R-:W-:Y:S02]  /*bc090*/  FSEL R7, R27, -INF , P5 ;  /* 0xff8000001b077808 */ /* 0x000fe40002800000 */
[----:B------:R-:W-:Y:S02]  /*bc0a0*/  FFMA R6, R6, 0.69314718246459960938, R29 ;  /* 0x3f31721806067823 */ /* 0x000fe4000000001d */
[----:B------:R-:W0:Y:S01]  /*bc0b0*/  S2R R29, SR_TID.X ;  /* 0x00000000001d7919 */ /* 0x000e220000002100 */
[----:B------:R-:W-:-:S03]  /*bc0c0*/  FFMA R7, R7, 0.69314718246459960938, R3 ;  /* 0x3f31721807077823 */ /* 0x000fc60000000003 */
[----:B------:R-:W1:Y:S01]  /*bc0d0*/  S2R R3, SR_TID.X ;  /* 0x0000000000037919 */ /* 0x000e620000002100 */
[----:B------:R-:W-:Y:S02]  /*bc0e0*/  FSEL R4, R4, -INF , P2 ;  /* 0xff80000004047808 */ /* 0x000fe40001000000 */
[----:B------:R-:W-:Y:S01]  /*bc0f0*/  FSEL R5, R5, -INF , P1 ;  /* 0xff80000005057808 */ /* 0x000fe20000800000 */
[----:B---3--:R-:W-:Y:S02]  /*bc100*/  FFMA R25, R25, 0.69314718246459960938, R23 ;  /* 0x3f31721819197823 */ /* 0x008fe40000000017 */
[----:B------:R-:W-:Y:S02]  /*bc110*/  FFMA R27, R0, 0.69314718246459960938, R22 ;  /* 0x3f317218001b7823 */ /* 0x000fe40000000016 */
[----:B------:R-:W-:Y:S02]  /*bc120*/  FFMA R4, R4, 0.69314718246459960938, R21 ;  /* 0x3f31721804047823 */ /* 0x000fe40000000015 */
[----:B------:R-:W-:Y:S01]  /*bc130*/  FFMA R5, R5, 0.69314718246459960938, R20 ;  /* 0x3f31721805057823 */ /* 0x000fe20000000014 */
[----:B--2---:R-:W-:Y:S04]  /*bc140*/  STS.128 [R28.X4+0x180], R16 ;  /* 0x000180101c007388 */ /* 0x004fe80000004c00 */
[----:B-----5:R-:W-:Y:S01]  /*bc150*/  STS.128 [R28.X4+0x200], R12 ;  /* 0x0002000c1c007388 */ /* 0x020fe20000004c00 */
[----:B------:R-:W-:Y:S02]  /*bc160*/  STS.128 [R28.X4+0x280], R8 ;  /* 0x000280081c007388 */ /* 0x000fe40000004c00 */
[----:B------:R-:W-:Y:S02]  /*bc170*/  STS.128 [R28.X4+0x300], R24 ;  /* 0x000300181c007388 */ /* 0x000fe40000004c00 */
[----:B------:R0:W-:Y:S02]  /*bc180*/  STS.128 [R28.X4+0x380], R4 ;  /* 0x000380041c007388 */ /* 0x0001e40000004c00 */
[----:B0-----:R-:W-:-:S02]  /*bc190*/  SHF.L.U32 R28, R29, 0x4, RZ ;  /* 0x000000041d1c7819 */ /* 0x001fc400000006ff */
[C---:B-1----:R-:W-:Y:S02]  /*bc1a0*/  LOP3.LUT R8, R3.reuse, 0xe0, RZ, 0xc0, !PT ;  /* 0x000000e003087812 */ /* 0x042fe400078ec0ff */
[----:B------:R-:W-:Y:S01]  /*bc1b0*/  LOP3.LUT R28, R28, 0x70, RZ, 0xc0, !PT ;  /* 0x000000701c1c7812 */ /* 0x000fe200078ec0ff */
[----:B------:R-:W-:-:S04]  /*bc1c0*/  LOP3.LUT R3, R3, 0x18, RZ, 0xc0, !PT ;  /* 0x0000001803037812 */ /* 0x000fc800078ec0ff */
[----:B------:R-:W-:Y:S01]  /*bc1d0*/  IMAD R28, R8, 0x4, R28 ;  /* 0x00000004081c7824 */ /* 0x000fe200078e021c */
[----:B------:R-:W0:Y:S04]  /*bc1e0*/  S2R R24, SR_CTAID.X ;  /* 0x0000000000187919 */ /* 0x000e280000002500 */
[----:B------:R-:W-:Y:S01]  /*bc1f0*/  BAR.SYNC.DEFER_BLOCKING 0x0 ;  /* 0x0000000000007b1d */ /* 0x000fe20000010000 */
[----:B------:R-:W-:-:S05]  /*bc200*/  LEA.HI R28, R3, R28, RZ, 0x1f ;  /* 0x0000001c031c7211 */ /* 0x000fca00078ff8ff */
[----:B------:R-:W1:Y:S04]  /*bc210*/  S2R R3, SR_CTAID.Y ;  /* 0x0000000000037919 */ /* 0x000e680000002600 */
[----:B------:R-:W2:Y:S01]  /*bc220*/  LDS R11, [R28] ;  /* 0x000000001c0b7984 */ /* 0x000ea20000000800 */
[----:B0-----:R-:W-:Y:S01]  /*bc230*/  PRMT R29, R29, 0x6540, R24 ;  /* 0x000065401d1d7816 */ /* 0x001fe20000000018 */
[----:B-1----:R-:W-:-:S03]  /*bc240*/  IMAD R0, R3, c[0x0][0x1cc], RZ ;  /* 0x0000730003007a24 */ /* 0x002fc600078e02ff */
[C---:B------:R-:W-:Y:S01]  /*bc250*/  SHF.L.U32 R3, R29.reuse, 0x2, RZ ;  /* 0x000000021d037819 */ /* 0x040fe200000006ff */
[----:B------:R-:W-:Y:S01]  /*bc260*/  IMAD.HI R9, R29, 0x4, RZ ;  /* 0x000000041d097827 */ /* 0x000fe200078e02ff */
[----:B------:R-:W-:-:S03]  /*bc270*/  SHF.L.U32 R2, R0, 0x2, RZ ;  /* 0x0000000200027819 */ /* 0x000fc600000006ff */
[----:B------:R-:W-:Y:S01]  /*bc280*/  IMAD.HI R0, R0, 0x4, RZ ;  /* 0x0000000400007827 */ /* 0x000fe200078e02ff */
[----:B------:R-:W-:-:S04]  /*bc290*/  IADD3 R2, P0, P1, R3, c[0x0][0x180], R2 ;  /* 0x0000600003027a10 */ /* 0x000fc8000791e002 */
[----:B------:R-:W-:-:S05]  /*bc2a0*/  IADD3.X R3, R9, c[0x0][0x184], R0, P0, P1 ;  /* 0x0000610009037a10 */ /* 0x000fca00007e2400 */
[----:B--2---:R-:W-:Y:S01]  /*bc2b0*/  STG.E [R2.64], R11 ;  /* 0x0000000b02007986 */ /* 0x004fe2000c101906 */
[----:B------:R-:W-:Y:S05]  /*bc2c0*/  EXIT ;  /* 0x000000000000794d */ /* 0x000fea0003800000 */
.L_x_68:
[----:B------:R-:W-:-:S00]  /*bc2d0*/  BRA `(.L_x_68) ;  /* 0xfffffff000007947 */ /* 0x000fc0000383ffff */
[----:B------:R-:W-:-:S00]  /*bc2e0*/  NOP ;  /* 0x0000000000007918 */ /* 0x000fc00000000000 */
        /* <DEDUP_REMOVED lines=9> */
.L_x_69:


//--------------------- .nv.global.init           --------------------------
	.section	.nv.global.init,"aw",@progbits
.nv.global.init:
	.type		_$_str,@object
	.size		_$_str,(.L_0 - _$_str)
_$_str:
        /*0000*/ 	.byte	0x5f, 0x5f, 0x43, 0x55, 0x44, 0x41, 0x5f, 0x46, 0x54, 0x5a, 0x00
.L_0:


//--------------------- .nv.shared.attn_fwd       --------------------------
	.section	.nv.shared.attn_fwd,"aw",@nobits
	.sectionflags	@""
	.align	16
